	.target	sm_90a

	.elftype	@"ET_EXEC"


//--------------------- .note.nv.tkinfo           --------------------------
	.section	.note.nv.tkinfo,"",@"SHT_NOTE"
	.sectionflags	@"SHF_NOTE_NV_TKINFO"
	.tkinfo
        /*0018*/ 	.word	0x00000002
        /*0030*/ 	.string	""
        /*0030*/ 	.string	"ptxas"
        /*0030*/ 	.string	"Cuda compilation tools, release 13.0, V13.0.88"
        /*0030*/ 	.string	"Build cuda_13.0.r13.0/compiler.36424714_0"
        /*0030*/ 	.string	"-v  -suppress-debug-info  -lineinfo  -arch sm_90a "



//--------------------- .note.nv.cuinfo           --------------------------
	.section	.note.nv.cuinfo,"",@"SHT_NOTE"
	.sectionflags	@"SHF_NOTE_NV_CUINFO"
        /*0018*/ 	.short	0x0002
        /*001a*/ 	.short	0x005a
        /*001c*/ 	.short	0x0082
	.zero		2


//--------------------- .nv.info                  --------------------------
	.section	.nv.info,"",@"SHT_CUDA_INFO"
	.align	4


	//----- nvinfo : EIATTR_REGCOUNT
	.align		4
        /*0000*/ 	.byte	0x04, 0x2f
        /*0002*/ 	.short	(.L_1 - .L_0)
	.align		4
.L_0:
        /*0004*/ 	.word	index@(matmul_kernel)
        /*0008*/ 	.word	0x000000ff


	//----- nvinfo : EIATTR_FRAME_SIZE
	.align		4
.L_1:
        /*000c*/ 	.byte	0x04, 0x11
        /*000e*/ 	.short	(.L_3 - .L_2)
	.align		4
.L_2:
        /*0010*/ 	.word	index@(matmul_kernel)
        /*0014*/ 	.word	0x00000dc0


	//----- nvinfo : EIATTR_MIN_STACK_SIZE
	.align		4
.L_3:
        /*0018*/ 	.byte	0x04, 0x12
        /*001a*/ 	.short	(.L_5 - .L_4)
	.align		4
.L_4:
        /*001c*/ 	.word	index@(matmul_kernel)
        /*0020*/ 	.word	0x00000dc0
.L_5:


//--------------------- .nv.compat                --------------------------
	.section	.nv.compat,"",@"SHT_CUDA_COMPAT_INFO"
	.align	4
        /*0000*/ 	.byte	0x02, 0x09, 0x01, 0x00, 0x02, 0x02, 0x04, 0x00, 0x02, 0x05, 0x05, 0x00, 0x03, 0x07, 0x01, 0x01
        /*0010*/ 	.byte	0x02, 0x03, 0x00, 0x00, 0x02, 0x06, 0x01, 0x00, 0x04, 0x0b, 0x08, 0x00, 0x00, 0x00, 0x00, 0x00
        /*0020*/ 	.byte	0x00, 0x00, 0x00, 0x00


//--------------------- .nv.info.matmul_kernel    --------------------------
	.section	.nv.info.matmul_kernel,"",@"SHT_CUDA_INFO"
	.sectionflags	@""
	.align	4


	//----- nvinfo : EIATTR_CUDA_API_VERSION
	.align		4
        /*0000*/ 	.byte	0x04, 0x37
        /*0002*/ 	.short	(.L_7 - .L_6)
.L_6:
        /*0004*/ 	.word	0x00000082


	//----- nvinfo : EIATTR_KPARAM_INFO
	.align		4
.L_7:
        /*0008*/ 	.byte	0x04, 0x17
        /*000a*/ 	.short	(.L_9 - .L_8)
.L_8:
        /*000c*/ 	.word	0x00000000
        /*0010*/ 	.short	0x000d
        /*0012*/ 	.short	0x0048
        /*0014*/ 	.byte	0x00, 0xf4, 0x21, 0x00


	//----- nvinfo : EIATTR_KPARAM_INFO
	.align		4
.L_9:
        /*0018*/ 	.byte	0x04, 0x17
        /*001a*/ 	.short	(.L_11 - .L_10)
.L_10:
        /*001c*/ 	.word	0x00000000
        /*0020*/ 	.short	0x000c
        /*0022*/ 	.short	0x0040
        /*0024*/ 	.byte	0x00, 0xf4, 0x21, 0x00


	//----- nvinfo : EIATTR_KPARAM_INFO
	.align		4
.L_11:
        /*0028*/ 	.byte	0x04, 0x17
        /*002a*/ 	.short	(.L_13 - .L_12)
.L_12:
        /*002c*/ 	.word	0x00000000
        /*0030*/ 	.short	0x000b
        /*0032*/ 	.short	0x0038
        /*0034*/ 	.byte	0x00, 0xf0, 0x11, 0x00


	//----- nvinfo : EIATTR_KPARAM_INFO
	.align		4
.L_13:
        /*0038*/ 	.byte	0x04, 0x17
        /*003a*/ 	.short	(.L_15 - .L_14)
.L_14:
        /*003c*/ 	.word	0x00000000
        /*0040*/ 	.short	0x000a
        /*0042*/ 	.short	0x0034
        /*0044*/ 	.byte	0x00, 0xf0, 0x11, 0x00


	//----- nvinfo : EIATTR_KPARAM_INFO
	.align		4
.L_15:
        /*0048*/ 	.byte	0x04, 0x17
        /*004a*/ 	.short	(.L_17 - .L_16)
.L_16:
        /*004c*/ 	.word	0x00000000
        /*0050*/ 	.short	0x0009
        /*0052*/ 	.short	0x0030
        /*0054*/ 	.byte	0x00, 0xf0, 0x11, 0x00


	//----- nvinfo : EIATTR_KPARAM_INFO
	.align		4
.L_17:
        /*0058*/ 	.byte	0x04, 0x17
        /*005a*/ 	.short	(.L_19 - .L_18)
.L_18:
        /*005c*/ 	.word	0x00000000
        /*0060*/ 	.short	0x0008
        /*0062*/ 	.short	0x002c
        /*0064*/ 	.byte	0x00, 0xf0, 0x11, 0x00


	//----- nvinfo : EIATTR_KPARAM_INFO
	.align		4
.L_19:
        /*0068*/ 	.byte	0x04, 0x17
        /*006a*/ 	.short	(.L_21 - .L_20)
.L_20:
        /*006c*/ 	.word	0x00000000
        /*0070*/ 	.short	0x0007
        /*0072*/ 	.short	0x0028
        /*0074*/ 	.byte	0x00, 0xf0, 0x11, 0x00


	//----- nvinfo : EIATTR_KPARAM_INFO
	.align		4
.L_21:
        /*0078*/ 	.byte	0x04, 0x17
        /*007a*/ 	.short	(.L_23 - .L_22)
.L_22:
        /*007c*/ 	.word	0x00000000
        /*0080*/ 	.short	0x0006
        /*0082*/ 	.short	0x0024
        /*0084*/ 	.byte	0x00, 0xf0, 0x11, 0x00


	//----- nvinfo : EIATTR_KPARAM_INFO
	.align		4
.L_23:
        /*0088*/ 	.byte	0x04, 0x17
        /*008a*/ 	.short	(.L_25 - .L_24)
.L_24:
        /*008c*/ 	.word	0x00000000
        /*0090*/ 	.short	0x0005
        /*0092*/ 	.short	0x0020
        /*0094*/ 	.byte	0x00, 0xf0, 0x11, 0x00


	//----- nvinfo : EIATTR_KPARAM_INFO
	.align		4
.L_25:
        /*0098*/ 	.byte	0x04, 0x17
        /*009a*/ 	.short	(.L_27 - .L_26)
.L_26:
        /*009c*/ 	.word	0x00000000
        /*00a0*/ 	.short	0x0004
        /*00a2*/ 	.short	0x001c
        /*00a4*/ 	.byte	0x00, 0xf0, 0x11, 0x00


	//----- nvinfo : EIATTR_KPARAM_INFO
	.align		4
.L_27:
        /*00a8*/ 	.byte	0x04, 0x17
        /*00aa*/ 	.short	(.L_29 - .L_28)
.L_28:
        /*00ac*/ 	.word	0x00000000
        /*00b0*/ 	.short	0x0003
        /*00b2*/ 	.short	0x0018
        /*00b4*/ 	.byte	0x00, 0xf0, 0x11, 0x00


	//----- nvinfo : EIATTR_KPARAM_INFO
	.align		4
.L_29:
        /*00b8*/ 	.byte	0x04, 0x17
        /*00ba*/ 	.short	(.L_31 - .L_30)
.L_30:
        /*00bc*/ 	.word	0x00000000
        /*00c0*/ 	.short	0x0002
        /*00c2*/ 	.short	0x0010
        /*00c4*/ 	.byte	0x00, 0xf4, 0x21, 0x00


	//----- nvinfo : EIATTR_KPARAM_INFO
	.align		4
.L_31:
        /*00c8*/ 	.byte	0x04, 0x17
        /*00ca*/ 	.short	(.L_33 - .L_32)
.L_32:
        /*00cc*/ 	.word	0x00000000
        /*00d0*/ 	.short	0x0001
        /*00d2*/ 	.short	0x0008
        /*00d4*/ 	.byte	0x00, 0xf4, 0x21, 0x00


	//----- nvinfo : EIATTR_KPARAM_INFO
	.align		4
.L_33:
        /*00d8*/ 	.byte	0x04, 0x17
        /*00da*/ 	.short	(.L_35 - .L_34)
.L_34:
        /*00dc*/ 	.word	0x00000000
        /*00e0*/ 	.short	0x0000
        /*00e2*/ 	.short	0x0000
        /*00e4*/ 	.byte	0x00, 0xf4, 0x21, 0x00


	//----- nvinfo : EIATTR_SPARSE_MMA_MASK
	.align		4
.L_35:
        /*00e8*/ 	.byte	0x03, 0x50
        /*00ea*/ 	.short	0x0000


	//----- nvinfo : EIATTR_MAXREG_COUNT
	.align		4
        /*00ec*/ 	.byte	0x03, 0x1b
        /*00ee*/ 	.short	0x00ff


	//----- nvinfo : EIATTR_NUM_BARRIERS
	.align		4
        /*00f0*/ 	.byte	0x02, 0x4c
        /*00f2*/ 	.byte	0x01
	.zero		1


	//----- nvinfo : EIATTR_ANNOTATIONS
	.align		4
        /*00f4*/ 	.byte	0x04, 0x55
        /*00f6*/ 	.short	(.L_37 - .L_36)


	//   ....[0]....
.L_36:
        /*00f8*/ 	.word	0x00000001
        /*00fc*/ 	.byte	0xa0, 0x01, 0x00, 0x00, 0x01, 0x00, 0x00, 0x00, 0x50, 0x1e, 0x00, 0x00, 0x01, 0x00, 0x00, 0x00
        /* <DEDUP_REMOVED lines=2177> */
        /*891c*/ 	.byte	0x00, 0x0b, 0x03, 0x00


	//----- nvinfo : EIATTR_MERCURY_ISA_VERSION
	.align		4
.L_37:
        /*8920*/ 	.byte	0x03, 0x5f
        /*8922*/ 	.short	0x0101


	//----- nvinfo : EIATTR_EXIT_INSTR_OFFSETS
	.align		4
        /*8924*/ 	.byte	0x04, 0x1c
        /*8926*/ 	.short	(.L_39 - .L_38)


	//   ....[0]....
.L_38:
        /*8928*/ 	.word	0x00034a10


	//   ....[1]....
        /*892c*/ 	.word	0x00034a30


	//----- nvinfo : EIATTR_REQNTID
	.align		4
.L_39:
        /*8930*/ 	.byte	0x04, 0x10
        /*8932*/ 	.short	(.L_41 - .L_40)
.L_40:
        /*8934*/ 	.word	0x00000080
        /*8938*/ 	.word	0x00000001
        /*893c*/ 	.word	0x00000001


	//----- nvinfo : EIATTR_CBANK_PARAM_SIZE
	.align		4
.L_41:
        /*8940*/ 	.byte	0x03, 0x19
        /*8942*/ 	.short	0x0050


	//----- nvinfo : EIATTR_PARAM_CBANK
	.align		4
        /*8944*/ 	.byte	0x04, 0x0a
        /*8946*/ 	.short	(.L_43 - .L_42)
	.align		4
.L_42:
        /*8948*/ 	.word	index@(.nv.constant0.matmul_kernel)
        /*894c*/ 	.short	0x0210
        /*894e*/ 	.short	0x0050


	//----- nvinfo : EIATTR_SW_WAR
	.align		4
.L_43:
        /*8950*/ 	.byte	0x04, 0x36
        /*8952*/ 	.short	(.L_45 - .L_44)
.L_44:
        /*8954*/ 	.word	0x00000008
.L_45:


//--------------------- .nv.callgraph             --------------------------
	.section	.nv.callgraph,"",@"SHT_CUDA_CALLGRAPH"
	.align	4
	.sectionentsize	8
	.align		4
        /*0000*/ 	.word	0x00000000
	.align		4
        /*0004*/ 	.word	0xffffffff
	.align		4
        /*0008*/ 	.word	0x00000000
	.align		4
        /*000c*/ 	.word	0xfffffffe
	.align		4
        /*0010*/ 	.word	0x00000000
	.align		4
        /*0014*/ 	.word	0xfffffffd
	.align		4
        /*0018*/ 	.word	0x00000000
	.align		4
        /*001c*/ 	.word	0xfffffffc


//--------------------- .text.matmul_kernel       --------------------------
	.section	.text.matmul_kernel,"ax",@progbits
	.align	128
        .global         matmul_kernel
        .type           matmul_kernel,@function
        .size           matmul_kernel,(.L_x_3 - matmul_kernel)
        .other          matmul_kernel,@"STO_CUDA_ENTRY STV_DEFAULT"
matmul_kernel:
.text.matmul_kernel:
[----:B------:R-:W1:Y:S08]  /*0000*/  LDC R1, c[0x0][0x28] ;  /* 0x00000a00ff017b82 */ /* 0x000e700000000800 */
[----:B------:R-:W2:Y:S01]  /*0010*/  LDC.64 R2, c[0x0][0x228] ;  /* 0x00008a00ff027b82 */ /* 0x000ea20000000a00 */
[----:B-1----:R-:W-:Y:S01]  /*0020*/  VIADD R1, R1, 0xfffff240 ;  /* 0xfffff24001017836 */ /* 0x002fe20000000000 */
[----:B------:R-:W1:Y:S01]  /*0030*/  S2R R5, SR_CTAID.X ;  /* 0x0000000000057919 */ /* 0x000e620000002500 */
[----:B------:R-:W-:Y:S01]  /*0040*/  ULDC.64 UR4, c[0x0][0x218] ;  /* 0x0000860000047ab9 */ /* 0x000fe20000000a00 */
[----:B------:R-:W-:Y:S01]  /*0050*/  ULDC UR15, c[0x0][0x240] ;  /* 0x00009000000f7ab9 */ /* 0x000fe20000000800 */
[----:B------:R-:W-:Y:S01]  /*0060*/  ULDC UR19, c[0x0][0x240] ;  /* 0x0000900000137ab9 */ /* 0x000fe20000000800 */
[----:B------:R-:W3:Y:S01]  /*0070*/  S2R R38, SR_TID.X ;  /* 0x0000000000267919 */ /* 0x000ee20000002100 */
[----:B------:R-:W-:Y:S01]  /*0080*/  ULDC UR17, c[0x0][0x240] ;  /* 0x0000900000117ab9 */ /* 0x000fe20000000800 */
[----:B------:R-:W-:Y:S01]  /*0090*/  ULDC UR8, c[0x0][0x240] ;  /* 0x0000900000087ab9 */ /* 0x000fe20000000800 */
[----:B------:R-:W-:Y:S01]  /*00a0*/  ULDC UR10, c[0x0][0x240] ;  /* 0x00009000000a7ab9 */ /* 0x000fe20000000800 */
[----:B------:R-:W-:Y:S01]  /*00b0*/  ULDC UR6, c[0x0][0x240] ;  /* 0x0000900000067ab9 */ /* 0x000fe20000000800 */
[----:B------:R-:W-:Y:S01]  /*00c0*/  ULDC UR9, c[0x0][0x240] ;  /* 0x0000900000097ab9 */ /* 0x000fe20000000800 */
[----:B------:R-:W-:Y:S01]  /*00d0*/  ULDC UR11, c[0x0][0x240] ;  /* 0x00009000000b7ab9 */ /* 0x000fe20000000800 */
[----:B------:R-:W-:Y:S01]  /*00e0*/  ULDC UR18, c[0x0][0x240] ;  /* 0x0000900000127ab9 */ /* 0x000fe20000000800 */
[----:B------:R-:W4:Y:S01]  /*00f0*/  LDC R89, c[0x0][0x230] ;  /* 0x00008c00ff597b82 */ /* 0x000f220000000800 */
        /* <DEDUP_REMOVED lines=9> */
[----:B--2---:R-:W-:Y:S01]  /*0190*/  IMAD.MOV.U32 R36, RZ, RZ, R3 ;  /* 0x000000ffff247224 */ /* 0x004fe200078e0003 */
[----:B------:R2:W-:Y:S01]  /*01a0*/  STL.64 [R1+0xab0], R2 ;  /* 0x000ab00201007387 */ /* 0x0005e20000100a00 */
[----:B------:R-:W-:Y:S01]  /*01b0*/  MOV R34, R2 ;  /* 0x0000000200227202 */ /* 0x000fe20000000f00 */
[----:B------:R-:W-:Y:S01]  /*01c0*/  ULDC UR20, c[0x0][0x240] ;  /* 0x0000900000147ab9 */ /* 0x000fe20000000800 */
[----:B------:R-:W-:-:S02]  /*01d0*/  VIADD R0, R36, 0x3f ;  /* 0x0000003f24007836 */ /* 0x000fc40000000000 */
[----:B------:R-:W4:Y:S01]  /*01e0*/  LDC R88, c[0x0][0x230] ;  /* 0x00008c00ff587b82 */ /* 0x000f220000000800 */
[----:B-1----:R-:W-:Y:S02]  /*01f0*/  IABS R8, R5 ;  /* 0x0000000500087213 */ /* 0x002fe40000000000 */
[----:B--2---:R-:W-:-:S05]  /*0200*/  SHF.R.S32.HI R3, RZ, 0x1f, R0 ;  /* 0x0000001fff037819 */ /* 0x004fca0000011400 */
[----:B------:R-:W1:Y:S01]  /*0210*/  LDC R90, c[0x0][0x230] ;  /* 0x00008c00ff5a7b82 */ /* 0x000e620000000800 */
[----:B---3--:R-:W-:Y:S02]  /*0220*/  LOP3.LUT R252, R38, 0x3f, RZ, 0xc0, !PT ;  /* 0x0000003f26fc7812 */ /* 0x008fe400078ec0ff */
[----:B------:R-:W-:-:S04]  /*0230*/  LEA.HI R3, R3, R0, RZ, 0x6 ;  /* 0x0000000003037211 */ /* 0x000fc800078f30ff */
[----:B------:R-:W-:Y:S01]  /*0240*/  SHF.R.S32.HI R3, RZ, 0x6, R3 ;  /* 0x00000006ff037819 */ /* 0x000fe20000011403 */
[----:B------:R-:W2:Y:S04]  /*0250*/  LDC R92, c[0x0][0x230] ;  /* 0x00008c00ff5c7b82 */ /* 0x000ea80000000800 */
[----:B------:R-:W-:-:S05]  /*0260*/  IMAD.SHL.U32 R4, R3, 0x8, RZ ;  /* 0x0000000803047824 */ /* 0x000fca00078e00ff */
[-C--:B------:R-:W-:Y:S02]  /*0270*/  IABS R7, R4.reuse ;  /* 0x0000000400077213 */ /* 0x080fe40000000000 */
[----:B------:R-:W-:Y:S02]  /*0280*/  IABS R10, R4 ;  /* 0x00000004000a7213 */ /* 0x000fe40000000000 */
[----:B------:R-:W3:Y:S08]  /*0290*/  I2F.RP R0, R7 ;  /* 0x0000000700007306 */ /* 0x000ef00000209400 */
[----:B---3--:R-:W3:Y:S02]  /*02a0*/  MUFU.RCP R0, R0 ;  /* 0x0000000000007308 */ /* 0x008ee40000001000 */
[----:B---3--:R-:W-:Y:S01]  /*02b0*/  IADD3 R2, R0, 0xffffffe, RZ ;  /* 0x0ffffffe00027810 */ /* 0x008fe20007ffe0ff */
[----:B------:R-:W-:-:S05]  /*02c0*/  IMAD.MOV R0, RZ, RZ, -R10 ;  /* 0x000000ffff007224 */ /* 0x000fca00078e0a0a */
[----:B------:R3:W4:Y:S02]  /*02d0*/  F2I.FTZ.U32.TRUNC.NTZ R3, R2 ;  /* 0x0000000200037305 */ /* 0x000724000021f000 */
[----:B---3--:R-:W-:Y:S01]  /*02e0*/  MOV R2, RZ ;  /* 0x000000ff00027202 */ /* 0x008fe20000000f00 */
[----:B----4-:R-:W-:-:S04]  /*02f0*/  IMAD.MOV R6, RZ, RZ, -R3 ;  /* 0x000000ffff067224 */ /* 0x010fc800078e0a03 */
[----:B------:R-:W-:Y:S02]  /*0300*/  IMAD R9, R6, R7, RZ ;  /* 0x0000000706097224 */ /* 0x000fe400078e02ff */
[----:B------:R-:W-:Y:S02]  /*0310*/  IMAD.MOV.U32 R6, RZ, RZ, R8 ;  /* 0x000000ffff067224 */ /* 0x000fe400078e0008 */
[----:B------:R-:W-:-:S06]  /*0320*/  IMAD.HI.U32 R3, R3, R9, R2 ;  /* 0x0000000903037227 */ /* 0x000fcc00078e0002 */
[----:B------:R-:W-:-:S04]  /*0330*/  IMAD.HI.U32 R3, R3, R6, RZ ;  /* 0x0000000603037227 */ /* 0x000fc800078e00ff */
[----:B------:R-:W-:-:S05]  /*0340*/  IMAD R0, R3, R0, R6 ;  /* 0x0000000003007224 */ /* 0x000fca00078e0206 */
[----:B------:R-:W-:-:S13]  /*0350*/  ISETP.GT.U32.AND P1, PT, R7, R0, PT ;  /* 0x000000000700720c */ /* 0x000fda0003f24070 */
[----:B------:R-:W-:Y:S01]  /*0360*/  @!P1 IMAD.IADD R0, R0, 0x1, -R7 ;  /* 0x0000000100009824 */ /* 0x000fe200078e0a07 */
[----:B------:R-:W-:Y:S02]  /*0370*/  @!P1 IADD3 R3, R3, 0x1, RZ ;  /* 0x0000000103039810 */ /* 0x000fe40007ffe0ff */
[----:B------:R-:W-:Y:S02]  /*0380*/  ISETP.NE.AND P1, PT, R4, RZ, PT ;  /* 0x000000ff0400720c */ /* 0x000fe40003f25270 */
[----:B------:R-:W-:Y:S02]  /*0390*/  ISETP.GE.U32.AND P0, PT, R0, R7, PT ;  /* 0x000000070000720c */ /* 0x000fe40003f06070 */
[----:B------:R-:W-:-:S04]  /*03a0*/  LOP3.LUT R0, R5, R4, RZ, 0x3c, !PT ;  /* 0x0000000405007212 */ /* 0x000fc800078e3cff */
[----:B------:R-:W-:Y:S02]  /*03b0*/  ISETP.GE.AND P2, PT, R0, RZ, PT ;  /* 0x000000ff0000720c */ /* 0x000fe40003f46270 */
[----:B------:R-:W-:-:S05]  /*03c0*/  IADD3 R0, R34, 0x1ff, RZ ;  /* 0x000001ff22007810 */ /* 0x000fca0007ffe0ff */
[----:B------:R-:W-:-:S04]  /*03d0*/  @P0 VIADD R3, R3, 0x1 ;  /* 0x0000000103030836 */ /* 0x000fc80000000000 */
[----:B------:R-:W-:Y:S01]  /*03e0*/  IMAD.MOV.U32 R2, RZ, RZ, R3 ;  /* 0x000000ffff027224 */ /* 0x000fe200078e0003 */
[----:B------:R-:W-:-:S03]  /*03f0*/  SHF.R.S32.HI R3, RZ, 0x1f, R0 ;  /* 0x0000001fff037819 */ /* 0x000fc60000011400 */
[----:B------:R-:W-:Y:S01]  /*0400*/  @!P2 IMAD.MOV R2, RZ, RZ, -R2 ;  /* 0x000000ffff02a224 */ /* 0x000fe200078e0a02 */
[----:B------:R-:W-:Y:S02]  /*0410*/  @!P1 LOP3.LUT R2, RZ, R4, RZ, 0x33, !PT ;  /* 0x00000004ff029212 */ /* 0x000fe400078e33ff */
[----:B------:R-:W-:-:S03]  /*0420*/  LEA.HI R3, R3, R0, RZ, 0x9 ;  /* 0x0000000003037211 */ /* 0x000fc600078f48ff */
[----:B------:R-:W-:Y:S02]  /*0430*/  IMAD.SHL.U32 R10, R2, 0x8, RZ ;  /* 0x00000008020a7824 */ /* 0x000fe400078e00ff */
[----:B------:R-:W-:-:S03]  /*0440*/  IMAD.MOV R2, RZ, RZ, -R2 ;  /* 0x000000ffff027224 */ /* 0x000fc600078e0a02 */
[----:B------:R-:W-:Y:S01]  /*0450*/  LEA.HI.SX32 R3, R3, -R10, 0x17 ;  /* 0x8000000a03037211 */ /* 0x000fe200078fbaff */
[----:B------:R-:W-:Y:S01]  /*0460*/  IMAD R19, R4, R2, R5 ;  /* 0x0000000204137224 */ /* 0x000fe200078e0205 */
[----:B------:R-:W-:Y:S02]  /*0470*/  MOV R2, RZ ;  /* 0x000000ff00027202 */ /* 0x000fe40000000f00 */
[----:B------:R-:W-:Y:S02]  /*0480*/  VIMNMX R14, R3, 0x8, PT ;  /* 0x00000008030e7848 */ /* 0x000fe40003fe0100 */
[----:B------:R-:W-:Y:S02]  /*0490*/  IABS R4, R19 ;  /* 0x0000001300047213 */ /* 0x000fe40000000000 */
[----:B------:R-:W-:-:S04]  /*04a0*/  IABS R7, R14 ;  /* 0x0000000e00077213 */ /* 0x000fc80000000000 */
[----:B------:R-:W3:Y:S08]  /*04b0*/  I2F.RP R0, R7 ;  /* 0x0000000700007306 */ /* 0x000ef00000209400 */
[----:B---3--:R-:W3:Y:S02]  /*04c0*/  MUFU.RCP R0, R0 ;  /* 0x0000000000007308 */ /* 0x008ee40000001000 */
[----:B---3--:R-:W-:-:S02]  /*04d0*/  IADD3 R3, R0, 0xffffffe, RZ ;  /* 0x0ffffffe00037810 */ /* 0x008fc40007ffe0ff */
[----:B------:R-:W-:-:S04]  /*04e0*/  IABS R0, R36 ;  /* 0x0000002400007213 */ /* 0x000fc80000000000 */
[----:B------:R-:W3:Y:S08]  /*04f0*/  F2I.FTZ.U32.TRUNC.NTZ R3, R3 ;  /* 0x0000000300037305 */ /* 0x000ef0000021f000 */
[----:B------:R-:W4:Y:S01]  /*0500*/  I2F.RP R8, R0 ;  /* 0x0000000000087306 */ /* 0x000f220000209400 */
[----:B---3--:R-:W-:-:S04]  /*0510*/  IMAD.MOV R6, RZ, RZ, -R3 ;  /* 0x000000ffff067224 */ /* 0x008fc800078e0a03 */
[----:B------:R-:W-:Y:S01]  /*0520*/  IMAD R5, R6, R7, RZ ;  /* 0x0000000706057224 */ /* 0x000fe200078e02ff */
[----:B------:R-:W-:-:S03]  /*0530*/  IABS R6, R14 ;  /* 0x0000000e00067213 */ /* 0x000fc60000000000 */
[----:B------:R-:W-:Y:S01]  /*0540*/  IMAD.HI.U32 R2, R3, R5, R2 ;  /* 0x0000000503027227 */ /* 0x000fe200078e0002 */
[----:B----4-:R-:W3:Y:S03]  /*0550*/  MUFU.RCP R8, R8 ;  /* 0x0000000800087308 */ /* 0x010ee60000001000 */
[----:B------:R-:W-:Y:S02]  /*0560*/  IMAD.MOV R5, RZ, RZ, -R6 ;  /* 0x000000ffff057224 */ /* 0x000fe400078e0a06 */
[----:B------:R-:W-:Y:S01]  /*0570*/  IMAD.HI.U32 R3, R2, R4, RZ ;  /* 0x0000000402037227 */ /* 0x000fe200078e00ff */
[----:B------:R-:W-:-:S03]  /*0580*/  IABS R2, R34 ;  /* 0x0000002200027213 */ /* 0x000fc60000000000 */
[----:B------:R-:W-:Y:S02]  /*0590*/  IMAD R4, R3, R5, R4 ;  /* 0x0000000503047224 */ /* 0x000fe400078e0204 */
[----:B------:R-:W4:Y:S03]  /*05a0*/  I2F.RP R5, R2 ;  /* 0x0000000200057306 */ /* 0x000f260000209400 */
[----:B------:R-:W-:Y:S02]  /*05b0*/  ISETP.GT.U32.AND P1, PT, R7, R4, PT ;  /* 0x000000040700720c */ /* 0x000fe40003f24070 */
[----:B---3--:R-:W-:-:S03]  /*05c0*/  IADD3 R6, R8, 0xffffffe, RZ ;  /* 0x0ffffffe08067810 */ /* 0x008fc60007ffe0ff */
[----:B----4-:R-:W3:Y:S08]  /*05d0*/  MUFU.RCP R5, R5 ;  /* 0x0000000500057308 */ /* 0x010ef00000001000 */
[----:B------:R-:W-:Y:S02]  /*05e0*/  @!P1 IMAD.IADD R4, R4, 0x1, -R7 ;  /* 0x0000000104049824 */ /* 0x000fe400078e0a07 */
[----:B------:R-:W-:Y:S01]  /*05f0*/  @!P1 VIADD R3, R3, 0x1 ;  /* 0x0000000103039836 */ /* 0x000fe20000000000 */
[----:B------:R-:W-:-:S02]  /*0600*/  ISETP.NE.AND P1, PT, R14, RZ, PT ;  /* 0x000000ff0e00720c */ /* 0x000fc40003f25270 */
[----:B------:R-:W-:Y:S02]  /*0610*/  ISETP.GE.U32.AND P0, PT, R4, R7, PT ;  /* 0x000000070400720c */ /* 0x000fe40003f06070 */
[----:B------:R-:W-:Y:S01]  /*0620*/  LOP3.LUT R4, R19, R14, RZ, 0x3c, !PT ;  /* 0x0000000e13047212 */ /* 0x000fe200078e3cff */
[----:B------:R-:W4:Y:S03]  /*0630*/  F2I.FTZ.U32.TRUNC.NTZ R7, R6 ;  /* 0x0000000600077305 */ /* 0x000f26000021f000 */
[----:B------:R-:W-:Y:S01]  /*0640*/  ISETP.GE.AND P2, PT, R4, RZ, PT ;  /* 0x000000ff0400720c */ /* 0x000fe20003f46270 */
[----:B---3--:R-:W-:-:S06]  /*0650*/  VIADD R4, R5, 0xffffffe ;  /* 0x0ffffffe05047836 */ /* 0x008fcc0000000000 */
[----:B------:R-:W-:Y:S01]  /*0660*/  @P0 VIADD R3, R3, 0x1 ;  /* 0x0000000103030836 */ /* 0x000fe20000000000 */
[----:B------:R-:W3:Y:S04]  /*0670*/  F2I.FTZ.U32.TRUNC.NTZ R5, R4 ;  /* 0x0000000400057305 */ /* 0x000ee8000021f000 */
[----:B------:R-:W-:Y:S01]  /*0680*/  MOV R16, R3 ;  /* 0x0000000300107202 */ /* 0x000fe20000000f00 */
[----:B----4-:R-:W-:Y:S01]  /*0690*/  IMAD.MOV R11, RZ, RZ, -R7 ;  /* 0x000000ffff0b7224 */ /* 0x010fe200078e0a07 */
[----:B------:R-:W-:-:S03]  /*06a0*/  SHF.R.U32.HI R3, RZ, 0x6, R38 ;  /* 0x00000006ff037819 */ /* 0x000fc60000011626 */
[----:B------:R-:W-:Y:S01]  /*06b0*/  @!P2 IMAD.MOV R16, RZ, RZ, -R16 ;  /* 0x000000ffff10a224 */ /* 0x000fe200078e0a10 */
[----:B------:R-:W-:Y:S01]  /*06c0*/  @!P1 LOP3.LUT R16, RZ, R14, RZ, 0x33, !PT ;  /* 0x0000000eff109212 */ /* 0x000fe200078e33ff */
[----:B------:R-:W-:Y:S01]  /*06d0*/  IMAD R11, R11, R0, RZ ;  /* 0x000000000b0b7224 */ /* 0x000fe200078e02ff */
[----:B------:R-:W-:Y:S02]  /*06e0*/  SGXT.U32 R6, R3, 0x1 ;  /* 0x000000010306781a */ /* 0x000fe40000000000 */
[----:B------:R-:W-:Y:S02]  /*06f0*/  SHF.L.U32 R9, R16, 0x6, RZ ;  /* 0x0000000610097819 */ /* 0x000fe400000006ff */
[----:B------:R-:W-:Y:S01]  /*0700*/  SHF.R.S32.HI R3, RZ, 0x6, R38 ;  /* 0x00000006ff037819 */ /* 0x000fe20000011426 */
[----:B---3--:R-:W-:Y:S01]  /*0710*/  IMAD.MOV R15, RZ, RZ, -R5 ;  /* 0x000000ffff0f7224 */ /* 0x008fe200078e0a05 */
[----:B------:R-:W-:Y:S01]  /*0720*/  LOP3.LUT R8, R9, R6, RZ, 0xfc, !PT ;  /* 0x0000000609087212 */ /* 0x000fe200078efcff */
[----:B------:R-:W-:Y:S01]  /*0730*/  IMAD.MOV.U32 R6, RZ, RZ, RZ ;  /* 0x000000ffff067224 */ /* 0x000fe200078e00ff */
[----:B------:R-:W-:Y:S01]  /*0740*/  SGXT R3, R3, 0x1 ;  /* 0x000000010303781a */ /* 0x000fe20000000200 */
[----:B------:R-:W-:Y:S01]  /*0750*/  IMAD R15, R15, R2, RZ ;  /* 0x000000020f0f7224 */ /* 0x000fe200078e02ff */
[----:B------:R-:W-:Y:S01]  /*0760*/  IABS R13, R8 ;  /* 0x00000008000d7213 */ /* 0x000fe20000000000 */
[----:B------:R-:W-:Y:S01]  /*0770*/  IMAD.HI.U32 R11, R7, R11, R6 ;  /* 0x0000000b070b7227 */ /* 0x000fe200078e0006 */
[----:B------:R-:W-:-:S02]  /*0780*/  SHF.L.U32 R6, R38, 0x2, RZ ;  /* 0x0000000226067819 */ /* 0x000fc400000006ff */
[----:B------:R-:W-:Y:S01]  /*0790*/  LOP3.LUT R3, R3, 0x90, RZ, 0xc0, !PT ;  /* 0x0000009003037812 */ /* 0x000fe200078ec0ff */
[----:B------:R-:W-:Y:S01]  /*07a0*/  IMAD.SHL.U32 R7, R38, 0x100, RZ ;  /* 0x0000010026077824 */ /* 0x000fe200078e00ff */
[C---:B------:R-:W-:Y:S02]  /*07b0*/  LOP3.LUT R18, R8.reuse, 0x3e, RZ, 0xfc, !PT ;  /* 0x0000003e08127812 */ /* 0x040fe400078efcff */
[----:B------:R-:W-:Y:S01]  /*07c0*/  LOP3.LUT R6, R3, 0x7c, R6, 0x78, !PT ;  /* 0x0000007c03067812 */ /* 0x000fe200078e7806 */
[----:B------:R-:W-:Y:S01]  /*07d0*/  IMAD.HI.U32 R3, R11, R13, RZ ;  /* 0x0000000d0b037227 */ /* 0x000fe200078e00ff */
[----:B------:R-:W-:Y:S02]  /*07e0*/  IABS R17, R18 ;  /* 0x0000001200117213 */ /* 0x000fe40000000000 */
[----:B------:R-:W-:Y:S02]  /*07f0*/  LOP3.LUT R20, R8, 0x2, RZ, 0xfc, !PT ;  /* 0x0000000208147812 */ /* 0x000fe400078efcff */
[----:B------:R-:W-:Y:S01]  /*0800*/  IADD3 R3, -R3, RZ, RZ ;  /* 0x000000ff03037210 */ /* 0x000fe20007ffe1ff */
[----:B------:R-:W-:Y:S01]  /*0810*/  IMAD.HI.U32 R4, R11, R17, RZ ;  /* 0x000000110b047227 */ /* 0x000fe200078e00ff */
[----:B------:R-:W-:-:S02]  /*0820*/  IABS R12, R20 ;  /* 0x00000014000c7213 */ /* 0x000fc40000000000 */
[----:B------:R-:W-:Y:S01]  /*0830*/  LOP3.LUT R7, R6, 0x2000, R7, 0xf8, !PT ;  /* 0x0000200006077812 */ /* 0x000fe200078ef807 */
[----:B------:R-:W-:Y:S01]  /*0840*/  IMAD R13, R0, R3, R13 ;  /* 0x00000003000d7224 */ /* 0x000fe200078e020d */
[----:B------:R-:W-:Y:S01]  /*0850*/  ISETP.GE.AND P4, PT, R8, RZ, PT ;  /* 0x000000ff0800720c */ /* 0x000fe20003f86270 */
[----:B------:R-:W-:Y:S01]  /*0860*/  IMAD.MOV R4, RZ, RZ, -R4 ;  /* 0x000000ffff047224 */ /* 0x000fe200078e0a04 */
[----:B------:R-:W-:Y:S01]  /*0870*/  ISETP.GE.AND P2, PT, R20, RZ, PT ;  /* 0x000000ff1400720c */ /* 0x000fe20003f46270 */
[----:B------:R-:W-:Y:S01]  /*0880*/  IMAD.MOV R3, RZ, RZ, -R16 ;  /* 0x000000ffff037224 */ /* 0x000fe200078e0a10 */
[C---:B------:R-:W-:Y:S01]  /*0890*/  ISETP.GT.U32.AND P0, PT, R0.reuse, R13, PT ;  /* 0x0000000d0000720c */ /* 0x040fe20003f04070 */
[----:B------:R-:W-:Y:S01]  /*08a0*/  IMAD R17, R0, R4, R17 ;  /* 0x0000000400117224 */ /* 0x000fe200078e0211 */
[----:B------:R-:W-:Y:S01]  /*08b0*/  MOV R4, RZ ;  /* 0x000000ff00047202 */ /* 0x000fe20000000f00 */
[----:B------:R-:W-:Y:S01]  /*08c0*/  IMAD.HI.U32 R6, R11, R12, RZ ;  /* 0x0000000c0b067227 */ /* 0x000fe200078e00ff */
[----:B------:R-:W-:-:S02]  /*08d0*/  LOP3.LUT R16, R8, 0x4, RZ, 0xfc, !PT ;  /* 0x0000000408107812 */ /* 0x000fc400078efcff */
[----:B------:R-:W-:Y:S01]  /*08e0*/  ISETP.GT.U32.AND P1, PT, R0, R17, PT ;  /* 0x000000110000720c */ /* 0x000fe20003f24070 */
[----:B------:R-:W-:Y:S01]  /*08f0*/  IMAD.HI.U32 R4, R5, R15, R4 ;  /* 0x0000000f05047227 */ /* 0x000fe200078e0004 */
[----:B------:R-:W-:Y:S02]  /*0900*/  IABS R15, R16 ;  /* 0x00000010000f7213 */ /* 0x000fe40000000000 */
[----:B------:R-:W-:Y:S01]  /*0910*/  ISETP.GE.AND P5, PT, R16, RZ, PT ;  /* 0x000000ff1000720c */ /* 0x000fe20003fa6270 */
[----:B------:R-:W-:Y:S01]  /*0920*/  IMAD R3, R14, R3, R19 ;  /* 0x000000030e037224 */ /* 0x000fe200078e0213 */
[----:B------:R-:W-:Y:S01]  /*0930*/  LOP3.LUT R19, R8, 0x8, RZ, 0xfc, !PT ;  /* 0x0000000808137812 */ /* 0x000fe200078efcff */
[----:B------:R-:W-:Y:S01]  /*0940*/  IMAD.MOV R5, RZ, RZ, -R6 ;  /* 0x000000ffff057224 */ /* 0x000fe200078e0a06 */
[----:B------:R-:W-:Y:S01]  /*0950*/  @!P0 IADD3 R13, R13, -R0, RZ ;  /* 0x800000000d0d8210 */ /* 0x000fe20007ffe0ff */
[----:B------:R-:W-:Y:S01]  /*0960*/  IMAD.IADD R10, R10, 0x1, R3 ;  /* 0x000000010a0a7824 */ /* 0x000fe200078e0203 */
[----:B------:R-:W-:Y:S01]  /*0970*/  LOP3.LUT R6, R8, 0x6, RZ, 0xfc, !PT ;  /* 0x0000000608067812 */ /* 0x000fe200078efcff */
[----:B------:R-:W-:Y:S01]  /*0980*/  IMAD.HI.U32 R3, R11, R15, RZ ;  /* 0x0000000f0b037227 */ /* 0x000fe200078e00ff */
[----:B------:R-:W-:-:S02]  /*0990*/  ISETP.GT.U32.AND P0, PT, R0, R13, PT ;  /* 0x0000000d0000720c */ /* 0x000fc40003f04070 */
[----:B------:R-:W-:Y:S01]  /*09a0*/  IABS R16, R19 ;  /* 0x0000001300107213 */ /* 0x000fe20000000000 */
[----:B------:R-:W-:Y:S01]  /*09b0*/  IMAD R5, R0, R5, R12 ;  /* 0x0000000500057224 */ /* 0x000fe200078e020c */
[----:B------:R-:W-:Y:S01]  /*09c0*/  IABS R12, R6 ;  /* 0x00000006000c7213 */ /* 0x000fe20000000000 */
[----:B------:R-:W-:Y:S01]  /*09d0*/  IMAD.MOV R3, RZ, RZ, -R3 ;  /* 0x000000ffff037224 */ /* 0x000fe200078e0a03 */
[----:B------:R-:W-:Y:S01]  /*09e0*/  ISETP.GE.AND P6, PT, R6, RZ, PT ;  /* 0x000000ff0600720c */ /* 0x000fe20003fc6270 */
[----:B------:R-:W-:Y:S01]  /*09f0*/  @!P1 IMAD.IADD R17, R17, 0x1, -R0 ;  /* 0x0000000111119824 */ /* 0x000fe200078e0a00 */
[C---:B------:R-:W-:Y:S01]  /*0a00*/  ISETP.GT.U32.AND P3, PT, R0.reuse, R5, PT ;  /* 0x000000050000720c */ /* 0x040fe20003f64070 */
[----:B------:R-:W-:Y:S01]  /*0a10*/  IMAD R15, R0, R3, R15 ;  /* 0x00000003000f7224 */ /* 0x000fe200078e020f */
[----:B------:R-:W-:Y:S01]  /*0a20*/  LOP3.LUT R20, R8, 0xe, RZ, 0xfc, !PT ;  /* 0x0000000e08147812 */ /* 0x000fe200078efcff */
[----:B------:R-:W-:Y:S01]  /*0a30*/  IMAD.HI.U32 R3, R11, R12, RZ ;  /* 0x0000000c0b037227 */ /* 0x000fe200078e00ff */
[----:B------:R-:W-:-:S02]  /*0a40*/  ISETP.GT.U32.AND P1, PT, R0, R17, PT ;  /* 0x000000110000720c */ /* 0x000fc40003f24070 */
[----:B------:R-:W-:Y:S01]  /*0a50*/  @!P0 IADD3 R13, R13, -R0, RZ ;  /* 0x800000000d0d8210 */ /* 0x000fe20007ffe0ff */
[----:B------:R-:W-:Y:S01]  /*0a60*/  IMAD.MOV R3, RZ, RZ, -R3 ;  /* 0x000000ffff037224 */ /* 0x000fe200078e0a03 */
[----:B------:R-:W-:Y:S01]  /*0a70*/  ISETP.GT.U32.AND P0, PT, R0, R15, PT ;  /* 0x0000000f0000720c */ /* 0x000fe20003f04070 */
[----:B------:R-:W-:Y:S01]  /*0a80*/  IMAD.HI.U32 R6, R11, R16, RZ ;  /* 0x000000100b067227 */ /* 0x000fe200078e00ff */
[----:B------:R-:W-:Y:S02]  /*0a90*/  MOV R14, R13 ;  /* 0x0000000d000e7202 */ /* 0x000fe40000000f00 */
[C---:B------:R-:W-:Y:S01]  /*0aa0*/  LOP3.LUT R22, R8.reuse, 0x10, RZ, 0xfc, !PT ;  /* 0x0000001008167812 */ /* 0x040fe200078efcff */
[----:B------:R-:W-:Y:S01]  /*0ab0*/  @!P3 IMAD.IADD R5, R5, 0x1, -R0 ;  /* 0x000000010505b824 */ /* 0x000fe200078e0a00 */
[----:B------:R-:W-:Y:S01]  /*0ac0*/  LOP3.LUT R24, R8, 0x14, RZ, 0xfc, !PT ;  /* 0x0000001408187812 */ /* 0x000fe200078efcff */
[----:B------:R-:W-:Y:S01]  /*0ad0*/  IMAD R13, R0, R3, R12 ;  /* 0x00000003000d7224 */ /* 0x000fe200078e020c */
[----:B------:R-:W-:Y:S01]  /*0ae0*/  LOP3.LUT R12, R8, 0xa, RZ, 0xfc, !PT ;  /* 0x0000000a080c7812 */ /* 0x000fe200078efcff */
[----:B------:R-:W-:Y:S01]  /*0af0*/  @!P1 IMAD.IADD R17, R17, 0x1, -R0 ;  /* 0x0000000111119824 */ /* 0x000fe200078e0a00 */
[----:B------:R-:W-:Y:S01]  /*0b00*/  ISETP.GT.U32.AND P3, PT, R0, R5, PT ;  /* 0x000000050000720c */ /* 0x000fe20003f64070 */
[----:B------:R-:W-:Y:S01]  /*0b10*/  @!P4 IMAD.MOV R14, RZ, RZ, -R14 ;  /* 0x000000ffff0ec224 */ /* 0x000fe200078e0a0e */
[----:B------:R-:W-:Y:S01]  /*0b20*/  ISETP.GE.AND P1, PT, R18, RZ, PT ;  /* 0x000000ff1200720c */ /* 0x000fe20003f26270 */
[----:B------:R-:W-:Y:S01]  /*0b30*/  @!P0 IMAD.IADD R15, R15, 0x1, -R0 ;  /* 0x000000010f0f8824 */ /* 0x000fe200078e0a00 */
[----:B------:R-:W-:Y:S01]  /*0b40*/  MOV R3, R17 ;  /* 0x0000001100037202 */ /* 0x000fe20000000f00 */
[----:B------:R-:W-:Y:S01]  /*0b50*/  IMAD.MOV R17, RZ, RZ, -R6 ;  /* 0x000000ffff117224 */ /* 0x000fe200078e0a06 */
[----:B------:R-:W-:-:S02]  /*0b60*/  IABS R6, R12 ;  /* 0x0000000c00067213 */ /* 0x000fc40000000000 */
[C---:B------:R-:W-:Y:S01]  /*0b70*/  ISETP.GT.U32.AND P0, PT, R0.reuse, R15, PT ;  /* 0x0000000f0000720c */ /* 0x040fe20003f04070 */
[C---:B------:R-:W-:Y:S01]  /*0b80*/  IMAD R17, R0.reuse, R17, R16 ;  /* 0x0000001100117224 */ /* 0x040fe200078e0210 */
[----:B------:R-:W-:Y:S02]  /*0b90*/  ISETP.GE.AND P4, PT, R19, RZ, PT ;  /* 0x000000ff1300720c */ /* 0x000fe40003f86270 */
[----:B------:R-:W-:Y:S01]  /*0ba0*/  IABS R19, R20 ;  /* 0x0000001400137213 */ /* 0x000fe20000000000 */
[----:B------:R-:W-:Y:S01]  /*0bb0*/  @!P3 IMAD.IADD R5, R5, 0x1, -R0 ;  /* 0x000000010505b824 */ /* 0x000fe200078e0a00 */
[----:B------:R-:W-:Y:S02]  /*0bc0*/  ISETP.GT.U32.AND P3, PT, R0, R13, PT ;  /* 0x0000000d0000720c */ /* 0x000fe40003f64070 */
[----:B------:R-:W-:Y:S01]  /*0bd0*/  @!P1 IADD3 R3, -R3, RZ, RZ ;  /* 0x000000ff03039210 */ /* 0x000fe20007ffe1ff */
[----:B------:R-:W-:Y:S01]  /*0be0*/  IMAD.MOV.U32 R23, RZ, RZ, R5 ;  /* 0x000000ffff177224 */ /* 0x000fe200078e0005 */
[----:B------:R-:W-:Y:S01]  /*0bf0*/  ISETP.GE.AND P1, PT, R12, RZ, PT ;  /* 0x000000ff0c00720c */ /* 0x000fe20003f26270 */
[----:B------:R-:W-:Y:S01]  /*0c00*/  IMAD.HI.U32 R5, R11, R6, RZ ;  /* 0x000000060b057227 */ /* 0x000fe200078e00ff */
[----:B------:R-:W-:-:S02]  /*0c10*/  LOP3.LUT R12, R8, 0xc, RZ, 0xfc, !PT ;  /* 0x0000000c080c7812 */ /* 0x000fc400078efcff */
[----:B------:R-:W-:Y:S01]  /*0c20*/  @!P2 IADD3 R23, -R23, RZ, RZ ;  /* 0x000000ff1717a210 */ /* 0x000fe20007ffe1ff */
[----:B------:R-:W-:Y:S01]  /*0c30*/  @!P0 IMAD.IADD R15, R15, 0x1, -R0 ;  /* 0x000000010f0f8824 */ /* 0x000fe200078e0a00 */
[C---:B------:R-:W-:Y:S01]  /*0c40*/  ISETP.GT.U32.AND P0, PT, R0.reuse, R17, PT ;  /* 0x000000110000720c */ /* 0x040fe20003f04070 */
[----:B------:R-:W-:Y:S01]  /*0c50*/  IMAD.MOV R5, RZ, RZ, -R5 ;  /* 0x000000ffff057224 */ /* 0x000fe200078e0a05 */
[----:B------:R-:W-:Y:S01]  /*0c60*/  IABS R18, R12 ;  /* 0x0000000c00127213 */ /* 0x000fe20000000000 */
[----:B------:R-:W-:Y:S01]  /*0c70*/  IMAD.MOV.U32 R25, RZ, RZ, R15 ;  /* 0x000000ffff197224 */ /* 0x000fe200078e000f */
[----:B------:R-:W-:Y:S01]  /*0c80*/  @!P3 IADD3 R13, R13, -R0, RZ ;  /* 0x800000000d0db210 */ /* 0x000fe20007ffe0ff */
[----:B------:R-:W-:Y:S01]  /*0c90*/  IMAD R5, R0, R5, R6 ;  /* 0x0000000500057224 */ /* 0x000fe200078e0206 */
[----:B------:R-:W-:Y:S01]  /*0ca0*/  ISETP.GE.AND P2, PT, R12, RZ, PT ;  /* 0x000000ff0c00720c */ /* 0x000fe20003f46270 */
[----:B------:R-:W-:Y:S01]  /*0cb0*/  IMAD.HI.U32 R6, R11, R18, RZ ;  /* 0x000000120b067227 */ /* 0x000fe200078e00ff */
[----:B------:R-:W-:-:S02]  /*0cc0*/  ISETP.GT.U32.AND P3, PT, R0, R13, PT ;  /* 0x0000000d0000720c */ /* 0x000fc40003f64070 */
[----:B------:R-:W-:Y:S01]  /*0cd0*/  IABS R21, R22 ;  /* 0x0000001600157213 */ /* 0x000fe20000000000 */
[----:B------:R-:W-:Y:S01]  /*0ce0*/  @!P5 IMAD.MOV R25, RZ, RZ, -R25 ;  /* 0x000000ffff19d224 */ /* 0x000fe200078e0a19 */
[----:B------:R-:W-:Y:S01]  /*0cf0*/  ISETP.GT.U32.AND P5, PT, R0, R5, PT ;  /* 0x000000050000720c */ /* 0x000fe20003fa4070 */
[----:B------:R-:W-:Y:S01]  /*0d00*/  IMAD.HI.U32 R12, R11, R19, RZ ;  /* 0x000000130b0c7227 */ /* 0x000fe200078e00ff */
[-C--:B------:R-:W-:Y:S02]  /*0d10*/  @!P0 IADD3 R17, R17, -R0.reuse, RZ ;  /* 0x8000000011118210 */ /* 0x080fe40007ffe0ff */
[----:B------:R-:W-:Y:S01]  /*0d20*/  LOP3.LUT R26, R8, 0x1c, RZ, 0xfc, !PT ;  /* 0x0000001c081a7812 */ /* 0x000fe200078efcff */
[----:B------:R-:W-:Y:S01]  /*0d30*/  IMAD.MOV R15, RZ, RZ, -R6 ;  /* 0x000000ffff0f7224 */ /* 0x000fe200078e0a06 */
[----:B------:R-:W-:Y:S01]  /*0d40*/  ISETP.GT.U32.AND P0, PT, R0, R17, PT ;  /* 0x000000110000720c */ /* 0x000fe20003f04070 */
[----:B------:R-:W-:Y:S01]  /*0d50*/  IMAD.MOV R12, RZ, RZ, -R12 ;  /* 0x000000ffff0c7224 */ /* 0x000fe200078e0a0c */
[----:B------:R-:W-:Y:S01]  /*0d60*/  LOP3.LUT R30, R8, 0x38, RZ, 0xfc, !PT ;  /* 0x00000038081e7812 */ /* 0x000fe200078efcff */
[C---:B------:R-:W-:Y:S01]  /*0d70*/  IMAD R15, R0.reuse, R15, R18 ;  /* 0x0000000f000f7224 */ /* 0x040fe200078e0212 */
[----:B------:R-:W-:Y:S01]  /*0d80*/  @!P3 IADD3 R13, R13, -R0, RZ ;  /* 0x800000000d0db210 */ /* 0x000fe20007ffe0ff */
[----:B------:R-:W-:Y:S01]  /*0d90*/  IMAD R19, R0, R12, R19 ;  /* 0x0000000c00137224 */ /* 0x000fe200078e0213 */
[----:B------:R-:W-:Y:S01]  /*0da0*/  ISETP.GE.AND P3, PT, R20, RZ, PT ;  /* 0x000000ff1400720c */ /* 0x000fe20003f66270 */
[----:B------:R-:W-:Y:S01]  /*0db0*/  @!P5 IMAD.IADD R5, R5, 0x1, -R0 ;  /* 0x000000010505d824 */ /* 0x000fe200078e0a00 */
[----:B------:R-:W-:Y:S01]  /*0dc0*/  LOP3.LUT R20, R8, 0x12, RZ, 0xfc, !PT ;  /* 0x0000001208147812 */ /* 0x000fe200078efcff */
[----:B------:R-:W-:Y:S01]  /*0dd0*/  IMAD.MOV.U32 R27, RZ, RZ, R13 ;  /* 0x000000ffff1b7224 */ /* 0x000fe200078e000d */
[----:B------:R-:W-:Y:S01]  /*0de0*/  IABS R18, R24 ;  /* 0x0000001800127213 */ /* 0x000fe20000000000 */
[----:B------:R-:W-:Y:S01]  /*0df0*/  IMAD.HI.U32 R16, R11, R21, RZ ;  /* 0x000000150b107227 */ /* 0x000fe200078e00ff */
[----:B------:R-:W-:-:S02]  /*0e00*/  ISETP.GT.U32.AND P5, PT, R0, R5, PT ;  /* 0x000000050000720c */ /* 0x000fc40003fa4070 */
[----:B------:R-:W-:Y:S01]  /*0e10*/  IABS R6, R20 ;  /* 0x0000001400067213 */ /* 0x000fe20000000000 */
[----:B------:R-:W-:Y:S01]  /*0e20*/  @!P0 IMAD.IADD R17, R17, 0x1, -R0 ;  /* 0x0000000111118824 */ /* 0x000fe200078e0a00 */
[C---:B------:R-:W-:Y:S01]  /*0e30*/  ISETP.GT.U32.AND P0, PT, R0.reuse, R15, PT ;  /* 0x0000000f0000720c */ /* 0x040fe20003f04070 */
[----:B------:R-:W-:Y:S01]  /*0e40*/  @!P6 IMAD.MOV R27, RZ, RZ, -R27 ;  /* 0x000000ffff1be224 */ /* 0x000fe200078e0a1b */
[----:B------:R-:W-:Y:S01]  /*0e50*/  ISETP.GT.U32.AND P6, PT, R0, R19, PT ;  /* 0x000000130000720c */ /* 0x000fe20003fc4070 */
[----:B------:R-:W-:Y:S01]  /*0e60*/  IMAD.MOV R16, RZ, RZ, -R16 ;  /* 0x000000ffff107224 */ /* 0x000fe200078e0a10 */
[----:B------:R-:W-:Y:S01]  /*0e70*/  MOV R29, R17 ;  /* 0x00000011001d7202 */ /* 0x000fe20000000f00 */
[----:B------:R-:W-:Y:S01]  /*0e80*/  IMAD.HI.U32 R12, R11, R18, RZ ;  /* 0x000000120b0c7227 */ /* 0x000fe200078e00ff */
[----:B------:R-:W-:Y:S02]  /*0e90*/  LOP3.LUT R28, R8, 0x36, RZ, 0xfc, !PT ;  /* 0x00000036081c7812 */ /* 0x000fe400078efcff */
[----:B------:R-:W-:Y:S01]  /*0ea0*/  IABS R77, R30 ;  /* 0x0000001e004d7213 */ /* 0x000fe20000000000 */
[----:B------:R-:W-:Y:S01]  /*0eb0*/  IMAD R21, R0, R16, R21 ;  /* 0x0000001000157224 */ /* 0x000fe200078e0215 */
[----:B------:R-:W-:Y:S01]  /*0ec0*/  MOV R16, R6 ;  /* 0x0000000600107202 */ /* 0x000fe20000000f00 */
[--C-:B------:R-:W-:Y:S01]  /*0ed0*/  @!P5 IMAD.IADD R5, R5, 0x1, -R0.reuse ;  /* 0x000000010505d824 */ /* 0x100fe200078e0a00 */
[----:B------:R-:W-:Y:S01]  /*0ee0*/  IABS R75, R28 ;  /* 0x0000001c004b7213 */ /* 0x000fe20000000000 */
[----:B------:R-:W-:Y:S01]  /*0ef0*/  @!P0 IMAD.IADD R15, R15, 0x1, -R0 ;  /* 0x000000010f0f8824 */ /* 0x000fe200078e0a00 */
[----:B------:R-:W-:Y:S01]  /*0f00*/  ISETP.GE.AND P0, PT, R20, RZ, PT ;  /* 0x000000ff1400720c */ /* 0x000fe20003f06270 */
[----:B------:R-:W-:Y:S01]  /*0f10*/  IMAD.HI.U32 R6, R11, R16, RZ ;  /* 0x000000100b067227 */ /* 0x000fe200078e00ff */
[----:B------:R-:W-:-:S02]  /*0f20*/  MOV R31, R5 ;  /* 0x00000005001f7202 */ /* 0x000fc40000000f00 */
[----:B------:R-:W-:Y:S01]  /*0f30*/  LOP3.LUT R20, R8, 0x16, RZ, 0xfc, !PT ;  /* 0x0000001608147812 */ /* 0x000fe200078efcff */
[----:B------:R-:W-:Y:S01]  /*0f40*/  @!P6 IMAD.IADD R19, R19, 0x1, -R0 ;  /* 0x000000011313e824 */ /* 0x000fe200078e0a00 */
[----:B------:R-:W-:Y:S01]  /*0f50*/  ISETP.GT.U32.AND P6, PT, R0, R15, PT ;  /* 0x0000000f0000720c */ /* 0x000fe20003fc4070 */
[----:B------:R-:W-:Y:S01]  /*0f60*/  IMAD.MOV R5, RZ, RZ, -R12 ;  /* 0x000000ffff057224 */ /* 0x000fe200078e0a0c */
[----:B------:R-:W-:Y:S01]  /*0f70*/  IADD3 R13, -R6, RZ, RZ ;  /* 0x000000ff060d7210 */ /* 0x000fe20007ffe1ff */
[----:B------:R-:W-:Y:S01]  /*0f80*/  @!P4 IMAD.MOV R29, RZ, RZ, -R29 ;  /* 0x000000ffff1dc224 */ /* 0x000fe200078e0a1d */
[----:B------:R-:W-:Y:S01]  /*0f90*/  @!P1 IADD3 R31, -R31, RZ, RZ ;  /* 0x000000ff1f1f9210 */ /* 0x000fe20007ffe1ff */
[C---:B------:R-:W-:Y:S01]  /*0fa0*/  IMAD R5, R0.reuse, R5, R18 ;  /* 0x0000000500057224 */ /* 0x040fe200078e0212 */
[----:B------:R-:W-:Y:S01]  /*0fb0*/  IABS R17, R20 ;  /* 0x0000001400117213 */ /* 0x000fe20000000000 */
[C---:B------:R-:W-:Y:S01]  /*0fc0*/  IMAD R13, R0.reuse, R13, R16 ;  /* 0x0000000d000d7224 */ /* 0x040fe200078e0210 */
[----:B------:R-:W-:-:S02]  /*0fd0*/  ISETP.GT.U32.AND P1, PT, R0, R19, PT ;  /* 0x000000130000720c */ /* 0x000fc40003f24070 */
[----:B------:R-:W-:Y:S01]  /*0fe0*/  ISETP.GT.U32.AND P5, PT, R0, R21, PT ;  /* 0x000000150000720c */ /* 0x000fe20003fa4070 */
[----:B------:R-:W-:Y:S01]  /*0ff0*/  IMAD.HI.U32 R6, R11, R17, RZ ;  /* 0x000000110b067227 */ /* 0x000fe200078e00ff */
[----:B------:R-:W-:Y:S02]  /*1000*/  LOP3.LUT R18, R8, 0x18, RZ, 0xfc, !PT ;  /* 0x0000001808127812 */ /* 0x000fe400078efcff */
[----:B------:R-:W-:Y:S01]  /*1010*/  ISETP.GE.AND P4, PT, R22, RZ, PT ;  /* 0x000000ff1600720c */ /* 0x000fe20003f86270 */
[----:B------:R-:W-:Y:S01]  /*1020*/  @!P6 IMAD.IADD R15, R15, 0x1, -R0 ;  /* 0x000000010f0fe824 */ /* 0x000fe200078e0a00 */
[----:B------:R-:W-:Y:S01]  /*1030*/  ISETP.GT.U32.AND P6, PT, R0, R13, PT ;  /* 0x0000000d0000720c */ /* 0x000fe20003fc4070 */
[----:B------:R-:W-:Y:S01]  /*1040*/  IMAD.MOV R12, RZ, RZ, -R6 ;  /* 0x000000ffff0c7224 */ /* 0x000fe200078e0a06 */
[----:B------:R-:W-:Y:S01]  /*1050*/  IABS R45, R18 ;  /* 0x00000012002d7213 */ /* 0x000fe20000000000 */
[----:B------:R-:W-:Y:S01]  /*1060*/  IMAD.MOV.U32 R33, RZ, RZ, R15 ;  /* 0x000000ffff217224 */ /* 0x000fe200078e000f */
[----:B------:R-:W-:Y:S01]  /*1070*/  LOP3.LUT R22, R8, 0x1a, RZ, 0xfc, !PT ;  /* 0x0000001a08167812 */ /* 0x000fe200078efcff */
[C---:B------:R-:W-:Y:S01]  /*1080*/  IMAD R17, R0.reuse, R12, R17 ;  /* 0x0000000c00117224 */ /* 0x040fe200078e0211 */
[----:B------:R-:W-:Y:S01]  /*1090*/  @!P1 IADD3 R19, R19, -R0, RZ ;  /* 0x8000000013139210 */ /* 0x000fe20007ffe0ff */
[----:B------:R-:W-:Y:S01]  /*10a0*/  IMAD.HI.U32 R6, R11, R45, RZ ;  /* 0x0000002d0b067227 */ /* 0x000fe200078e00ff */
[----:B------:R-:W-:-:S02]  /*10b0*/  ISETP.GT.U32.AND P1, PT, R0, R5, PT ;  /* 0x000000050000720c */ /* 0x000fc40003f24070 */
[----:B------:R-:W-:Y:S01]  /*10c0*/  IABS R47, R22 ;  /* 0x00000016002f7213 */ /* 0x000fe20000000000 */
[--C-:B------:R-:W-:Y:S01]  /*10d0*/  @!P5 IMAD.IADD R21, R21, 0x1, -R0.reuse ;  /* 0x000000011515d824 */ /* 0x100fe200078e0a00 */
[----:B------:R-:W-:Y:S01]  /*10e0*/  IADD3 R6, -R6, RZ, RZ ;  /* 0x000000ff06067210 */ /* 0x000fe20007ffe1ff */
[----:B------:R-:W-:Y:S01]  /*10f0*/  @!P6 IMAD.IADD R13, R13, 0x1, -R0 ;  /* 0x000000010d0de824 */ /* 0x000fe200078e0a00 */
[C---:B------:R-:W-:Y:S01]  /*1100*/  ISETP.GT.U32.AND P6, PT, R0.reuse, R17, PT ;  /* 0x000000110000720c */ /* 0x040fe20003fc4070 */
[----:B------:R-:W-:Y:S01]  /*1110*/  @!P2 IMAD.MOV R33, RZ, RZ, -R33 ;  /* 0x000000ffff21a224 */ /* 0x000fe200078e0a21 */
[----:B------:R-:W-:Y:S01]  /*1120*/  IABS R16, R26 ;  /* 0x0000001a00107213 */ /* 0x000fe20000000000 */
[----:B------:R-:W-:Y:S01]  /*1130*/  IMAD.HI.U32 R12, R11, R47, RZ ;  /* 0x0000002f0b0c7227 */ /* 0x000fe200078e00ff */
[C---:B------:R-:W-:Y:S02]  /*1140*/  ISETP.GT.U32.AND P2, PT, R0.reuse, R13, PT ;  /* 0x0000000d0000720c */ /* 0x040fe40003f44070 */
[C---:B------:R-:W-:Y:S01]  /*1150*/  ISETP.GT.U32.AND P5, PT, R0.reuse, R21, PT ;  /* 0x000000150000720c */ /* 0x040fe20003fa4070 */
[----:B------:R-:W-:Y:S01]  /*1160*/  IMAD R45, R0, R6, R45 ;  /* 0x00000006002d7224 */ /* 0x000fe200078e022d */
[----:B------:R-:W-:Y:S01]  /*1170*/  @!P1 IADD3 R5, R5, -R0, RZ ;  /* 0x8000000005059210 */ /* 0x000fe20007ffe0ff */
[----:B------:R-:W-:Y:S01]  /*1180*/  IMAD.MOV R12, RZ, RZ, -R12 ;  /* 0x000000ffff0c7224 */ /* 0x000fe200078e0a0c */
[----:B------:R-:W-:Y:S01]  /*1190*/  ISETP.GE.AND P1, PT, R20, RZ, PT ;  /* 0x000000ff1400720c */ /* 0x000fe20003f26270 */
[----:B------:R-:W-:Y:S01]  /*11a0*/  IMAD.HI.U32 R6, R11, R16, RZ ;  /* 0x000000100b067227 */ /* 0x000fe200078e00ff */
[----:B------:R-:W-:-:S02]  /*11b0*/  LOP3.LUT R20, R8, 0x1e, RZ, 0xfc, !PT ;  /* 0x0000001e08147812 */ /* 0x000fc400078efcff */
[----:B------:R-:W-:Y:S01]  /*11c0*/  @!P6 IADD3 R17, R17, -R0, RZ ;  /* 0x800000001111e210 */ /* 0x000fe20007ffe0ff */
[C---:B------:R-:W-:Y:S01]  /*11d0*/  IMAD R47, R0.reuse, R12, R47 ;  /* 0x0000000c002f7224 */ /* 0x040fe200078e022f */
[C---:B------:R-:W-:Y:S01]  /*11e0*/  ISETP.GT.U32.AND P6, PT, R0.reuse, R5, PT ;  /* 0x000000050000720c */ /* 0x040fe20003fc4070 */
[----:B------:R-:W-:Y:S01]  /*11f0*/  IMAD.MOV R15, RZ, RZ, -R6 ;  /* 0x000000ffff0f7224 */ /* 0x000fe200078e0a06 */
[----:B------:R-:W-:Y:S01]  /*1200*/  IABS R12, R20 ;  /* 0x00000014000c7213 */ /* 0x000fe20000000000 */
[----:B------:R-:W-:Y:S01]  /*1210*/  @!P2 IMAD.IADD R13, R13, 0x1, -R0 ;  /* 0x000000010d0da824 */ /* 0x000fe200078e0a00 */
[C---:B------:R-:W-:Y:S01]  /*1220*/  ISETP.GT.U32.AND P2, PT, R0.reuse, R47, PT ;  /* 0x0000002f0000720c */ /* 0x040fe20003f44070 */
[----:B------:R-:W-:Y:S01]  /*1230*/  IMAD R15, R0, R15, R16 ;  /* 0x0000000f000f7224 */ /* 0x000fe200078e0210 */
[----:B------:R-:W-:Y:S01]  /*1240*/  LOP3.LUT R32, R8, 0x3a, RZ, 0xfc, !PT ;  /* 0x0000003a08207812 */ /* 0x000fe200078efcff */
[----:B------:R-:W-:Y:S01]  /*1250*/  IMAD.MOV.U32 R35, RZ, RZ, R19 ;  /* 0x000000ffff237224 */ /* 0x000fe200078e0013 */
[----:B------:R-:W-:Y:S01]  /*1260*/  MOV R39, R13 ;  /* 0x0000000d00277202 */ /* 0x000fe20000000f00 */
[----:B------:R-:W-:Y:S01]  /*1270*/  @!P5 IMAD.IADD R21, R21, 0x1, -R0 ;  /* 0x000000011515d824 */ /* 0x000fe200078e0a00 */
[----:B------:R-:W-:Y:S01]  /*1280*/  ISETP.GE.AND P5, PT, R24, RZ, PT ;  /* 0x000000ff1800720c */ /* 0x000fe20003fa6270 */
[----:B------:R-:W-:Y:S01]  /*1290*/  @!P3 IMAD.MOV R35, RZ, RZ, -R35 ;  /* 0x000000ffff23b224 */ /* 0x000fe200078e0a23 */
[----:B------:R-:W-:Y:S01]  /*12a0*/  LOP3.LUT R24, R8, 0x20, RZ, 0xfc, !PT ;  /* 0x0000002008187812 */ /* 0x000fe200078efcff */
[----:B------:R-:W-:Y:S01]  /*12b0*/  IMAD.MOV.U32 R19, RZ, RZ, R12 ;  /* 0x000000ffff137224 */ /* 0x000fe200078e000c */
[----:B------:R-:W-:-:S02]  /*12c0*/  @!P6 IADD3 R5, R5, -R0, RZ ;  /* 0x800000000505e210 */ /* 0x000fc40007ffe0ff */
[C---:B------:R-:W-:Y:S01]  /*12d0*/  ISETP.GT.U32.AND P6, PT, R0.reuse, R15, PT ;  /* 0x0000000f0000720c */ /* 0x040fe20003fc4070 */
[----:B------:R-:W-:Y:S01]  /*12e0*/  @!P2 IMAD.IADD R47, R47, 0x1, -R0 ;  /* 0x000000012f2fa824 */ /* 0x000fe200078e0a00 */
[C---:B------:R-:W-:Y:S01]  /*12f0*/  ISETP.GT.U32.AND P3, PT, R0.reuse, R17, PT ;  /* 0x000000110000720c */ /* 0x040fe20003f64070 */
[----:B------:R-:W-:Y:S01]  /*1300*/  IMAD.MOV.U32 R41, RZ, RZ, R5 ;  /* 0x000000ffff297224 */ /* 0x000fe200078e0005 */
[----:B------:R-:W-:Y:S02]  /*1310*/  IABS R6, R24 ;  /* 0x0000001800067213 */ /* 0x000fe40000000000 */
[----:B------:R-:W-:Y:S01]  /*1320*/  MOV R37, R21 ;  /* 0x0000001500257202 */ /* 0x000fe20000000f00 */
[----:B------:R-:W-:Y:S01]  /*1330*/  @!P5 IMAD.MOV R41, RZ, RZ, -R41 ;  /* 0x000000ffff29d224 */ /* 0x000fe200078e0a29 */
[----:B------:R-:W-:Y:S01]  /*1340*/  @!P0 IADD3 R39, -R39, RZ, RZ ;  /* 0x000000ff27278210 */ /* 0x000fe20007ffe1ff */
[----:B------:R-:W-:Y:S01]  /*1350*/  IMAD.MOV.U32 R16, RZ, RZ, R6 ;  /* 0x000000ffff107224 */ /* 0x000fe200078e0006 */
[----:B------:R-:W-:Y:S01]  /*1360*/  @!P4 IADD3 R37, -R37, RZ, RZ ;  /* 0x000000ff2525c210 */ /* 0x000fe20007ffe1ff */
[----:B------:R-:W-:Y:S01]  /*1370*/  IMAD.HI.U32 R6, R11, R19, RZ ;  /* 0x000000130b067227 */ /* 0x000fe200078e00ff */
[----:B------:R-:W-:-:S02]  /*1380*/  ISETP.GT.U32.AND P4, PT, R0, R45, PT ;  /* 0x0000002d0000720c */ /* 0x000fc40003f84070 */
[----:B------:R-:W-:Y:S01]  /*1390*/  ISETP.GE.AND P5, PT, R26, RZ, PT ;  /* 0x000000ff1a00720c */ /* 0x000fe20003fa6270 */
[----:B------:R-:W-:Y:S01]  /*13a0*/  @!P6 IMAD.IADD R15, R15, 0x1, -R0 ;  /* 0x000000010f0fe824 */ /* 0x000fe200078e0a00 */
[----:B------:R-:W-:Y:S01]  /*13b0*/  ISETP.GT.U32.AND P6, PT, R0, R47, PT ;  /* 0x0000002f0000720c */ /* 0x000fe20003fc4070 */
[----:B------:R-:W-:Y:S01]  /*13c0*/  IMAD.MOV R12, RZ, RZ, -R6 ;  /* 0x000000ffff0c7224 */ /* 0x000fe200078e0a06 */
[----:B------:R-:W-:Y:S01]  /*13d0*/  LOP3.LUT R26, R8, 0x34, RZ, 0xfc, !PT ;  /* 0x00000034081a7812 */ /* 0x000fe200078efcff */
[----:B------:R-:W-:Y:S01]  /*13e0*/  @!P3 IMAD.IADD R17, R17, 0x1, -R0 ;  /* 0x000000011111b824 */ /* 0x000fe200078e0a00 */
[----:B------:R-:W-:Y:S01]  /*13f0*/  ISETP.GE.AND P3, PT, R18, RZ, PT ;  /* 0x000000ff1200720c */ /* 0x000fe20003f66270 */
[----:B------:R-:W-:Y:S01]  /*1400*/  IMAD.HI.U32 R6, R11, R16, RZ ;  /* 0x000000100b067227 */ /* 0x000fe200078e00ff */
[----:B------:R-:W-:Y:S02]  /*1410*/  LOP3.LUT R18, R8, 0x22, RZ, 0xfc, !PT ;  /* 0x0000002208127812 */ /* 0x000fe400078efcff */
[----:B------:R-:W-:Y:S01]  /*1420*/  ISETP.GT.U32.AND P0, PT, R0, R15, PT ;  /* 0x0000000f0000720c */ /* 0x000fe20003f04070 */
[----:B------:R-:W-:Y:S01]  /*1430*/  IMAD.MOV R21, RZ, RZ, -R6 ;  /* 0x000000ffff157224 */ /* 0x000fe200078e0a06 */
[----:B------:R-:W-:Y:S01]  /*1440*/  @!P4 IADD3 R45, R45, -R0, RZ ;  /* 0x800000002d2dc210 */ /* 0x000fe20007ffe0ff */
[----:B------:R-:W-:Y:S01]  /*1450*/  IMAD.MOV.U32 R43, RZ, RZ, R17 ;  /* 0x000000ffff2b7224 */ /* 0x000fe200078e0011 */
[----:B------:R-:W-:Y:S01]  /*1460*/  ISETP.GE.AND P4, PT, R22, RZ, PT ;  /* 0x000000ff1600720c */ /* 0x000fe20003f86270 */
[C---:B------:R-:W-:Y:S01]  /*1470*/  IMAD R19, R0.reuse, R12, R19 ;  /* 0x0000000c00137224 */ /* 0x040fe200078e0213 */
[----:B------:R-:W-:Y:S01]  /*1480*/  IABS R12, R18 ;  /* 0x00000012000c7213 */ /* 0x000fe20000000000 */
[----:B------:R-:W-:Y:S01]  /*1490*/  IMAD R13, R0, R21, R16 ;  /* 0x00000015000d7224 */ /* 0x000fe200078e0210 */
[----:B------:R-:W-:-:S02]  /*14a0*/  @!P1 IADD3 R43, -R43, RZ, RZ ;  /* 0x000000ff2b2b9210 */ /* 0x000fc40007ffe1ff */
[C---:B------:R-:W-:Y:S01]  /*14b0*/  ISETP.GT.U32.AND P1, PT, R0.reuse, R19, PT ;  /* 0x000000130000720c */ /* 0x040fe20003f24070 */
[----:B------:R-:W-:Y:S01]  /*14c0*/  IMAD.MOV.U32 R17, RZ, RZ, R12 ;  /* 0x000000ffff117224 */ /* 0x000fe200078e000c */
[----:B------:R-:W-:Y:S01]  /*14d0*/  @!P6 IADD3 R47, R47, -R0, RZ ;  /* 0x800000002f2fe210 */ /* 0x000fe20007ffe0ff */
[----:B------:R-:W-:Y:S01]  /*14e0*/  @!P0 IMAD.IADD R15, R15, 0x1, -R0 ;  /* 0x000000010f0f8824 */ /* 0x000fe200078e0a00 */
[----:B------:R-:W-:Y:S01]  /*14f0*/  ISETP.GT.U32.AND P6, PT, R0, R13, PT ;  /* 0x0000000d0000720c */ /* 0x000fe20003fc4070 */
[----:B------:R-:W-:Y:S01]  /*1500*/  IMAD.HI.U32 R5, R11, R17, RZ ;  /* 0x000000110b057227 */ /* 0x000fe200078e00ff */
[----:B------:R-:W-:Y:S02]  /*1510*/  LOP3.LUT R12, R8, 0x24, RZ, 0xfc, !PT ;  /* 0x00000024080c7812 */ /* 0x000fe400078efcff */
[----:B------:R-:W-:Y:S01]  /*1520*/  ISETP.GT.U32.AND P2, PT, R0, R45, PT ;  /* 0x0000002d0000720c */ /* 0x000fe20003f44070 */
[----:B------:R-:W-:Y:S01]  /*1530*/  IMAD.MOV R5, RZ, RZ, -R5 ;  /* 0x000000ffff057224 */ /* 0x000fe200078e0a05 */
[----:B------:R-:W-:Y:S01]  /*1540*/  IABS R6, R12 ;  /* 0x0000000c00067213 */ /* 0x000fe20000000000 */
[----:B------:R-:W-:Y:S01]  /*1550*/  IMAD.MOV.U32 R49, RZ, RZ, R15 ;  /* 0x000000ffff317224 */ /* 0x000fe200078e000f */
[----:B------:R-:W-:Y:S01]  /*1560*/  ISETP.GE.AND P0, PT, R24, RZ, PT ;  /* 0x000000ff1800720c */ /* 0x000fe20003f06270 */
[----:B------:R-:W-:Y:S01]  /*1570*/  IMAD R17, R0, R5, R17 ;  /* 0x0000000500117224 */ /* 0x000fe200078e0211 */
[----:B------:R-:W-:Y:S01]  /*1580*/  @!P1 IADD3 R19, R19, -R0, RZ ;  /* 0x8000000013139210 */ /* 0x000fe20007ffe0ff */
[----:B------:R-:W-:Y:S01]  /*1590*/  IMAD.HI.U32 R5, R11, R6, RZ ;  /* 0x000000060b057227 */ /* 0x000fe200078e00ff */
[----:B------:R-:W-:-:S02]  /*15a0*/  ISETP.GE.AND P1, PT, R18, RZ, PT ;  /* 0x000000ff1200720c */ /* 0x000fc40003f26270 */
[----:B------:R-:W-:Y:S01]  /*15b0*/  LOP3.LUT R18, R8, 0x26, RZ, 0xfc, !PT ;  /* 0x0000002608127812 */ /* 0x000fe200078efcff */
[--C-:B------:R-:W-:Y:S01]  /*15c0*/  @!P6 IMAD.IADD R13, R13, 0x1, -R0.reuse ;  /* 0x000000010d0de824 */ /* 0x100fe200078e0a00 */
[C---:B------:R-:W-:Y:S01]  /*15d0*/  ISETP.GT.U32.AND P6, PT, R0.reuse, R19, PT ;  /* 0x000000130000720c */ /* 0x040fe20003fc4070 */
[----:B------:R-:W-:Y:S01]  /*15e0*/  @!P2 IMAD.IADD R45, R45, 0x1, -R0 ;  /* 0x000000012d2da824 */ /* 0x000fe200078e0a00 */
[----:B------:R-:W-:Y:S01]  /*15f0*/  IADD3 R5, -R5, RZ, RZ ;  /* 0x000000ff05057210 */ /* 0x000fe20007ffe1ff */
[----:B------:R-:W-:Y:S01]  /*1600*/  @!P4 IMAD.MOV R47, RZ, RZ, -R47 ;  /* 0x000000ffff2fc224 */ /* 0x000fe200078e0a2f */
[C---:B------:R-:W-:Y:S01]  /*1610*/  ISETP.GT.U32.AND P4, PT, R0.reuse, R17, PT ;  /* 0x000000110000720c */ /* 0x040fe20003f84070 */
[----:B------:R-:W-:Y:S01]  /*1620*/  @!P3 IMAD.MOV R45, RZ, RZ, -R45 ;  /* 0x000000ffff2db224 */ /* 0x000fe200078e0a2d */
[C---:B------:R-:W-:Y:S01]  /*1630*/  ISETP.GT.U32.AND P3, PT, R0.reuse, R13, PT ;  /* 0x0000000d0000720c */ /* 0x040fe20003f64070 */
[----:B------:R-:W-:Y:S01]  /*1640*/  IMAD R15, R0, R5, R6 ;  /* 0x00000005000f7224 */ /* 0x000fe200078e0206 */
[----:B------:R-:W-:-:S02]  /*1650*/  IABS R21, R18 ;  /* 0x0000001200157213 */ /* 0x000fc40000000000 */
[----:B------:R-:W-:Y:S02]  /*1660*/  ISETP.GE.AND P2, PT, R20, RZ, PT ;  /* 0x000000ff1400720c */ /* 0x000fe40003f46270 */
[----:B------:R-:W-:Y:S01]  /*1670*/  LOP3.LUT R20, R8, 0x28, RZ, 0xfc, !PT ;  /* 0x0000002808147812 */ /* 0x000fe200078efcff */
[--C-:B------:R-:W-:Y:S01]  /*1680*/  @!P6 IMAD.IADD R19, R19, 0x1, -R0.reuse ;  /* 0x000000011313e824 */ /* 0x100fe200078e0a00 */
[----:B------:R-:W-:Y:S01]  /*1690*/  ISETP.GT.U32.AND P6, PT, R0, R15, PT ;  /* 0x0000000f0000720c */ /* 0x000fe20003fc4070 */
[----:B------:R-:W-:Y:S01]  /*16a0*/  IMAD.HI.U32 R5, R11, R21, RZ ;  /* 0x000000150b057227 */ /* 0x000fe200078e00ff */
[----:B------:R-:W-:Y:S02]  /*16b0*/  @!P5 IADD3 R49, -R49, RZ, RZ ;  /* 0x000000ff3131d210 */ /* 0x000fe40007ffe1ff */
[----:B------:R-:W-:Y:S01]  /*16c0*/  MOV R51, R19 ;  /* 0x0000001300337202 */ /* 0x000fe20000000f00 */
[--C-:B------:R-:W-:Y:S01]  /*16d0*/  @!P4 IMAD.IADD R17, R17, 0x1, -R0.reuse ;  /* 0x000000011111c824 */ /* 0x100fe200078e0a00 */
[----:B------:R-:W-:Y:S01]  /*16e0*/  IADD3 R5, -R5, RZ, RZ ;  /* 0x000000ff05057210 */ /* 0x000fe20007ffe1ff */
[--C-:B------:R-:W-:Y:S01]  /*16f0*/  @!P3 IMAD.IADD R13, R13, 0x1, -R0.reuse ;  /* 0x000000010d0db824 */ /* 0x100fe200078e0a00 */
[----:B------:R-:W-:Y:S01]  /*1700*/  ISETP.GE.AND P5, PT, R12, RZ, PT ;  /* 0x000000ff0c00720c */ /* 0x000fe20003fa6270 */
[----:B------:R-:W-:Y:S01]  /*1710*/  IMAD.SHL.U32 R12, R38, 0x10, RZ ;  /* 0x00000010260c7824 */ /* 0x000fe200078e00ff */
[----:B------:R-:W-:Y:S01]  /*1720*/  IABS R16, R20 ;  /* 0x0000001400107213 */ /* 0x000fe20000000000 */
[C---:B------:R-:W-:Y:S01]  /*1730*/  IMAD R21, R0.reuse, R5, R21 ;  /* 0x0000000500157224 */ /* 0x040fe200078e0215 */
[----:B------:R-:W-:Y:S01]  /*1740*/  @!P2 IADD3 R51, -R51, RZ, RZ ;  /* 0x000000ff3333a210 */ /* 0x000fe20007ffe1ff */
[----:B------:R-:W-:Y:S01]  /*1750*/  @!P6 IMAD.IADD R15, R15, 0x1, -R0 ;  /* 0x000000010f0fe824 */ /* 0x000fe200078e0a00 */
[----:B------:R-:W-:Y:S01]  /*1760*/  ISETP.GT.U32.AND P6, PT, R0, R17, PT ;  /* 0x000000110000720c */ /* 0x000fe20003fc4070 */
[----:B------:R-:W-:Y:S01]  /*1770*/  IMAD.MOV.U32 R53, RZ, RZ, R13 ;  /* 0x000000ffff357224 */ /* 0x000fe200078e000d */
[----:B------:R-:W-:Y:S01]  /*1780*/  LOP3.LUT R5, R38, 0x7f, RZ, 0xc0, !PT ;  /* 0x0000007f26057812 */ /* 0x000fe200078ec0ff */
[----:B------:R-:W-:Y:S01]  /*1790*/  IMAD.HI.U32 R6, R11, R16, RZ ;  /* 0x000000100b067227 */ /* 0x000fe200078e00ff */
[----:B------:R-:W-:-:S02]  /*17a0*/  ISETP.GT.U32.AND P2, PT, R0, R15, PT ;  /* 0x0000000f0000720c */ /* 0x000fc40003f44070 */
[----:B------:R-:W-:Y:S01]  /*17b0*/  LOP3.LUT R12, R12, 0x70, RZ, 0xc0, !PT ;  /* 0x000000700c0c7812 */ /* 0x000fe200078ec0ff */
[----:B------:R-:W-:Y:S01]  /*17c0*/  @!P0 IMAD.MOV R53, RZ, RZ, -R53 ;  /* 0x000000ffff358224 */ /* 0x000fe200078e0a35 */
[----:B------:R-:W-:Y:S01]  /*17d0*/  ISETP.GT.U32.AND P0, PT, R0, R21, PT ;  /* 0x000000150000720c */ /* 0x000fe20003f04070 */
[----:B------:R-:W-:Y:S01]  /*17e0*/  IMAD.MOV R19, RZ, RZ, -R6 ;  /* 0x000000ffff137224 */ /* 0x000fe200078e0a06 */
[----:B------:R-:W-:Y:S01]  /*17f0*/  LEA R10, R10, R5, 0x9 ;  /* 0x000000050a0a7211 */ /* 0x000fe200078e48ff */
[----:B------:R-:W-:Y:S01]  /*1800*/  IMAD R6, R5, 0x80, R12 ;  /* 0x0000008005067824 */ /* 0x000fe200078e020c */
[C---:B------:R-:W-:Y:S01]  /*1810*/  LOP3.LUT R5, R8.reuse, 0x2a, RZ, 0xfc, !PT ;  /* 0x0000002a08057812 */ /* 0x040fe200078efcff */
[----:B------:R-:W-:Y:S01]  /*1820*/  @!P6 IMAD.IADD R17, R17, 0x1, -R0 ;  /* 0x000000011111e824 */ /* 0x000fe200078e0a00 */
[----:B------:R-:W-:Y:S01]  /*1830*/  LOP3.LUT R12, R8, 0x2c, RZ, 0xfc, !PT ;  /* 0x0000002c080c7812 */ /* 0x000fe200078efcff */
[----:B------:R-:W-:Y:S01]  /*1840*/  IMAD R19, R0, R19, R16 ;  /* 0x0000001300137224 */ /* 0x000fe200078e0210 */
[----:B------:R-:W-:Y:S01]  /*1850*/  IABS R63, R5 ;  /* 0x00000005003f7213 */ /* 0x000fe20000000000 */
[----:B------:R-:W-:Y:S01]  /*1860*/  IMAD.MOV.U32 R55, RZ, RZ, R17 ;  /* 0x000000ffff377224 */ /* 0x000fe200078e0011 */
[----:B------:R-:W-:-:S02]  /*1870*/  @!P2 IADD3 R15, R15, -R0, RZ ;  /* 0x800000000f0fa210 */ /* 0x000fc40007ffe0ff */
[----:B------:R-:W-:Y:S01]  /*1880*/  ISETP.GE.AND P6, PT, R5, RZ, PT ;  /* 0x000000ff0500720c */ /* 0x000fe20003fc6270 */
[----:B------:R-:W-:Y:S01]  /*1890*/  @!P0 IMAD.IADD R21, R21, 0x1, -R0 ;  /* 0x0000000115158824 */ /* 0x000fe200078e0a00 */
[----:B------:R-:W-:Y:S01]  /*18a0*/  @!P1 IADD3 R55, -R55, RZ, RZ ;  /* 0x000000ff37379210 */ /* 0x000fe20007ffe1ff */
[----:B------:R-:W-:Y:S01]  /*18b0*/  IMAD.HI.U32 R5, R11, R63, RZ ;  /* 0x0000003f0b057227 */ /* 0x000fe200078e00ff */
[----:B------:R-:W-:Y:S02]  /*18c0*/  IABS R65, R12 ;  /* 0x0000000c00417213 */ /* 0x000fe40000000000 */
[----:B------:R-:W-:Y:S01]  /*18d0*/  ISETP.GT.U32.AND P1, PT, R0, R21, PT ;  /* 0x000000150000720c */ /* 0x000fe20003f24070 */
[----:B------:R-:W-:Y:S01]  /*18e0*/  IMAD.MOV.U32 R57, RZ, RZ, R15 ;  /* 0x000000ffff397224 */ /* 0x000fe200078e000f */
[C---:B------:R-:W-:Y:S01]  /*18f0*/  LOP3.LUT R13, R8.reuse, 0x2e, RZ, 0xfc, !PT ;  /* 0x0000002e080d7812 */ /* 0x040fe200078efcff */
[----:B------:R-:W-:Y:S01]  /*1900*/  IMAD.MOV R5, RZ, RZ, -R5 ;  /* 0x000000ffff057224 */ /* 0x000fe200078e0a05 */
[----:B------:R-:W-:-:S02]  /*1910*/  LOP3.LUT R22, R8, 0x30, RZ, 0xfc, !PT ;  /* 0x0000003008167812 */ /* 0x000fc400078efcff */
[----:B------:R-:W-:Y:S01]  /*1920*/  @!P5 IADD3 R57, -R57, RZ, RZ ;  /* 0x000000ff3939d210 */ /* 0x000fe20007ffe1ff */
[C---:B------:R-:W-:Y:S01]  /*1930*/  IMAD R63, R0.reuse, R5, R63 ;  /* 0x00000005003f7224 */ /* 0x040fe200078e023f */
[----:B------:R-:W-:Y:S01]  /*1940*/  ISETP.GT.U32.AND P5, PT, R0, R19, PT ;  /* 0x000000130000720c */ /* 0x000fe20003fa4070 */
[----:B------:R-:W-:Y:S01]  /*1950*/  IMAD.HI.U32 R5, R11, R65, RZ ;  /* 0x000000410b057227 */ /* 0x000fe200078e00ff */
[----:B------:R-:W-:Y:S02]  /*1960*/  IABS R67, R13 ;  /* 0x0000000d00437213 */ /* 0x000fe40000000000 */
[----:B------:R-:W-:Y:S01]  /*1970*/  ISETP.GE.AND P2, PT, R12, RZ, PT ;  /* 0x000000ff0c00720c */ /* 0x000fe20003f46270 */
[----:B------:R-:W-:Y:S01]  /*1980*/  @!P1 IMAD.IADD R21, R21, 0x1, -R0 ;  /* 0x0000000115159824 */ /* 0x000fe200078e0a00 */
[----:B------:R-:W-:Y:S01]  /*1990*/  ISETP.GT.U32.AND P1, PT, R0, R63, PT ;  /* 0x0000003f0000720c */ /* 0x000fe20003f24070 */
[----:B------:R-:W-:Y:S01]  /*19a0*/  IMAD.HI.U32 R12, R11, R67, RZ ;  /* 0x000000430b0c7227 */ /* 0x000fe200078e00ff */
[----:B------:R-:W-:-:S02]  /*19b0*/  IADD3 R5, -R5, RZ, RZ ;  /* 0x000000ff05057210 */ /* 0x000fc40007ffe1ff */
[----:B------:R-:W-:Y:S01]  /*19c0*/  IABS R69, R22 ;  /* 0x0000001600457213 */ /* 0x000fe20000000000 */
[----:B------:R-:W-:Y:S01]  /*19d0*/  IMAD.MOV R12, RZ, RZ, -R12 ;  /* 0x000000ffff0c7224 */ /* 0x000fe200078e0a0c */
[----:B------:R-:W-:Y:S01]  /*19e0*/  ISETP.GE.AND P0, PT, R13, RZ, PT ;  /* 0x000000ff0d00720c */ /* 0x000fe20003f06270 */
[--C-:B------:R-:W-:Y:S01]  /*19f0*/  @!P5 IMAD.IADD R19, R19, 0x1, -R0.reuse ;  /* 0x000000011313d824 */ /* 0x100fe200078e0a00 */
[----:B------:R-:W-:Y:S01]  /*1a00*/  LOP3.LUT R24, R8, 0x32, RZ, 0xfc, !PT ;  /* 0x0000003208187812 */ /* 0x000fe200078efcff */
[----:B------:R-:W-:Y:S01]  /*1a10*/  IMAD R65, R0, R5, R65 ;  /* 0x0000000500417224 */ /* 0x000fe200078e0241 */
[----:B------:R-:W-:Y:S01]  /*1a20*/  ISETP.GE.AND P3, PT, R18, RZ, PT ;  /* 0x000000ff1200720c */ /* 0x000fe20003f66270 */
[----:B------:R-:W-:Y:S01]  /*1a30*/  IMAD.HI.U32 R13, R11, R69, RZ ;  /* 0x000000450b0d7227 */ /* 0x000fe200078e00ff */
[C---:B------:R-:W-:Y:S02]  /*1a40*/  ISETP.GT.U32.AND P5, PT, R0.reuse, R19, PT ;  /* 0x000000130000720c */ /* 0x040fe40003fa4070 */
[----:B------:R-:W-:Y:S01]  /*1a50*/  IABS R71, R24 ;  /* 0x0000001800477213 */ /* 0x000fe20000000000 */
[----:B------:R-:W-:Y:S01]  /*1a60*/  @!P1 IMAD.IADD R63, R63, 0x1, -R0 ;  /* 0x000000013f3f9824 */ /* 0x000fe200078e0a00 */
[----:B------:R-:W-:Y:S01]  /*1a70*/  IABS R73, R26 ;  /* 0x0000001a00497213 */ /* 0x000fe20000000000 */
[----:B------:R-:W-:Y:S01]  /*1a80*/  IMAD R67, R0, R12, R67 ;  /* 0x0000000c00437224 */ /* 0x000fe200078e0243 */
[----:B------:R-:W-:Y:S01]  /*1a90*/  ISETP.GE.AND P4, PT, R20, RZ, PT ;  /* 0x000000ff1400720c */ /* 0x000fe20003f86270 */
[----:B------:R-:W-:Y:S01]  /*1aa0*/  IMAD.MOV R13, RZ, RZ, -R13 ;  /* 0x000000ffff0d7224 */ /* 0x000fe200078e0a0d */
[----:B------:R-:W-:Y:S01]  /*1ab0*/  ISETP.GT.U32.AND P1, PT, R0, R63, PT ;  /* 0x0000003f0000720c */ /* 0x000fe20003f24070 */
[----:B------:R-:W-:Y:S01]  /*1ac0*/  IMAD.HI.U32 R15, R11, R71, RZ ;  /* 0x000000470b0f7227 */ /* 0x000fe200078e00ff */
[----:B------:R-:W-:-:S02]  /*1ad0*/  LOP3.LUT R20, R8, 0x3c, RZ, 0xfc, !PT ;  /* 0x0000003c08147812 */ /* 0x000fc400078efcff */
[----:B------:R-:W-:Y:S01]  /*1ae0*/  IABS R79, R32 ;  /* 0x00000020004f7213 */ /* 0x000fe20000000000 */
[--C-:B------:R-:W-:Y:S01]  /*1af0*/  @!P5 IMAD.IADD R19, R19, 0x1, -R0.reuse ;  /* 0x000000011313d824 */ /* 0x100fe200078e0a00 */
[C---:B------:R-:W-:Y:S01]  /*1b00*/  ISETP.GT.U32.AND P5, PT, R0.reuse, R65, PT ;  /* 0x000000410000720c */ /* 0x040fe20003fa4070 */
[----:B------:R-:W-:Y:S01]  /*1b10*/  IMAD R69, R0, R13, R69 ;  /* 0x0000000d00457224 */ /* 0x000fe200078e0245 */
[----:B------:R-:W-:Y:S01]  /*1b20*/  IADD3 R15, -R15, RZ, RZ ;  /* 0x000000ff0f0f7210 */ /* 0x000fe20007ffe1ff */
[----:B------:R-:W-:Y:S01]  /*1b30*/  IMAD.HI.U32 R5, R11, R73, RZ ;  /* 0x000000490b057227 */ /* 0x000fe200078e00ff */
[----:B------:R-:W-:Y:S02]  /*1b40*/  IADD3 R13, R10, 0x80, RZ ;  /* 0x000000800a0d7810 */ /* 0x000fe40007ffe0ff */
[----:B------:R-:W-:Y:S01]  /*1b50*/  MOV R61, R19 ;  /* 0x00000013003d7202 */ /* 0x000fe20000000f00 */
[----:B------:R-:W-:Y:S01]  /*1b60*/  IMAD.MOV.U32 R59, RZ, RZ, R21 ;  /* 0x000000ffff3b7224 */ /* 0x000fe200078e0015 */
[----:B------:R-:W-:Y:S01]  /*1b70*/  @!P1 IADD3 R63, R63, -R0, RZ ;  /* 0x800000003f3f9210 */ /* 0x000fe20007ffe0ff */
[C---:B------:R-:W-:Y:S01]  /*1b80*/  IMAD R71, R0.reuse, R15, R71 ;  /* 0x0000000f00477224 */ /* 0x040fe200078e0247 */
[C---:B------:R-:W-:Y:S01]  /*1b90*/  ISETP.GT.U32.AND P1, PT, R0.reuse, R67, PT ;  /* 0x000000430000720c */ /* 0x040fe20003f24070 */
[----:B------:R-:W-:Y:S01]  /*1ba0*/  IMAD.MOV R5, RZ, RZ, -R5 ;  /* 0x000000ffff057224 */ /* 0x000fe200078e0a05 */
[----:B------:R-:W-:Y:S01]  /*1bb0*/  IABS R15, R10 ;  /* 0x0000000a000f7213 */ /* 0x000fe20000000000 */
[----:B------:R-:W-:Y:S01]  /*1bc0*/  @!P5 IMAD.IADD R65, R65, 0x1, -R0 ;  /* 0x000000014141d824 */ /* 0x000fe200078e0a00 */
[C---:B------:R-:W-:Y:S01]  /*1bd0*/  ISETP.GT.U32.AND P5, PT, R0.reuse, R69, PT ;  /* 0x000000450000720c */ /* 0x040fe20003fa4070 */
[----:B------:R-:W-:Y:S01]  /*1be0*/  @!P3 IMAD.MOV R59, RZ, RZ, -R59 ;  /* 0x000000ffff3bb224 */ /* 0x000fe200078e0a3b */
[----:B------:R-:W-:Y:S01]  /*1bf0*/  IABS R81, R20 ;  /* 0x0000001400517213 */ /* 0x000fe20000000000 */
[----:B------:R-:W-:Y:S01]  /*1c00*/  IMAD R73, R0, R5, R73 ;  /* 0x0000000500497224 */ /* 0x000fe200078e0249 */
[----:B------:R-:W-:Y:S01]  /*1c10*/  IABS R17, R13 ;  /* 0x0000000d00117213 */ /* 0x000fe20000000000 */
[----:B------:R-:W-:Y:S01]  /*1c20*/  IMAD.HI.U32 R8, R11, R77, RZ ;  /* 0x0000004d0b087227 */ /* 0x000fe200078e00ff */
[----:B------:R-:W-:-:S02]  /*1c30*/  @!P6 IADD3 R63, -R63, RZ, RZ ;  /* 0x000000ff3f3fe210 */ /* 0x000fc40007ffe1ff */
[----:B------:R-:W-:Y:S01]  /*1c40*/  ISETP.GE.AND P6, PT, R22, RZ, PT ;  /* 0x000000ff1600720c */ /* 0x000fe20003fc6270 */
[----:B------:R-:W-:Y:S01]  /*1c50*/  IMAD.HI.U32 R5, R11, R75, RZ ;  /* 0x0000004b0b057227 */ /* 0x000fe200078e00ff */
[----:B------:R-:W-:Y:S02]  /*1c60*/  @!P1 IADD3 R67, R67, -R0, RZ ;  /* 0x8000000043439210 */ /* 0x000fe40007ffe0ff */
[C---:B------:R-:W-:Y:S01]  /*1c70*/  ISETP.GT.U32.AND P1, PT, R0.reuse, R65, PT ;  /* 0x000000410000720c */ /* 0x040fe20003f24070 */
[----:B------:R-:W-:Y:S01]  /*1c80*/  @!P5 IMAD.IADD R69, R69, 0x1, -R0 ;  /* 0x000000014545d824 */ /* 0x000fe200078e0a00 */
[----:B------:R-:W-:Y:S01]  /*1c90*/  ISETP.GT.U32.AND P5, PT, R0, R67, PT ;  /* 0x000000430000720c */ /* 0x000fe20003fa4070 */
[----:B------:R-:W-:Y:S01]  /*1ca0*/  IMAD.MOV R5, RZ, RZ, -R5 ;  /* 0x000000ffff057224 */ /* 0x000fe200078e0a05 */
[----:B------:R-:W-:Y:S01]  /*1cb0*/  IADD3 R8, -R8, RZ, RZ ;  /* 0x000000ff08087210 */ /* 0x000fe20007ffe1ff */
[----:B------:R-:W-:Y:S01]  /*1cc0*/  IMAD.HI.U32 R12, R11, R79, RZ ;  /* 0x0000004f0b0c7227 */ /* 0x000fe200078e00ff */
[----:B------:R-:W-:-:S03]  /*1cd0*/  ISETP.GT.U32.AND P3, PT, R0, R69, PT ;  /* 0x000000450000720c */ /* 0x000fc60003f64070 */
[----:B------:R-:W-:Y:S01]  /*1ce0*/  IMAD R75, R0, R5, R75 ;  /* 0x00000005004b7224 */ /* 0x000fe200078e024b */
[----:B------:R-:W-:Y:S01]  /*1cf0*/  IADD3 R12, -R12, RZ, RZ ;  /* 0x000000ff0c0c7210 */ /* 0x000fe20007ffe1ff */
[C---:B------:R-:W-:Y:S02]  /*1d00*/  IMAD R77, R0.reuse, R8, R77 ;  /* 0x00000008004d7224 */ /* 0x040fe400078e024d */
[--C-:B------:R-:W-:Y:S01]  /*1d10*/  @!P1 IMAD.IADD R65, R65, 0x1, -R0.reuse ;  /* 0x0000000141419824 */ /* 0x100fe200078e0a00 */
[C---:B------:R-:W-:Y:S01]  /*1d20*/  ISETP.GT.U32.AND P1, PT, R0.reuse, R71, PT ;  /* 0x000000470000720c */ /* 0x040fe20003f24070 */
[--C-:B------:R-:W-:Y:S01]  /*1d30*/  @!P5 IMAD.IADD R67, R67, 0x1, -R0.reuse ;  /* 0x000000014343d824 */ /* 0x100fe200078e0a00 */
[C---:B------:R-:W-:Y:S01]  /*1d40*/  ISETP.GT.U32.AND P5, PT, R0.reuse, R73, PT ;  /* 0x000000490000720c */ /* 0x040fe20003fa4070 */
[C---:B------:R-:W-:Y:S02]  /*1d50*/  IMAD R79, R0.reuse, R12, R79 ;  /* 0x0000000c004f7224 */ /* 0x040fe400078e024f */
[----:B------:R-:W-:Y:S01]  /*1d60*/  @!P3 IMAD.IADD R69, R69, 0x1, -R0 ;  /* 0x000000014545b824 */ /* 0x000fe200078e0a00 */
[----:B------:R-:W-:Y:S01]  /*1d70*/  ISETP.GT.U32.AND P3, PT, R0, R75, PT ;  /* 0x0000004b0000720c */ /* 0x000fe20003f64070 */
[----:B------:R-:W-:Y:S01]  /*1d80*/  VIADD R12, R10, 0x100 ;  /* 0x000001000a0c7836 */ /* 0x000fe20000000000 */
[----:B------:R-:W-:Y:S01]  /*1d90*/  @!P0 IADD3 R67, -R67, RZ, RZ ;  /* 0x000000ff43438210 */ /* 0x000fe20007ffe1ff */
[----:B------:R-:W-:-:S03]  /*1da0*/  IMAD.HI.U32 R5, R4, R15, RZ ;  /* 0x0000000f04057227 */ /* 0x000fc600078e00ff */
[----:B------:R-:W-:Y:S01]  /*1db0*/  IABS R21, R12 ;  /* 0x0000000c00157213 */ /* 0x000fe20000000000 */
[--C-:B------:R-:W-:Y:S01]  /*1dc0*/  @!P1 IMAD.IADD R71, R71, 0x1, -R0.reuse ;  /* 0x0000000147479824 */ /* 0x100fe200078e0a00 */
[C---:B------:R-:W-:Y:S01]  /*1dd0*/  ISETP.GT.U32.AND P1, PT, R0.reuse, R77, PT ;  /* 0x0000004d0000720c */ /* 0x040fe20003f24070 */
[----:B------:R-:W-:Y:S01]  /*1de0*/  @!P4 IMAD.MOV R61, RZ, RZ, -R61 ;  /* 0x000000ffff3dc224 */ /* 0x000fe200078e0a3d */
[----:B------:R-:W-:Y:S01]  /*1df0*/  @!P5 IADD3 R73, R73, -R0, RZ ;  /* 0x800000004949d210 */ /* 0x000fe20007ffe0ff */
[----:B------:R-:W-:Y:S01]  /*1e00*/  IMAD.MOV R16, RZ, RZ, -R5 ;  /* 0x000000ffff107224 */ /* 0x000fe200078e0a05 */
[C---:B------:R-:W-:Y:S01]  /*1e10*/  ISETP.GT.U32.AND P5, PT, R0.reuse, R71, PT ;  /* 0x000000470000720c */ /* 0x040fe20003fa4070 */
[----:B------:R-:W-:Y:S01]  /*1e20*/  @!P3 IMAD.IADD R75, R75, 0x1, -R0 ;  /* 0x000000014b4bb824 */ /* 0x000fe200078e0a00 */
[----:B------:R-:W-:Y:S01]  /*1e30*/  ISETP.GT.U32.AND P3, PT, R0, R73, PT ;  /* 0x000000490000720c */ /* 0x000fe20003f64070 */
[----:B------:R-:W-:Y:S01]  /*1e40*/  IMAD.HI.U32 R11, R11, R81, RZ ;  /* 0x000000510b0b7227 */ /* 0x000fe200078e00ff */
[----:B------:R-:W-:Y:S03]  /*1e50*/  STL.64 [R1+0xb00], R12 ;  /* 0x000b000c01007387 */ /* 0x000fe60000100a00 */
[----:B------:R-:W-:-:S04]  /*1e60*/  IMAD.HI.U32 R5, R4, R17, RZ ;  /* 0x0000001104057227 */ /* 0x000fc800078e00ff */
[----:B------:R-:W-:Y:S01]  /*1e70*/  @!P1 IMAD.IADD R77, R77, 0x1, -R0 ;  /* 0x000000014d4d9824 */ /* 0x000fe200078e0a00 */
[----:B------:R-:W-:Y:S01]  /*1e80*/  ISETP.GT.U32.AND P1, PT, R0, R75, PT ;  /* 0x0000004b0000720c */ /* 0x000fe20003f24070 */
[----:B------:R-:W-:Y:S01]  /*1e90*/  IMAD.HI.U32 R8, R4, R21, RZ ;  /* 0x0000001504087227 */ /* 0x000fe200078e00ff */
[-C--:B------:R-:W-:Y:S02]  /*1ea0*/  @!P5 IADD3 R71, R71, -R0.reuse, RZ ;  /* 0x800000004747d210 */ /* 0x080fe40007ffe0ff */
[C---:B------:R-:W-:Y:S01]  /*1eb0*/  ISETP.GT.U32.AND P4, PT, R0.reuse, R77, PT ;  /* 0x0000004d0000720c */ /* 0x040fe20003f84070 */
[----:B------:R-:W-:Y:S01]  /*1ec0*/  IMAD.MOV R11, RZ, RZ, -R11 ;  /* 0x000000ffff0b7224 */ /* 0x000fe200078e0a0b */
[----:B------:R-:W-:Y:S01]  /*1ed0*/  ISETP.GT.U32.AND P5, PT, R0, R79, PT ;  /* 0x0000004f0000720c */ /* 0x000fe20003fa4070 */
[----:B------:R-:W-:Y:S01]  /*1ee0*/  IMAD.MOV R18, RZ, RZ, -R5 ;  /* 0x000000ffff127224 */ /* 0x000fe200078e0a05 */
[----:B------:R-:W-:Y:S01]  /*1ef0*/  @!P3 IADD3 R73, R73, -R0, RZ ;  /* 0x800000004949b210 */ /* 0x000fe20007ffe0ff */
[----:B------:R-:W-:-:S02]  /*1f00*/  IMAD.MOV R8, RZ, RZ, -R8 ;  /* 0x000000ffff087224 */ /* 0x000fc400078e0a08 */
[----:B------:R-:W-:Y:S02]  /*1f10*/  IMAD R5, R2, R16, R15 ;  /* 0x0000001002057224 */ /* 0x000fe400078e020f */
[----:B------:R-:W-:Y:S01]  /*1f20*/  IMAD R81, R0, R11, R81 ;  /* 0x0000000b00517224 */ /* 0x000fe200078e0251 */
[----:B------:R-:W-:Y:S01]  /*1f30*/  IADD3 R11, R10, 0x180, RZ ;  /* 0x000001800a0b7810 */ /* 0x000fe20007ffe0ff */
[C---:B------:R-:W-:Y:S02]  /*1f40*/  IMAD R15, R2.reuse, R18, R17 ;  /* 0x00000012020f7224 */ /* 0x040fe400078e0211 */
[C---:B------:R-:W-:Y:S01]  /*1f50*/  IMAD R17, R2.reuse, R8, R21 ;  /* 0x0000000802117224 */ /* 0x040fe200078e0215 */
[----:B------:R-:W-:Y:S01]  /*1f60*/  @!P4 IADD3 R77, R77, -R0, RZ ;  /* 0x800000004d4dc210 */ /* 0x000fe20007ffe0ff */
[--C-:B------:R-:W-:Y:S01]  /*1f70*/  @!P1 IMAD.IADD R75, R75, 0x1, -R0.reuse ;  /* 0x000000014b4b9824 */ /* 0x100fe200078e0a00 */
[----:B------:R-:W-:Y:S01]  /*1f80*/  ISETP.GT.U32.AND P1, PT, R2, R5, PT ;  /* 0x000000050200720c */ /* 0x000fe20003f24070 */
[----:B------:R-:W-:Y:S01]  /*1f90*/  @!P5 IMAD.IADD R79, R79, 0x1, -R0 ;  /* 0x000000014f4fd824 */ /* 0x000fe200078e0a00 */
[----:B------:R-:W-:Y:S01]  /*1fa0*/  ISETP.GT.U32.AND P3, PT, R0, R81, PT ;  /* 0x000000510000720c */ /* 0x000fe20003f64070 */
[----:B------:R-:W-:Y:S01]  /*1fb0*/  @!P2 IMAD.MOV R65, RZ, RZ, -R65 ;  /* 0x000000ffff41a224 */ /* 0x000fe200078e0a41 */
[C---:B------:R-:W-:Y:S01]  /*1fc0*/  ISETP.GT.U32.AND P4, PT, R2.reuse, R15, PT ;  /* 0x0000000f0200720c */ /* 0x040fe20003f84070 */
[----:B------:R-:W3:Y:S01]  /*1fd0*/  LDC.64 R18, c[0x0][0x238] ;  /* 0x00008e00ff127b82 */ /* 0x000ee20000000a00 */
[----:B------:R-:W-:Y:S01]  /*1fe0*/  IABS R83, R11 ;  /* 0x0000000b00537213 */ /* 0x000fe20000000000 */
[----:B------:R-:W-:Y:S01]  /*1ff0*/  @!P6 IMAD.MOV R69, RZ, RZ, -R69 ;  /* 0x000000ffff45e224 */ /* 0x000fe200078e0a45 */
[----:B------:R-:W-:Y:S01]  /*2000*/  ISETP.GT.U32.AND P5, PT, R2, R17, PT ;  /* 0x000000110200720c */ /* 0x000fe20003fa4070 */
[----:B------:R-:W-:Y:S01]  /*2010*/  STL.64 [R1+0xb08], R10 ;  /* 0x000b080a01007387 */ /* 0x000fe20000100a00 */
[----:B------:R-:W-:Y:S01]  /*2020*/  ISETP.GE.AND P6, PT, R24, RZ, PT ;  /* 0x000000ff1800720c */ /* 0x000fe20003fc6270 */
[----:B------:R-:W-:-:S04]  /*2030*/  IMAD.HI.U32 R4, R4, R83, RZ ;  /* 0x0000005304047227 */ /* 0x000fc800078e00ff */
[----:B------:R-:W-:Y:S02]  /*2040*/  IMAD.MOV R4, RZ, RZ, -R4 ;  /* 0x000000ffff047224 */ /* 0x000fe400078e0a04 */
[----:B------:R-:W-:Y:S01]  /*2050*/  @!P1 IMAD.IADD R5, R5, 0x1, -R2 ;  /* 0x0000000105059824 */ /* 0x000fe200078e0a02 */
[----:B------:R-:W-:Y:S01]  /*2060*/  @!P4 IADD3 R15, R15, -R2, RZ ;  /* 0x800000020f0fc210 */ /* 0x000fe20007ffe0ff */
[----:B------:R-:W-:Y:S01]  /*2070*/  @!P3 IMAD.IADD R81, R81, 0x1, -R0 ;  /* 0x000000015151b824 */ /* 0x000fe200078e0a00 */
[----:B------:R-:W-:Y:S01]  /*2080*/  ISETP.GT.U32.AND P1, PT, R0, R79, PT ;  /* 0x0000004f0000720c */ /* 0x000fe20003f24070 */
[C---:B------:R-:W-:Y:S01]  /*2090*/  IMAD R21, R2.reuse, R4, R83 ;  /* 0x0000000402157224 */ /* 0x040fe200078e0253 */
[C---:B------:R-:W-:Y:S01]  /*20a0*/  ISETP.GT.U32.AND P4, PT, R2.reuse, R5, PT ;  /* 0x000000050200720c */ /* 0x040fe20003f84070 */
[----:B------:R-:W-:Y:S01]  /*20b0*/  @!P5 IMAD.IADD R17, R17, 0x1, -R2 ;  /* 0x000000011111d824 */ /* 0x000fe200078e0a02 */
[----:B------:R-:W-:Y:S01]  /*20c0*/  ISETP.GT.U32.AND P5, PT, R2, R15, PT ;  /* 0x0000000f0200720c */ /* 0x000fe20003fa4070 */
[----:B------:R-:W-:Y:S01]  /*20d0*/  @!P6 IMAD.MOV R71, RZ, RZ, -R71 ;  /* 0x000000ffff47e224 */ /* 0x000fe200078e0a47 */
[----:B------:R-:W-:-:S02]  /*20e0*/  ISETP.GT.U32.AND P2, PT, R0, R81, PT ;  /* 0x000000510000720c */ /* 0x000fc40003f44070 */
[----:B------:R-:W-:Y:S01]  /*20f0*/  ISETP.GT.U32.AND P3, PT, R2, R21, PT ;  /* 0x000000150200720c */ /* 0x000fe20003f64070 */
[----:B---3--:R-:W-:Y:S01]  /*2100*/  IMAD R19, R252, R19, RZ ;  /* 0x00000013fc137224 */ /* 0x008fe200078e02ff */
[----:B------:R-:W-:-:S03]  /*2110*/  ISETP.GT.U32.AND P0, PT, R2, R17, PT ;  /* 0x000000110200720c */ /* 0x000fc60003f04070 */
[----:B------:R-:W-:Y:S01]  /*2120*/  @!P1 IMAD.IADD R79, R79, 0x1, -R0 ;  /* 0x000000014f4f9824 */ /* 0x000fe200078e0a00 */
[----:B------:R-:W-:Y:S01]  /*2130*/  ISETP.GE.AND P1, PT, R26, RZ, PT ;  /* 0x000000ff1a00720c */ /* 0x000fe20003f26270 */
[--C-:B------:R-:W-:Y:S01]  /*2140*/  @!P4 IMAD.IADD R5, R5, 0x1, -R2.reuse ;  /* 0x000000010505c824 */ /* 0x100fe200078e0a02 */
[----:B------:R-:W-:Y:S01]  /*2150*/  ISETP.GE.AND P4, PT, R30, RZ, PT ;  /* 0x000000ff1e00720c */ /* 0x000fe20003f86270 */
[--C-:B------:R-:W-:Y:S01]  /*2160*/  @!P5 IMAD.IADD R15, R15, 0x1, -R2.reuse ;  /* 0x000000010f0fd824 */ /* 0x100fe200078e0a02 */
[----:B------:R-:W-:Y:S02]  /*2170*/  ISETP.GE.AND P5, PT, R32, RZ, PT ;  /* 0x000000ff2000720c */ /* 0x000fe40003fa6270 */
[----:B------:R-:W-:Y:S01]  /*2180*/  @!P2 IADD3 R81, R81, -R0, RZ ;  /* 0x800000005151a210 */ /* 0x000fe20007ffe0ff */
[----:B------:R-:W-:Y:S01]  /*2190*/  @!P3 IMAD.IADD R21, R21, 0x1, -R2 ;  /* 0x000000011515b824 */ /* 0x000fe200078e0a02 */
[----:B------:R-:W-:Y:S02]  /*21a0*/  ISETP.GE.AND P2, PT, R28, RZ, PT ;  /* 0x000000ff1c00720c */ /* 0x000fe40003f46270 */
[----:B------:R-:W-:-:S02]  /*21b0*/  @!P0 IADD3 R17, R17, -R2, RZ ;  /* 0x8000000211118210 */ /* 0x000fc40007ffe0ff */
[----:B------:R-:W-:Y:S02]  /*21c0*/  ISETP.GT.U32.AND P3, PT, R2, R21, PT ;  /* 0x000000150200720c */ /* 0x000fe40003f64070 */
[----:B------:R-:W-:Y:S01]  /*21d0*/  ISETP.GE.AND P0, PT, R20, RZ, PT ;  /* 0x000000ff1400720c */ /* 0x000fe20003f06270 */
[----:B------:R-:W-:Y:S01]  /*21e0*/  @!P4 IMAD.MOV R77, RZ, RZ, -R77 ;  /* 0x000000ffff4dc224 */ /* 0x000fe200078e0a4d */
[----:B------:R-:W-:Y:S02]  /*21f0*/  @!P1 IADD3 R73, -R73, RZ, RZ ;  /* 0x000000ff49499210 */ /* 0x000fe40007ffe1ff */
[----:B------:R-:W-:Y:S02]  /*2200*/  @!P5 IADD3 R79, -R79, RZ, RZ ;  /* 0x000000ff4f4fd210 */ /* 0x000fe40007ffe1ff */
[----:B------:R-:W-:Y:S01]  /*2210*/  ISETP.GE.AND P1, PT, R10, RZ, PT ;  /* 0x000000ff0a00720c */ /* 0x000fe20003f26270 */
[----:B------:R-:W-:Y:S01]  /*2220*/  @!P2 IMAD.MOV R75, RZ, RZ, -R75 ;  /* 0x000000ffff4ba224 */ /* 0x000fe200078e0a4b */
[----:B------:R-:W-:-:S02]  /*2230*/  ISETP.GE.AND P4, PT, R12, RZ, PT ;  /* 0x000000ff0c00720c */ /* 0x000fc40003f86270 */
[----:B------:R-:W-:Y:S01]  /*2240*/  ISETP.GE.AND P5, PT, R11, RZ, PT ;  /* 0x000000ff0b00720c */ /* 0x000fe20003fa6270 */
[----:B------:R-:W-:Y:S01]  /*2250*/  @!P3 IMAD.IADD R21, R21, 0x1, -R2 ;  /* 0x000000011515b824 */ /* 0x000fe200078e0a02 */
[----:B------:R-:W-:Y:S01]  /*2260*/  ISETP.GE.AND P2, PT, R13, RZ, PT ;  /* 0x000000ff0d00720c */ /* 0x000fe20003f46270 */
[----:B------:R-:W-:Y:S01]  /*2270*/  @!P0 IMAD.MOV R81, RZ, RZ, -R81 ;  /* 0x000000ffff518224 */ /* 0x000fe200078e0a51 */
[----:B------:R-:W-:Y:S02]  /*2280*/  ISETP.NE.AND P3, PT, R36, RZ, PT ;  /* 0x000000ff2400720c */ /* 0x000fe40003f65270 */
[----:B------:R-:W-:Y:S02]  /*2290*/  LOP3.LUT R0, RZ, R36, RZ, 0x33, !PT ;  /* 0x00000024ff007212 */ /* 0x000fe400078e33ff */
[----:B------:R-:W-:Y:S01]  /*22a0*/  ISETP.NE.AND P0, PT, R34, RZ, PT ;  /* 0x000000ff2200720c */ /* 0x000fe20003f05270 */
[----:B------:R-:W-:Y:S01]  /*22b0*/  @!P1 IMAD.MOV R5, RZ, RZ, -R5 ;  /* 0x000000ffff059224 */ /* 0x000fe200078e0a05 */
[C---:B------:R-:W-:Y:S01]  /*22c0*/  SEL R2, R0.reuse, R23, !P3 ;  /* 0x0000001700027207 */ /* 0x040fe20005800000 */
[----:B------:R-:W-:Y:S01]  /*22d0*/  @!P4 IMAD.MOV R17, RZ, RZ, -R17 ;  /* 0x000000ffff11c224 */ /* 0x000fe200078e0a11 */
[C---:B------:R-:W-:Y:S01]  /*22e0*/  SEL R4, R0.reuse, R25, !P3 ;  /* 0x0000001900047207 */ /* 0x040fe20005800000 */
[----:B------:R-:W-:Y:S01]  /*22f0*/  @!P5 IMAD.MOV R21, RZ, RZ, -R21 ;  /* 0x000000ffff15d224 */ /* 0x000fe200078e0a15 */
[----:B------:R-:W-:-:S02]  /*2300*/  SEL R14, R0, R14, !P3 ;  /* 0x0000000e000e7207 */ /* 0x000fc40005800000 */
[C---:B------:R-:W-:Y:S02]  /*2310*/  SEL R27, R0.reuse, R27, !P3 ;  /* 0x0000001b001b7207 */ /* 0x040fe40005800000 */
[C---:B------:R-:W-:Y:S02]  /*2320*/  SEL R8, R0.reuse, R29, !P3 ;  /* 0x0000001d00087207 */ /* 0x040fe40005800000 */
[C---:B------:R-:W-:Y:S02]  /*2330*/  SEL R31, R0.reuse, R31, !P3 ;  /* 0x0000001f001f7207 */ /* 0x040fe40005800000 */
[C---:B------:R-:W-:Y:S02]  /*2340*/  SEL R33, R0.reuse, R33, !P3 ;  /* 0x0000002100217207 */ /* 0x040fe40005800000 */
[C---:B------:R-:W-:Y:S02]  /*2350*/  SEL R16, R0.reuse, R35, !P3 ;  /* 0x0000002300107207 */ /* 0x040fe40005800000 */
        /* <DEDUP_REMOVED lines=10> */
[C---:B------:R-:W-:Y:S01]  /*2400*/  SEL R57, R0.reuse, R57, !P3 ;  /* 0x0000003900397207 */ /* 0x040fe20005800000 */
[----:B------:R-:W-:Y:S01]  /*2410*/  IMAD R53, R53, UR8, RZ ;  /* 0x0000000835357c24 */ /* 0x000fe2000f8e02ff */
[C---:B------:R-:W-:Y:S01]  /*2420*/  SEL R59, R0.reuse, R59, !P3 ;  /* 0x0000003b003b7207 */ /* 0x040fe20005800000 */
[----:B------:R-:W-:Y:S01]  /*2430*/  IMAD R55, R55, UR9, RZ ;  /* 0x0000000937377c24 */ /* 0x000fe2000f8e02ff */
[----:B------:R-:W-:-:S02]  /*2440*/  SEL R70, R0, R61, !P3 ;  /* 0x0000003d00467207 */ /* 0x000fc40005800000 */
[C---:B------:R-:W-:Y:S02]  /*2450*/  SEL R63, R0.reuse, R63, !P3 ;  /* 0x0000003f003f7207 */ /* 0x040fe40005800000 */
[----:B------:R-:W-:Y:S01]  /*2460*/  SEL R72, R0, R65, !P3 ;  /* 0x0000004100487207 */ /* 0x000fe20005800000 */
[----:B------:R-:W-:Y:S01]  /*2470*/  IMAD R70, R70, UR12, RZ ;  /* 0x0000000c46467c24 */ /* 0x000fe2000f8e02ff */
[C---:B------:R-:W-:Y:S01]  /*2480*/  SEL R22, R0.reuse, R67, !P3 ;  /* 0x0000004300167207 */ /* 0x040fe20005800000 */
[----:B------:R-:W-:Y:S01]  /*2490*/  IMAD R67, R57, UR10, RZ ;  /* 0x0000000a39437c24 */ /* 0x000fe2000f8e02ff */
[C---:B------:R-:W-:Y:S01]  /*24a0*/  SEL R74, R0.reuse, R69, !P3 ;  /* 0x00000045004a7207 */ /* 0x040fe20005800000 */
[----:B------:R-:W-:Y:S01]  /*24b0*/  IMAD R69, R59, UR11, RZ ;  /* 0x0000000b3b457c24 */ /* 0x000fe2000f8e02ff */
[----:B------:R-:W-:Y:S01]  /*24c0*/  SEL R23, R0, R71, !P3 ;  /* 0x0000004700177207 */ /* 0x000fe20005800000 */
[----:B------:R-:W-:Y:S01]  /*24d0*/  IMAD R72, R72, UR14, RZ ;  /* 0x0000000e48487c24 */ /* 0x000fe2000f8e02ff */
[----:B------:R-:W-:Y:S01]  /*24e0*/  SEL R76, R0, R73, !P3 ;  /* 0x00000049004c7207 */ /* 0x000fe20005800000 */
        /* <DEDUP_REMOVED lines=10> */
[----:B------:R-:W3:Y:S01]  /*2590*/  LDC R81, c[0x0][0x230] ;  /* 0x00008c00ff517b82 */ /* 0x000ee20000000800 */
[----:B------:R-:W-:Y:S01]  /*25a0*/  LOP3.LUT R0, RZ, R34, RZ, 0x33, !PT ;  /* 0x00000022ff007212 */ /* 0x000fe200078e33ff */
[----:B------:R-:W-:Y:S01]  /*25b0*/  IMAD R79, R79, UR21, RZ ;  /* 0x000000154f4f7c24 */ /* 0x000fe2000f8e02ff */
[----:B------:R-:W-:Y:S01]  /*25c0*/  LEA R82, P3, R19, UR4, 0x2 ;  /* 0x0000000413527c11 */ /* 0x000fe2000f8610ff */
[----:B------:R-:W-:Y:S01]  /*25d0*/  ULDC UR4, c[0x0][0x240] ;  /* 0x0000900000047ab9 */ /* 0x000fe20000000800 */
[----:B------:R-:W-:Y:S01]  /*25e0*/  @!P2 IADD3 R15, -R15, RZ, RZ ;  /* 0x000000ff0f0fa210 */ /* 0x000fe20007ffe1ff */
[----:B------:R-:W-:Y:S01]  /*25f0*/  IMAD R4, R4, UR4, RZ ;  /* 0x0000000404047c24 */ /* 0x000fe2000f8e02ff */
[C---:B------:R-:W-:Y:S01]  /*2600*/  SEL R83, R0.reuse, R5, !P0 ;  /* 0x0000000500537207 */ /* 0x040fe20004000000 */
[----:B------:R-:W-:Y:S01]  /*2610*/  IMAD R5, R27, UR4, RZ ;  /* 0x000000041b057c24 */ /* 0x000fe2000f8e02ff */
[----:B------:R-:W-:Y:S01]  /*2620*/  SEL R85, R0, R15, !P0 ;  /* 0x0000000f00557207 */ /* 0x000fe20004000000 */
[----:B------:R-:W-:Y:S01]  /*2630*/  IMAD R8, R8, UR4, RZ ;  /* 0x0000000408087c24 */ /* 0x000fe2000f8e02ff */
[----:B------:R-:W-:Y:S01]  /*2640*/  SEL R86, R0, R17, !P0 ;  /* 0x0000001100567207 */ /* 0x000fe20004000000 */
[----:B------:R-:W-:Y:S01]  /*2650*/  IMAD R16, R16, UR4, RZ ;  /* 0x0000000410107c24 */ /* 0x000fe2000f8e02ff */
[----:B------:R-:W-:Y:S01]  /*2660*/  SEL R87, R0, R21, !P0 ;  /* 0x0000001500577207 */ /* 0x000fe20004000000 */
[----:B------:R-:W-:Y:S01]  /*2670*/  IMAD R0, R14, UR4, RZ ;  /* 0x000000040e007c24 */ /* 0x000fe2000f8e02ff */
[----:B------:R-:W-:Y:S01]  /*2680*/  LEA.HI.X.SX32 R84, R19, UR5, 0x2, P3 ;  /* 0x0000000513547c11 */ /* 0x000fe200098f16ff */
[----:B------:R-:W-:Y:S01]  /*2690*/  IMAD R14, R31, UR4, RZ ;  /* 0x000000041f0e7c24 */ /* 0x000fe2000f8e02ff */
[-C--:B------:R-:W-:Y:S01]  /*26a0*/  LEA R22, P3, R4, R82.reuse, 0x2 ;  /* 0x0000005204167211 */ /* 0x080fe200078610ff */
[----:B------:R-:W-:Y:S01]  /*26b0*/  IMAD R19, R39, UR4, RZ ;  /* 0x0000000427137c24 */ /* 0x000fe2000f8e02ff */
[-C--:B------:R-:W-:Y:S01]  /*26c0*/  LEA R26, P4, R5, R82.reuse, 0x2 ;  /* 0x00000052051a7211 */ /* 0x080fe200078810ff */
[----:B------:R-:W-:Y:S01]  /*26d0*/  IMAD R20, R20, UR4, RZ ;  /* 0x0000000414147c24 */ /* 0x000fe2000f8e02ff */
[-C--:B------:R-:W-:Y:S01]  /*26e0*/  LEA R56, P6, R14, R82.reuse, 0x2 ;  /* 0x000000520e387211 */ /* 0x080fe200078c10ff */
[----:B------:R-:W-:Y:S01]  /*26f0*/  IMAD R24, R24, UR4, RZ ;  /* 0x0000000418187c24 */ /* 0x000fe2000f8e02ff */
[----:B------:R-:W-:Y:S01]  /*2700*/  LEA R40, P5, R8, R82, 0x2 ;  /* 0x0000005208287211 */ /* 0x000fe200078a10ff */
[----:B------:R-:W-:Y:S01]  /*2710*/  IMAD R21, R43, UR4, RZ ;  /* 0x000000042b157c24 */ /* 0x000fe2000f8e02ff */
[----:B------:R-:W-:Y:S01]  /*2720*/  LEA.HI.X.SX32 R23, R4, R84, 0x2, P3 ;  /* 0x0000005404177211 */ /* 0x000fe200018f16ff */
[----:B------:R-:W-:Y:S01]  /*2730*/  IMAD R39, R49, UR6, RZ ;  /* 0x0000000631277c24 */ /* 0x000fe2000f8e02ff */
[-C--:B------:R-:W-:Y:S01]  /*2740*/  LEA R34, P3, R19, R82.reuse, 0x2 ;  /* 0x0000005213227211 */ /* 0x080fe200078610ff */
[----:B------:R-:W-:Y:S01]  /*2750*/  IMAD R15, R33, UR4, RZ ;  /* 0x00000004210f7c24 */ /* 0x000fe2000f8e02ff */
[----:B------:R-:W-:Y:S01]  /*2760*/  LEA R32, P1, R16, R82, 0x2 ;  /* 0x0000005210207211 */ /* 0x000fe200078210ff */
[----:B------:R-:W-:Y:S01]  /*2770*/  IMAD R17, R37, UR4, RZ ;  /* 0x0000000425117c24 */ /* 0x000fe2000f8e02ff */
[-C--:B------:R-:W-:Y:S01]  /*2780*/  LEA.HI.X.SX32 R27, R5, R84.reuse, 0x2, P4 ;  /* 0x00000054051b7211 */ /* 0x080fe200020f16ff */
[----:B------:R-:W-:Y:S01]  /*2790*/  IMAD R2, R2, UR4, RZ ;  /* 0x0000000402027c24 */ /* 0x000fe2000f8e02ff */
[----:B------:R-:W-:Y:S01]  /*27a0*/  LEA.HI.X.SX32 R57, R14, R84, 0x2, P6 ;  /* 0x000000540e397211 */ /* 0x000fe200030f16ff */
[----:B------:R-:W-:Y:S01]  /*27b0*/  ULDC UR5, c[0x0][0x240] ;  /* 0x0000900000057ab9 */ /* 0x000fe20000000800 */
[----:B------:R-:W-:Y:S01]  /*27c0*/  LEA R30, P4, R20, R82, 0x2 ;  /* 0x00000052141e7211 */ /* 0x000fe200078810ff */
[----:B------:R-:W-:Y:S01]  /*27d0*/  STL.64 [R1+0xdb0], R26 ;  /* 0x000db01a01007387 */ /* 0x000fe20000100a00 */
[----:B------:R-:W-:Y:S01]  /*27e0*/  LEA.HI.X.SX32 R41, R8, R84, 0x2, P5 ;  /* 0x0000005408297211 */ /* 0x000fe200028f16ff */
[----:B------:R-:W-:Y:S01]  /*27f0*/  IMAD R25, R25, UR5, RZ ;  /* 0x0000000519197c24 */ /* 0x000fe2000f8e02ff */
[-C--:B------:R-:W-:Y:S01]  /*2800*/  LEA R64, P6, R24, R82.reuse, 0x2 ;  /* 0x0000005218407211 */ /* 0x080fe200078c10ff */
[----:B------:R-:W-:Y:S01]  /*2810*/  IMAD R43, R51, UR7, RZ ;  /* 0x00000007332b7c24 */ /* 0x000fe2000f8e02ff */
[----:B------:R-:W-:Y:S01]  /*2820*/  LEA R36, P5, R21, R82, 0x2 ;  /* 0x0000005215247211 */ /* 0x000fe200078a10ff */
[----:B------:R-:W-:Y:S01]  /*2830*/  IMAD R74, R74, UR16, RZ ;  /* 0x000000104a4a7c24 */ /* 0x000fe2000f8e02ff */
[----:B------:R-:W-:Y:S01]  /*2840*/  LEA.HI.X.SX32 R35, R19, R84, 0x2, P3 ;  /* 0x0000005413237211 */ /* 0x000fe200018f16ff */
[----:B------:R-:W-:Y:S01]  /*2850*/  IMAD R80, R80, UR22, RZ ;  /* 0x0000001650507c24 */ /* 0x000fe2000f8e02ff */
[----:B------:R-:W-:Y:S01]  /*2860*/  LEA R58, P3, R53, R82, 0x2 ;  /* 0x00000052353a7211 */ /* 0x000fe200078610ff */
[----:B------:R-:W-:Y:S01]  /*2870*/  IMAD R3, R3, UR23, RZ ;  /* 0x0000001703037c24 */ /* 0x000fe2000f8e02ff */
[----:B------:R-:W-:Y:S01]  /*2880*/  LEA.HI.X.SX32 R33, R16, R84, 0x2, P1 ;  /* 0x0000005410217211 */ /* 0x000fe200008f16ff */
[----:B------:R-:W-:Y:S01]  /*2890*/  IMAD R78, R78, UR20, RZ ;  /* 0x000000144e4e7c24 */ /* 0x000fe2000f8e02ff */
[----:B------:R-:W-:-:S02]  /*28a0*/  LEA R60, P1, R39, R82, 0x2 ;  /* 0x00000052273c7211 */ /* 0x000fc400078210ff */
[----:B------:R-:W-:Y:S01]  /*28b0*/  LEA R46, P0, R0, R82, 0x2 ;  /* 0x00000052002e7211 */ /* 0x000fe200078010ff */
[----:B------:R-:W-:Y:S01]  /*28c0*/  STL.64 [R1+0xdb8], R32 ;  /* 0x000db82001007387 */ /* 0x000fe20000100a00 */
[-C--:B------:R-:W-:Y:S01]  /*28d0*/  LEA.HI.X.SX32 R31, R20, R84.reuse, 0x2, P4 ;  /* 0x00000054141f7211 */ /* 0x080fe200020f16ff */
[----:B------:R-:W4:Y:S01]  /*28e0*/  S2UR UR4, SR_CgaCtaId ;  /* 0x00000000000479c3 */ /* 0x000f220000008800 */
[----:B------:R-:W-:Y:S01]  /*28f0*/  LEA.HI.X.SX32 R65, R24, R84, 0x2, P6 ;  /* 0x0000005418417211 */ /* 0x000fe200030f16ff */
[----:B------:R-:W-:Y:S01]  /*2900*/  ULDC UR5, c[0x0][0x234] ;  /* 0x00008d0000057ab9 */ /* 0x000fe20000000800 */
[----:B------:R-:W-:Y:S01]  /*2910*/  LEA R38, P4, R55, R82, 0x2 ;  /* 0x0000005237267211 */ /* 0x000fe200078810ff */
[----:B------:R-:W-:Y:S01]  /*2920*/  VIADD R4, R91, 0xffffffdf ;  /* 0xffffffdf5b047836 */ /* 0x000fe20000000000 */
[----:B------:R-:W-:Y:S01]  /*2930*/  LEA.HI.X.SX32 R37, R21, R84, 0x2, P5 ;  /* 0x0000005415257211 */ /* 0x000fe200028f16ff */
[----:B------:R-:W-:Y:S01]  /*2940*/  ULDC.64 UR6, c[0x0][0x210] ;  /* 0x0000840000067ab9 */ /* 0x000fe20000000a00 */
[-C--:B------:R-:W-:Y:S01]  /*2950*/  LEA R52, P6, R69, R82.reuse, 0x2 ;  /* 0x0000005245347211 */ /* 0x080fe200078c10ff */
[----:B------:R-:W2:Y:S01]  /*2960*/  LDC R14, c[0x0][0x230] ;  /* 0x00008c00ff0e7b82 */ /* 0x000ea20000000800 */
[----:B------:R-:W-:-:S02]  /*2970*/  LEA R54, P5, R67, R82, 0x2 ;  /* 0x0000005243367211 */ /* 0x000fc400078a10ff */
[----:B------:R-:W-:Y:S02]  /*2980*/  LEA.HI.X.SX32 R59, R53, R84, 0x2, P3 ;  /* 0x00000054353b7211 */ /* 0x000fe400018f16ff */
[----:B------:R-:W-:Y:S02]  /*2990*/  LEA R66, P3, R73, R82, 0x2 ;  /* 0x0000005249427211 */ /* 0x000fe400078610ff */
[-C--:B------:R-:W-:Y:S01]  /*29a0*/  LEA.HI.X.SX32 R61, R39, R84.reuse, 0x2, P1 ;  /* 0x00000054273d7211 */ /* 0x080fe200008f16ff */
[----:B------:R-:W2:Y:S01]  /*29b0*/  LDC R8, c[0x0][0x230] ;  /* 0x00008c00ff087b82 */ /* 0x000ea20000000800 */
[-C--:B------:R-:W-:Y:S02]  /*29c0*/  LEA.HI.X.SX32 R39, R55, R84.reuse, 0x2, P4 ;  /* 0x0000005437277211 */ /* 0x080fe400020f16ff */
[-C--:B------:R-:W-:Y:S02]  /*29d0*/  LEA.HI.X.SX32 R53, R69, R84.reuse, 0x2, P6 ;  /* 0x0000005445357211 */ /* 0x080fe400030f16ff */
[----:B------:R-:W-:-:S02]  /*29e0*/  LEA.HI.X.SX32 R55, R67, R84, 0x2, P5 ;  /* 0x0000005443377211 */ /* 0x000fc400028f16ff */
[----:B------:R-:W-:Y:S01]  /*29f0*/  LEA R100, P6, R76, R82, 0x2 ;  /* 0x000000524c647211 */ /* 0x000fe200078c10ff */
[----:B------:R-:W-:Y:S01]  /*2a00*/  UMOV UR10, 0x400 ;  /* 0x00000400000a7882 */ /* 0x000fe20000000000 */
[-C--:B------:R-:W-:Y:S01]  /*2a10*/  LEA.HI.X.SX32 R67, R73, R84.reuse, 0x2, P3 ;  /* 0x0000005449437211 */ /* 0x080fe200018f16ff */
[----:B------:R-:W-:Y:S01]  /*2a20*/  ULDC.64 UR48, c[0x0][0x208] ;  /* 0x0000820000307ab9 */ /* 0x000fe20000000a00 */
[----:B------:R-:W-:Y:S01]  /*2a30*/  LEA.HI.X.SX32 R47, R0, R84, 0x2, P0 ;  /* 0x00000054002f7211 */ /* 0x000fe200000f16ff */
[----:B------:R-:W-:Y:S01]  /*2a40*/  STL [R1+0x380], R100 ;  /* 0x0003806401007387 */ /* 0x000fe20000100800 */
[-C--:B------:R-:W-:Y:S01]  /*2a50*/  LEA R44, P2, R2, R82.reuse, 0x2 ;  /* 0x00000052022c7211 */ /* 0x080fe200078410ff */
[----:B------:R-:W-:Y:S01]  /*2a60*/  IMAD R247, R18, 0x22, RZ ;  /* 0x0000002212f77824 */ /* 0x000fe200078e02ff */
[C---:B------:R-:W-:Y:S01]  /*2a70*/  LEA R48, P0, R15.reuse, R82, 0x2 ;  /* 0x000000520f307211 */ /* 0x040fe200078010ff */
[----:B------:R1:W-:Y:S01]  /*2a80*/  STL.64 [R1+0xda8], R66 ;  /* 0x000da84201007387 */ /* 0x0003e20000100a00 */
[-C--:B------:R-:W-:Y:S01]  /*2a90*/  LEA.HI.X.SX32 R45, R2, R84.reuse, 0x2, P2 ;  /* 0x00000054022d7211 */ /* 0x080fe200010f16ff */
[C---:B------:R-:W-:Y:S01]  /*2aa0*/  IMAD R239, R18.reuse, 0x23, RZ ;  /* 0x0000002312ef7824 */ /* 0x040fe200078e02ff */
[----:B------:R-:W-:Y:S01]  /*2ab0*/  LEA.HI.X.SX32 R49, R15, R84, 0x2, P0 ;  /* 0x000000540f317211 */ /* 0x000fe200000f16ff */
[----:B------:R-:W-:Y:S01]  /*2ac0*/  IMAD R103, R18, 0x27, RZ ;  /* 0x0000002712677824 */ /* 0x000fe200078e02ff */
[-C--:B------:R-:W-:Y:S01]  /*2ad0*/  LEA R50, P2, R17, R82.reuse, 0x2 ;  /* 0x0000005211327211 */ /* 0x080fe200078410ff */
[----:B------:R-:W2:Y:S01]  /*2ae0*/  LDC R15, c[0x0][0x230] ;  /* 0x00008c00ff0f7b82 */ /* 0x000ea20000000800 */
[----:B------:R-:W-:-:S02]  /*2af0*/  LEA R28, P0, R25, R82, 0x2 ;  /* 0x00000052191c7211 */ /* 0x000fc400078010ff */
[-C--:B------:R-:W-:Y:S02]  /*2b00*/  LEA.HI.X.SX32 R51, R17, R84.reuse, 0x2, P2 ;  /* 0x0000005411337211 */ /* 0x080fe400010f16ff */
[----:B------:R-:W-:Y:S01]  /*2b10*/  LEA.HI.X.SX32 R29, R25, R84, 0x2, P0 ;  /* 0x00000054191d7211 */ /* 0x000fe200000f16ff */
[----:B-1----:R-:W2:Y:S01]  /*2b20*/  LDL.64 R66, [R1+0x380] ;  /* 0x0003800001427983 */ /* 0x002ea20000100a00 */
[CC--:B------:R-:W-:Y:S01]  /*2b30*/  LEA R62, P2, R43.reuse, R82.reuse, 0x2 ;  /* 0x000000522b3e7211 */ /* 0x0c0fe200078410ff */
[----:B------:R-:W-:Y:S01]  /*2b40*/  IMAD R111, R18, 0x28, RZ ;  /* 0x00000028126f7824 */ /* 0x000fe200078e02ff */
[----:B------:R-:W-:Y:S01]  /*2b50*/  LEA R68, P0, R70, R82, 0x2 ;  /* 0x0000005246447211 */ /* 0x000fe200078010ff */
[C---:B------:R-:W-:Y:S01]  /*2b60*/  IMAD R118, R18.reuse, 0x29, RZ ;  /* 0x0000002912767824 */ /* 0x040fe200078e02ff */
[-C--:B------:R-:W-:Y:S01]  /*2b70*/  LEA.HI.X.SX32 R63, R43, R84.reuse, 0x2, P2 ;  /* 0x000000542b3f7211 */ /* 0x080fe200010f16ff */
[----:B------:R-:W-:Y:S01]  /*2b80*/  IMAD R126, R18, 0x2a, RZ ;  /* 0x0000002a127e7824 */ /* 0x000fe200078e02ff */
[----:B------:R-:W-:Y:S01]  /*2b90*/  LEA.HI.X.SX32 R69, R70, R84, 0x2, P0 ;  /* 0x0000005446457211 */ /* 0x000fe200000f16ff */
[----:B------:R-:W-:Y:S01]  /*2ba0*/  IMAD R134, R18, 0x2b, RZ ;  /* 0x0000002b12867824 */ /* 0x000fe200078e02ff */
[-C--:B------:R-:W-:Y:S01]  /*2bb0*/  LEA R24, P2, R72, R82.reuse, 0x2 ;  /* 0x0000005248187211 */ /* 0x080fe200078410ff */
[C---:B------:R-:W-:Y:S01]  /*2bc0*/  IMAD R142, R18.reuse, 0x2c, RZ ;  /* 0x0000002c128e7824 */ /* 0x040fe200078e02ff */
[----:B------:R-:W-:Y:S01]  /*2bd0*/  LEA R98, P0, R77, R82, 0x2 ;  /* 0x000000524d627211 */ /* 0x000fe200078010ff */
[C---:B------:R-:W-:Y:S01]  /*2be0*/  IMAD R150, R18.reuse, 0x2d, RZ ;  /* 0x0000002d12967824 */ /* 0x040fe200078e02ff */
[----:B------:R-:W-:Y:S01]  /*2bf0*/  IADD3 R2, R89, -0x3, RZ ;  /* 0xfffffffd59027810 */ /* 0x000fe20007ffe0ff */
[----:B------:R-:W-:Y:S01]  /*2c00*/  IMAD R158, R18, 0x2e, RZ ;  /* 0x0000002e129e7824 */ /* 0x000fe200078e02ff */
[-C--:B------:R-:W-:Y:S01]  /*2c10*/  LEA.HI.X.SX32 R25, R72, R84.reuse, 0x2, P2 ;  /* 0x0000005448197211 */ /* 0x080fe200010f16ff */
[C---:B------:R-:W-:Y:S01]  /*2c20*/  IMAD R166, R18.reuse, 0x2f, RZ ;  /* 0x0000002f12a67824 */ /* 0x040fe200078e02ff */
[----:B------:R-:W-:Y:S01]  /*2c30*/  LEA.HI.X.SX32 R99, R77, R84, 0x2, P0 ;  /* 0x000000544d637211 */ /* 0x000fe200000f16ff */
[C---:B------:R-:W-:Y:S01]  /*2c40*/  IMAD R174, R18.reuse, 0x30, RZ ;  /* 0x0000003012ae7824 */ /* 0x040fe200078e02ff */
[-C--:B------:R-:W-:Y:S01]  /*2c50*/  LEA R26, P2, R79, R82.reuse, 0x2 ;  /* 0x000000524f1a7211 */ /* 0x080fe200078410ff */
[----:B------:R-:W-:Y:S01]  /*2c60*/  IMAD R182, R18, 0x31, RZ ;  /* 0x0000003112b67824 */ /* 0x000fe200078e02ff */
[----:B------:R-:W-:Y:S01]  /*2c70*/  ISETP.GE.U32.AND P0, PT, R2, 0x7fffffbe, PT ;  /* 0x7fffffbe0200780c */ /* 0x000fe20003f06070 */
[----:B------:R-:W-:Y:S01]  /*2c80*/  IMAD R2, R85, UR5, RZ ;  /* 0x0000000555027c24 */ /* 0x000fe2000f8e02ff */
[-C--:B------:R-:W-:Y:S01]  /*2c90*/  LEA R10, P4, R74, R82.reuse, 0x2 ;  /* 0x000000524a0a7211 */ /* 0x080fe200078810ff */
[----:B------:R-:W-:Y:S01]  /*2ca0*/  IMAD R190, R18, 0x32, RZ ;  /* 0x0000003212be7824 */ /* 0x000fe200078e02ff */
[----:B------:R-:W-:Y:S01]  /*2cb0*/  LEA R96, P3, R80, R82, 0x2 ;  /* 0x0000005250607211 */ /* 0x000fe200078610ff */
[----:B------:R-:W-:Y:S01]  /*2cc0*/  IMAD R198, R18, 0x33, RZ ;  /* 0x0000003312c67824 */ /* 0x000fe200078e02ff */
[-C--:B------:R-:W-:Y:S01]  /*2cd0*/  LEA.HI.X.SX32 R27, R79, R84.reuse, 0x2, P2 ;  /* 0x000000544f1b7211 */ /* 0x080fe200010f16ff */
[----:B------:R-:W-:Y:S01]  /*2ce0*/  VIADD R0, R88, 0xfffffffe ;  /* 0xfffffffe58007836 */ /* 0x000fe20000000000 */
[-C--:B------:R-:W-:Y:S01]  /*2cf0*/  LEA.HI.X.SX32 R11, R74, R84.reuse, 0x2, P4 ;  /* 0x000000544a0b7211 */ /* 0x080fe200020f16ff */
[----:B------:R-:W1:Y:S01]  /*2d00*/  LDC R19, c[0x0][0x230] ;  /* 0x00008c00ff137b82 */ /* 0x000e620000000800 */
[----:B------:R-:W-:-:S02]  /*2d10*/  LEA.HI.X.SX32 R97, R80, R84, 0x2, P3 ;  /* 0x0000005450617211 */ /* 0x000fc400018f16ff */
[----:B------:R-:W-:Y:S01]  /*2d20*/  ISETP.GE.U32.AND P2, PT, R4, 0x7fffffa0, PT ;  /* 0x7fffffa00400780c */ /* 0x000fe20003f46070 */
[----:B------:R-:W-:Y:S01]  /*2d30*/  IMAD R4, R87, UR5, RZ ;  /* 0x0000000557047c24 */ /* 0x000fe2000f8e02ff */
[-C--:B------:R-:W-:Y:S02]  /*2d40*/  LEA R42, P1, R71, R82.reuse, 0x2 ;  /* 0x00000052472a7211 */ /* 0x080fe400078210ff */
[----:B------:R-:W-:Y:S02]  /*2d50*/  LEA R94, P4, R3, R82, 0x2 ;  /* 0x00000052035e7211 */ /* 0x000fe400078810ff */
[----:B------:R-:W-:Y:S02]  /*2d60*/  LEA R72, P3, R2, UR6, 0x2 ;  /* 0x0000000602487c11 */ /* 0x000fe4000f8610ff */
[-C--:B------:R-:W-:Y:S02]  /*2d70*/  LEA.HI.X.SX32 R43, R71, R84.reuse, 0x2, P1 ;  /* 0x00000054472b7211 */ /* 0x080fe400008f16ff */
[----:B------:R-:W-:Y:S01]  /*2d80*/  LEA.HI.X.SX32 R95, R3, R84, 0x2, P4 ;  /* 0x00000054035f7211 */ /* 0x000fe200020f16ff */
[----:B------:R-:W-:Y:S01]  /*2d90*/  VIADD R3, R90, 0xfffffffc ;  /* 0xfffffffc5a037836 */ /* 0x000fe20000000000 */
[----:B------:R-:W-:-:S02]  /*2da0*/  LEA.HI.X.SX32 R73, R2, UR7, 0x2, P3 ;  /* 0x0000000702497c11 */ /* 0x000fc400098f16ff */
[-C--:B------:R-:W-:Y:S02]  /*2db0*/  LEA R12, P1, R78, R82.reuse, 0x2 ;  /* 0x000000524e0c7211 */ /* 0x080fe400078210ff */
[----:B------:R-:W-:Y:S01]  /*2dc0*/  ISETP.GE.U32.AND P4, PT, R0, 0x7fffffbf, PT ;  /* 0x7fffffbf0000780c */ /* 0x000fe20003f86070 */
[----:B------:R-:W-:Y:S01]  /*2dd0*/  IMAD R0, R83, UR5, RZ ;  /* 0x0000000553007c24 */ /* 0x000fe2000f8e02ff */
[----:B------:R-:W-:Y:S02]  /*2de0*/  LEA R70, P3, R4, UR6, 0x2 ;  /* 0x0000000604467c11 */ /* 0x000fe4000f8610ff */
[----:B---3--:R-:W-:Y:S02]  /*2df0*/  IADD3 R81, R81, -0x1, RZ ;  /* 0xffffffff51517810 */ /* 0x008fe40007ffe0ff */
[----:B------:R-:W-:Y:S02]  /*2e00*/  LEA R32, P5, R75, R82, 0x2 ;  /* 0x000000524b207211 */ /* 0x000fe400078a10ff */
[----:B------:R-:W-:-:S02]  /*2e10*/  LEA.HI.X.SX32 R13, R78, R84, 0x2, P1 ;  /* 0x000000544e0d7211 */ /* 0x000fc400008f16ff */
[----:B------:R-:W-:Y:S02]  /*2e20*/  LEA.HI.X.SX32 R71, R4, UR7, 0x2, P3 ;  /* 0x0000000704477c11 */ /* 0x000fe400098f16ff */
[----:B------:R-:W-:Y:S01]  /*2e30*/  LEA.HI.X.SX32 R33, R75, R84, 0x2, P5 ;  /* 0x000000544b217211 */ /* 0x000fe200028f16ff */
[----:B------:R-:W3:Y:S01]  /*2e40*/  LDC R4, c[0x0][0x230] ;  /* 0x00008c00ff047b82 */ /* 0x000ee20000000800 */
[----:B------:R-:W-:Y:S01]  /*2e50*/  ISETP.GE.U32.AND P1, PT, R3, 0x7fffffbd, PT ;  /* 0x7fffffbd0300780c */ /* 0x000fe20003f26070 */
[----:B------:R-:W-:Y:S01]  /*2e60*/  IMAD R3, R86, UR5, RZ ;  /* 0x0000000556037c24 */ /* 0x000fe2000f8e02ff */
[----:B----4-:R-:W-:Y:S01]  /*2e70*/  ULEA UR10, UR4, UR10, 0x18 ;  /* 0x0000000a040a7291 */ /* 0x010fe2000f8ec03f */
[----:B------:R-:W-:Y:S01]  /*2e80*/  STL.64 [R1+0x350], R10 ;  /* 0x0003500a01007387 */ /* 0x000fe20000100a00 */
[----:B------:R-:W-:Y:S01]  /*2e90*/  IMAD.WIDE R78, R18, 0x4, R72 ;  /* 0x00000004124e7825 */ /* 0x000fe200078e0248 */
[----:B--2---:R-:W-:Y:S01]  /*2ea0*/  IADD3 R5, R92, -0x22, RZ ;  /* 0xffffffde5c057810 */ /* 0x004fe20007ffe0ff */
[----:B------:R-:W-:Y:S01]  /*2eb0*/  ULDC UR4, c[0x0][0x230] ;  /* 0x00008c0000047ab9 */ /* 0x000fe20000000800 */
[----:B------:R-:W-:Y:S01]  /*2ec0*/  STL.64 [R1+0x360], R32 ;  /* 0x0003602001007387 */ /* 0x000fe20000100a00 */
[----:B------:R-:W-:-:S03]  /*2ed0*/  IADD3 R2, R6, UR10, RZ ;  /* 0x0000000a06027c10 */ /* 0x000fc6000fffe0ff */
[----:B------:R2:W-:Y:S01]  /*2ee0*/  STL.64 [R1+0x388], R98 ;  /* 0x0003886201007387 */ /* 0x0005e20000100a00 */
[----:B------:R-:W-:-:S04]  /*2ef0*/  IMAD.WIDE R16, R18, 0x4, R70 ;  /* 0x0000000412107825 */ /* 0x000fc800078e0246 */
[----:B------:R-:W-:-:S04]  /*2f00*/  IMAD.WIDE R250, R247, 0x4, R72 ;  /* 0x00000004f7fa7825 */ /* 0x000fc800078e0248 */
[----:B------:R-:W-:-:S04]  /*2f10*/  IMAD.WIDE R242, R239, 0x4, R72 ;  /* 0x00000004eff27825 */ /* 0x000fc800078e0248 */
[----:B------:R-:W-:Y:S02]  /*2f20*/  IMAD R87, R18, 0x25, RZ ;  /* 0x0000002512577824 */ /* 0x000fe400078e02ff */
[----:B--2---:R-:W-:-:S04]  /*2f30*/  IMAD.WIDE R98, R103, 0x4, R72 ;  /* 0x0000000467627825 */ /* 0x004fc800078e0248 */
[----:B------:R-:W-:-:S04]  /*2f40*/  IMAD.WIDE R114, R118, 0x4, R72 ;  /* 0x0000000476727825 */ /* 0x000fc800078e0248 */
[----:B------:R-:W-:-:S04]  /*2f50*/  IMAD.WIDE R122, R126, 0x4, R72 ;  /* 0x000000047e7a7825 */ /* 0x000fc800078e0248 */
[----:B------:R-:W-:Y:S01]  /*2f60*/  IMAD.WIDE R130, R134, 0x4, R72 ;  /* 0x0000000486827825 */ /* 0x000fe200078e0248 */
[----:B------:R-:W-:Y:S02]  /*2f70*/  LEA.HI.X.SX32 R67, R76, R84, 0x2, P6 ;  /* 0x000000544c437211 */ /* 0x000fe400030f16ff */
[----:B------:R-:W-:Y:S02]  /*2f80*/  ISETP.GE.U32.AND P6, PT, R81, 0x7fffffc0, PT ;  /* 0x7fffffc05100780c */ /* 0x000fe40003fc6070 */
[----:B------:R-:W-:-:S04]  /*2f90*/  LEA R76, P5, R0, UR6, 0x2 ;  /* 0x00000006004c7c11 */ /* 0x000fc8000f8a10ff */
[----:B------:R-:W-:Y:S01]  /*2fa0*/  LEA.HI.X.SX32 R77, R0, UR7, 0x2, P5 ;  /* 0x00000007004d7c11 */ /* 0x000fe2000a8f16ff */
[----:B------:R-:W-:Y:S01]  /*2fb0*/  VIADD R0, R14, 0xffffffdd ;  /* 0xffffffdd0e007836 */ /* 0x000fe20000000000 */
[C---:B------:R-:W-:Y:S01]  /*2fc0*/  LEA R74, P5, R3.reuse, UR6, 0x2 ;  /* 0x00000006034a7c11 */ /* 0x040fe2000f8a10ff */
[----:B------:R-:W-:Y:S01]  /*2fd0*/  STL [R1+0x384], R67 ;  /* 0x0003844301007387 */ /* 0x000fe20000100800 */
[----:B------:R-:W2:Y:S02]  /*2fe0*/  LDC R14, c[0x0][0x230] ;  /* 0x00008c00ff0e7b82 */ /* 0x000ea40000000800 */
[----:B------:R-:W-:Y:S01]  /*2ff0*/  LEA.HI.X.SX32 R75, R3, UR7, 0x2, P5 ;  /* 0x00000007034b7c11 */ /* 0x000fe2000a8f16ff */
[----:B------:R-:W-:Y:S01]  /*3000*/  STL.64 [R1+0x390], R12 ;  /* 0x0003900c01007387 */ /* 0x000fe20000100a00 */
[----:B------:R-:W-:Y:S01]  /*3010*/  ISETP.GE.U32.AND P3, PT, R0, 0x7fffff9e, PT ;  /* 0x7fffff9e0000780c */ /* 0x000fe20003f66070 */
[----:B------:R-:W-:Y:S02]  /*3020*/  VIADD R0, R15, 0xffffffdc ;  /* 0xffffffdc0f007836 */ /* 0x000fe40000000000 */
[----:B------:R-:W-:Y:S04]  /*3030*/  STL.64 [R1+0x398], R26 ;  /* 0x0003981a01007387 */ /* 0x000fe80000100a00 */
[----:B------:R-:W-:Y:S01]  /*3040*/  STL.64 [R1+0x3a8], R96 ;  /* 0x0003a86001007387 */ /* 0x000fe20000100a00 */
[----:B------:R-:W-:-:S03]  /*3050*/  IMAD.WIDE R20, R18, 0x4, R74 ;  /* 0x0000000412147825 */ /* 0x000fc600078e024a */
[----:B------:R4:W-:Y:S04]  /*3060*/  STL.64 [R1+0x3b0], R94 ;  /* 0x0003b05e01007387 */ /* 0x0009e80000100a00 */
[----:B------:R-:W-:Y:S01]  /*3070*/  @!PT LDS RZ, [RZ] ;  /* 0x00000000fffff984 */ /* 0x000fe20000000800 */
[----:B------:R-:W-:Y:S01]  /*3080*/  @!PT LDS RZ, [RZ] ;  /* 0x00000000fffff984 */ /* 0x000fe20000000800 */
[----:B------:R-:W-:Y:S01]  /*3090*/  @!PT LDS RZ, [RZ] ;  /* 0x00000000fffff984 */ /* 0x000fe20000000800 */
[----:B------:R-:W-:Y:S04]  /*30a0*/  LDGSTS.E [R2], desc[UR48][R76.64], !P6 ;  /* 0x000000004c027fae */ /* 0x000fe8000f121870 */
[----:B------:R-:W-:Y:S01]  /*30b0*/  LDGSTS.E [R2+0x4000], desc[UR48][R72.64], !P6 ;  /* 0x0400000048027fae */ /* 0x000fe2000f121870 */
[----:B----4-:R-:W-:-:S03]  /*30c0*/  IMAD.WIDE R94, R18, 0x4, R76 ;  /* 0x00000004125e7825 */ /* 0x010fc600078e024c */
[----:B------:R-:W-:Y:S04]  /*30d0*/  LDGSTS.E [R2+0x8000], desc[UR48][R74.64], !P6 ;  /* 0x080000004a027fae */ /* 0x000fe8000f121870 */
[----:B------:R-:W-:Y:S01]  /*30e0*/  LDGSTS.E [R2+0xc000], desc[UR48][R70.64], !P6 ;  /* 0x0c00000046027fae */ /* 0x000fe2000f121870 */
[----:B------:R-:W-:Y:S01]  /*30f0*/  ISETP.GE.U32.AND P6, PT, R0, 0x7fffff9d, PT ;  /* 0x7fffff9d0000780c */ /* 0x000fe20003fc6070 */
[----:B------:R-:W-:Y:S02]  /*3100*/  VIADD R0, R8, 0xfffffffb ;  /* 0xfffffffb08007836 */ /* 0x000fe40000000000 */
[----:B------:R-:W-:Y:S01]  /*3110*/  IMAD.SHL.U32 R3, R18, 0x2, RZ ;  /* 0x0000000212037824 */ /* 0x000fe200078e00ff */
[----:B------:R-:W-:Y:S01]  /*3120*/  LDGSTS.E [R2+0x4], desc[UR48][R94.64], !P4 ;  /* 0x000040005e027fae */ /* 0x000fe2000e121870 */
[----:B------:R-:W4:Y:S03]  /*3130*/  LDC R8, c[0x0][0x230] ;  /* 0x00008c00ff087b82 */ /* 0x000f260000000800 */
[----:B------:R1:W-:Y:S01]  /*3140*/  LDGSTS.E [R2+0x4004], desc[UR48][R78.64], !P4 ;  /* 0x040040004e027fae */ /* 0x0003e2000e121870 */
[----:B------:R-:W-:-:S03]  /*3150*/  IMAD.WIDE R80, R3, 0x4, R76 ;  /* 0x0000000403507825 */ /* 0x000fc600078e024c */
[----:B------:R2:W-:Y:S01]  /*3160*/  LDGSTS.E [R2+0x8004], desc[UR48][R20.64], !P4 ;  /* 0x0800400014027fae */ /* 0x0005e2000e121870 */
[----:B------:R-:W-:-:S03]  /*3170*/  ISETP.GE.U32.AND P5, PT, R5, 0x7fffff9f, PT ;  /* 0x7fffff9f0500780c */ /* 0x000fc60003fa6070 */
[----:B------:R-:W-:Y:S04]  /*3180*/  STL.64 [R1+0x378], R94 ;  /* 0x0003785e01007387 */ /* 0x000fe80000100a00 */
[----:B------:R2:W-:Y:S01]  /*3190*/  LDGSTS.E [R2+0xc004], desc[UR48][R16.64], !P4 ;  /* 0x0c00400010027fae */ /* 0x0005e2000e121870 */
[----:B------:R-:W-:Y:S02]  /*31a0*/  ISETP.GE.U32.AND P4, PT, R0, 0x7fffffbc, PT ;  /* 0x7fffffbc0000780c */ /* 0x000fe40003f86070 */
[----:B---3--:R-:W-:Y:S01]  /*31b0*/  IADD3 R0, R4, -0x6, RZ ;  /* 0xfffffffa04007810 */ /* 0x008fe20007ffe0ff */
[----:B------:R1:W-:Y:S01]  /*31c0*/  STL.64 [R1+0x370], R78 ;  /* 0x0003704e01007387 */ /* 0x0003e20000100a00 */
[----:B------:R-:W3:Y:S01]  /*31d0*/  LDC R4, c[0x0][0x230] ;  /* 0x00008c00ff047b82 */ /* 0x000ee20000000800 */
[----:B------:R-:W-:-:S02]  /*31e0*/  IMAD R5, R18, 0x3, RZ ;  /* 0x0000000312057824 */ /* 0x000fc400078e02ff */
[----:B------:R2:W-:Y:S04]  /*31f0*/  STL.64 [R1+0x368], R20 ;  /* 0x0003681401007387 */ /* 0x0005e80000100a00 */
[----:B------:R2:W-:Y:S01]  /*3200*/  STL.64 [R1+0x358], R16 ;  /* 0x0003581001007387 */ /* 0x0005e20000100a00 */
[----:B-1----:R-:W-:-:S03]  /*3210*/  IMAD.WIDE R78, R3, 0x4, R72 ;  /* 0x00000004034e7825 */ /* 0x002fc600078e0248 */
[----:B------:R1:W-:Y:S01]  /*3220*/  LDGSTS.E [R2+0x8], desc[UR48][R80.64], !P0 ;  /* 0x0000800050027fae */ /* 0x0003e2000c121870 */
[----:B--2---:R-:W-:-:S03]  /*3230*/  IMAD.WIDE R20, R3, 0x4, R74 ;  /* 0x0000000403147825 */ /* 0x004fc600078e024a */
[----:B------:R1:W-:Y:S01]  /*3240*/  STL.64 [R1+0x348], R80 ;  /* 0x0003485001007387 */ /* 0x0003e20000100a00 */
[----:B------:R-:W-:-:S03]  /*3250*/  IMAD.WIDE R16, R3, 0x4, R70 ;  /* 0x0000000403107825 */ /* 0x000fc600078e0246 */
[----:B------:R2:W-:Y:S04]  /*3260*/  LDGSTS.E [R2+0x4008], desc[UR48][R78.64], !P0 ;  /* 0x040080004e027fae */ /* 0x0005e8000c121870 */
[----:B------:R2:W-:Y:S01]  /*3270*/  STL.64 [R1+0x340], R78 ;  /* 0x0003404e01007387 */ /* 0x0005e20000100a00 */
[----:B------:R-:W-:-:S03]  /*3280*/  IMAD.SHL.U32 R3, R18, 0x20, RZ ;  /* 0x0000002012037824 */ /* 0x000fc600078e00ff */
[----:B------:R4:W-:Y:S01]  /*3290*/  LDGSTS.E [R2+0x8008], desc[UR48][R20.64], !P0 ;  /* 0x0800800014027fae */ /* 0x0009e2000c121870 */
[----:B-1----:R-:W-:-:S03]  /*32a0*/  IMAD.WIDE R80, R5, 0x4, R76 ;  /* 0x0000000405507825 */ /* 0x002fc600078e024c */
[----:B------:R4:W-:Y:S04]  /*32b0*/  STL.64 [R1+0x338], R20 ;  /* 0x0003381401007387 */ /* 0x0009e80000100a00 */
[----:B------:R1:W-:Y:S01]  /*32c0*/  LDGSTS.E [R2+0xc008], desc[UR48][R16.64], !P0 ;  /* 0x0c00800010027fae */ /* 0x0003e2000c121870 */
[C---:B--2---:R-:W-:Y:S01]  /*32d0*/  IMAD.WIDE R78, R5.reuse, 0x4, R72 ;  /* 0x00000004054e7825 */ /* 0x044fe200078e0248 */
[----:B------:R-:W-:Y:S02]  /*32e0*/  ISETP.GE.U32.AND P0, PT, R0, 0x7fffffbb, PT ;  /* 0x7fffffbb0000780c */ /* 0x000fe40003f06070 */
[----:B------:R1:W-:Y:S01]  /*32f0*/  STL.64 [R1+0x330], R16 ;  /* 0x0003301001007387 */ /* 0x0003e20000100a00 */
[----:B------:R-:W-:Y:S02]  /*3300*/  VIADD R0, R14, 0xfffffff9 ;  /* 0xfffffff90e007836 */ /* 0x000fe40000000000 */
[----:B------:R-:W2:Y:S01]  /*3310*/  LDC R14, c[0x0][0x230] ;  /* 0x00008c00ff0e7b82 */ /* 0x000ea20000000800 */
[C---:B----4-:R-:W-:Y:S01]  /*3320*/  IMAD.WIDE R20, R5.reuse, 0x4, R74 ;  /* 0x0000000405147825 */ /* 0x050fe200078e024a */
[----:B------:R4:W-:Y:S04]  /*3330*/  STL.64 [R1+0x328], R80 ;  /* 0x0003285001007387 */ /* 0x0009e80000100a00 */
[----:B------:R4:W-:Y:S01]  /*3340*/  LDGSTS.E [R2+0xc], desc[UR48][R80.64], !P1 ;  /* 0x0000c00050027fae */ /* 0x0009e2000c921870 */
[----:B-1----:R-:W-:-:S03]  /*3350*/  IMAD.WIDE R16, R5, 0x4, R70 ;  /* 0x0000000405107825 */ /* 0x002fc600078e0246 */
[----:B------:R1:W-:Y:S04]  /*3360*/  STL.64 [R1+0x320], R78 ;  /* 0x0003204e01007387 */ /* 0x0003e80000100a00 */
[----:B------:R1:W-:Y:S01]  /*3370*/  LDGSTS.E [R2+0x400c], desc[UR48][R78.64], !P1 ;  /* 0x0400c0004e027fae */ /* 0x0003e2000c921870 */
[----:B------:R-:W-:Y:S02]  /*3380*/  IMAD R5, R18, 0x21, RZ ;  /* 0x0000002112057824 */ /* 0x000fe400078e02ff */
[C---:B----4-:R-:W-:Y:S01]  /*3390*/  IMAD.WIDE R80, R3.reuse, 0x4, R76 ;  /* 0x0000000403507825 */ /* 0x050fe200078e024c */
[----:B------:R4:W-:Y:S04]  /*33a0*/  STL.64 [R1+0x318], R20 ;  /* 0x0003181401007387 */ /* 0x0009e80000100a00 */
[----:B------:R4:W-:Y:S01]  /*33b0*/  LDGSTS.E [R2+0x800c], desc[UR48][R20.64], !P1 ;  /* 0x0800c00014027fae */ /* 0x0009e2000c921870 */
[----:B-1----:R-:W-:-:S03]  /*33c0*/  IMAD.WIDE R78, R3, 0x4, R72 ;  /* 0x00000004034e7825 */ /* 0x002fc600078e0248 */
[----:B------:R1:W-:Y:S04]  /*33d0*/  STL.64 [R1+0x310], R16 ;  /* 0x0003101001007387 */ /* 0x0003e80000100a00 */
[----:B------:R1:W-:Y:S01]  /*33e0*/  LDGSTS.E [R2+0xc00c], desc[UR48][R16.64], !P1 ;  /* 0x0c00c00010027fae */ /* 0x0003e2000c921870 */
[----:B----4-:R-:W-:-:S03]  /*33f0*/  IMAD.WIDE R20, R3, 0x4, R74 ;  /* 0x0000000403147825 */ /* 0x010fc600078e024a */
[----:B------:R4:W-:Y:S01]  /*3400*/  STL.64 [R1+0x40], R80 ;  /* 0x0000405001007387 */ /* 0x0009e20000100a00 */
[----:B------:R-:W-:-:S03]  /*3410*/  ISETP.GE.U32.AND P1, PT, R0, 0x7fffffba, PT ;  /* 0x7fffffba0000780c */ /* 0x000fc60003f26070 */
[----:B------:R4:W-:Y:S01]  /*3420*/  LDGSTS.E [R2+0x10000], desc[UR48][R80.64], !P2 ;  /* 0x1000000050027fae */ /* 0x0009e2000d121870 */
[----:B-1----:R-:W-:-:S03]  /*3430*/  IMAD.WIDE R16, R3, 0x4, R70 ;  /* 0x0000000403107825 */ /* 0x002fc600078e0246 */
[----:B------:R1:W-:Y:S01]  /*3440*/  STL.64 [R1+0x38], R78 ;  /* 0x0000384e01007387 */ /* 0x0003e20000100a00 */
[----:B------:R-:W2:Y:S01]  /*3450*/  LDC R3, c[0x0][0x230] ;  /* 0x00008c00ff037b82 */ /* 0x000ea20000000800 */
[----:B------:R-:W-:Y:S02]  /*3460*/  IADD3 R0, R8, -0x8, RZ ;  /* 0xfffffff808007810 */ /* 0x000fe40007ffe0ff */
[----:B------:R1:W-:Y:S01]  /*3470*/  LDGSTS.E [R2+0x14000], desc[UR48][R78.64], !P2 ;  /* 0x140000004e027fae */ /* 0x0003e2000d121870 */
[----:B----4-:R-:W-:-:S03]  /*3480*/  IMAD.WIDE R80, R5, 0x4, R76 ;  /* 0x0000000405507825 */ /* 0x010fc600078e024c */
[----:B------:R4:W-:Y:S01]  /*3490*/  STL.64 [R1+0x30], R20 ;  /* 0x0000301401007387 */ /* 0x0009e20000100a00 */
[----:B------:R-:W2:Y:S03]  /*34a0*/  LDC R8, c[0x0][0x230] ;  /* 0x00008c00ff087b82 */ /* 0x000ea60000000800 */
[----:B------:R4:W-:Y:S01]  /*34b0*/  LDGSTS.E [R2+0x18000], desc[UR48][R20.64], !P2 ;  /* 0x1800000014027fae */ /* 0x0009e2000d121870 */
[----:B-1----:R-:W-:-:S03]  /*34c0*/  IMAD.WIDE R78, R5, 0x4, R72 ;  /* 0x00000004054e7825 */ /* 0x002fc600078e0248 */
[----:B------:R1:W-:Y:S04]  /*34d0*/  STL.64 [R1+0x28], R16 ;  /* 0x0000281001007387 */ /* 0x0003e80000100a00 */
[----:B------:R1:W-:Y:S01]  /*34e0*/  LDGSTS.E [R2+0x1c000], desc[UR48][R16.64], !P2 ;  /* 0x1c00000010027fae */ /* 0x0003e2000d121870 */
[----:B----4-:R-:W-:-:S03]  /*34f0*/  IMAD.WIDE R20, R5, 0x4, R74 ;  /* 0x0000000405147825 */ /* 0x010fc600078e024a */
[----:B------:R-:W-:Y:S01]  /*3500*/  STL.64 [R1+0x20], R80 ;  /* 0x0000205001007387 */ /* 0x000fe20000100a00 */
[----:B------:R-:W-:-:S03]  /*3510*/  ISETP.GE.U32.AND P2, PT, R0, 0x7fffffb9, PT ;  /* 0x7fffffb90000780c */ /* 0x000fc60003f46070 */
[----:B------:R-:W-:Y:S01]  /*3520*/  LDGSTS.E [R2+0x10004], desc[UR48][R80.64], !P5 ;  /* 0x1000400050027fae */ /* 0x000fe2000e921870 */
[----:B-1----:R-:W-:-:S03]  /*3530*/  IMAD.WIDE R16, R5, 0x4, R70 ;  /* 0x0000000405107825 */ /* 0x002fc600078e0246 */
[----:B------:R-:W-:Y:S01]  /*3540*/  STL.64 [R1+0x18], R78 ;  /* 0x0000184e01007387 */ /* 0x000fe20000100a00 */
[----:B---3--:R-:W-:-:S03]  /*3550*/  VIADD R0, R4, 0xffffffdb ;  /* 0xffffffdb04007836 */ /* 0x008fc60000000000 */
[----:B------:R-:W-:Y:S01]  /*3560*/  LDGSTS.E [R2+0x14004], desc[UR48][R78.64], !P5 ;  /* 0x140040004e027fae */ /* 0x000fe2000e921870 */
[----:B------:R-:W-:-:S03]  /*3570*/  IMAD.WIDE R4, R247, 0x4, R76 ;  /* 0x00000004f7047825 */ /* 0x000fc600078e024c */
[----:B------:R-:W-:Y:S04]  /*3580*/  STL.64 [R1+0x10], R20 ;  /* 0x0000101401007387 */ /* 0x000fe80000100a00 */
[----:B------:R-:W-:Y:S04]  /*3590*/  LDGSTS.E [R2+0x18004], desc[UR48][R20.64], !P5 ;  /* 0x1800400014027fae */ /* 0x000fe8000e921870 */
[----:B------:R1:W-:Y:S04]  /*35a0*/  STL.64 [R1+0x8], R16 ;  /* 0x0000081001007387 */ /* 0x0003e80000100a00 */
[----:B------:R1:W-:Y:S01]  /*35b0*/  LDGSTS.E [R2+0x1c004], desc[UR48][R16.64], !P5 ;  /* 0x1c00400010027fae */ /* 0x0003e2000e921870 */
[----:B------:R-:W-:Y:S01]  /*35c0*/  IMAD.WIDE R248, R247, 0x4, R74 ;  /* 0x00000004f7f87825 */ /* 0x000fe200078e024a */
[----:B------:R-:W-:-:S02]  /*35d0*/  ISETP.GE.U32.AND P5, PT, R0, 0x7fffff9c, PT ;  /* 0x7fffff9c0000780c */ /* 0x000fc40003fa6070 */
[----:B------:R3:W-:Y:S01]  /*35e0*/  STL.64 [R1], R4 ;  /* 0x0000000401007387 */ /* 0x0007e20000100a00 */
[----:B------:R-:W-:-:S03]  /*35f0*/  IMAD.WIDE R246, R247, 0x4, R70 ;  /* 0x00000004f7f67825 */ /* 0x000fc600078e0246 */
[----:B------:R3:W-:Y:S01]  /*3600*/  LDGSTS.E [R2+0x10008], desc[UR48][R4.64], !P3 ;  /* 0x1000800004027fae */ /* 0x0007e2000d921870 */
[----:B-1----:R-:W1:Y:S01]  /*3610*/  LDC R16, c[0x0][0x230] ;  /* 0x00008c00ff107b82 */ /* 0x002e620000000800 */
[----:B--2---:R-:W-:Y:S02]  /*3620*/  VIADD R0, R14, 0xffffffda ;  /* 0xffffffda0e007836 */ /* 0x004fe40000000000 */
[----:B------:R-:W-:Y:S04]  /*3630*/  LDGSTS.E [R2+0x14008], desc[UR48][R250.64], !P3 ;  /* 0x14008000fa027fae */ /* 0x000fe8000d921870 */
[----:B------:R-:W-:Y:S01]  /*3640*/  LDGSTS.E [R2+0x18008], desc[UR48][R248.64], !P3 ;  /* 0x18008000f8027fae */ /* 0x000fe2000d921870 */
[----:B---3--:R-:W2:Y:S03]  /*3650*/  LDC R4, c[0x0][0x230] ;  /* 0x00008c00ff047b82 */ /* 0x008ea60000000800 */
[----:B------:R-:W-:Y:S01]  /*3660*/  LDGSTS.E [R2+0x1c008], desc[UR48][R246.64], !P3 ;  /* 0x1c008000f6027fae */ /* 0x000fe2000d921870 */
[----:B------:R-:W-:Y:S01]  /*3670*/  ISETP.GE.U32.AND P3, PT, R0, 0x7fffff9b, PT ;  /* 0x7fffff9b0000780c */ /* 0x000fe20003f66070 */
[----:B------:R-:W-:Y:S01]  /*3680*/  VIADD R0, R3, 0xffffffd9 ;  /* 0xffffffd903007836 */ /* 0x000fe20000000000 */
[----:B------:R-:W-:Y:S01]  /*3690*/  SHF.L.U32 R5, R18, 0x2, RZ ;  /* 0x0000000212057819 */ /* 0x000fe200000006ff */
[----:B------:R-:W-:Y:S01]  /*36a0*/  IMAD.WIDE R244, R239, 0x4, R76 ;  /* 0x00000004eff47825 */ /* 0x000fe200078e024c */
[----:B------:R-:W-:-:S03]  /*36b0*/  LOP3.LUT R3, R6, 0x10, RZ, 0x3c, !PT ;  /* 0x0000001006037812 */ /* 0x000fc600078e3cff */
[C---:B------:R-:W-:Y:S01]  /*36c0*/  IMAD.WIDE R240, R239.reuse, 0x4, R74 ;  /* 0x00000004eff07825 */ /* 0x040fe200078e024a */
[----:B------:R-:W-:Y:S01]  /*36d0*/  LDGSTS.E [R2+0x1000c], desc[UR48][R244.64], !P6 ;  /* 0x1000c000f4027fae */ /* 0x000fe2000f121870 */
[----:B------:R-:W3:Y:S02]  /*36e0*/  LDC R14, c[0x0][0x230] ;  /* 0x00008c00ff0e7b82 */ /* 0x000ee40000000800 */
[----:B------:R-:W-:Y:S01]  /*36f0*/  IMAD.WIDE R238, R239, 0x4, R70 ;  /* 0x00000004efee7825 */ /* 0x000fe200078e0246 */
[----:B------:R-:W-:Y:S03]  /*3700*/  LDGSTS.E [R2+0x1400c], desc[UR48][R242.64], !P6 ;  /* 0x1400c000f2027fae */ /* 0x000fe6000f121870 */
[----:B------:R-:W-:Y:S01]  /*3710*/  VIADD R3, R3, UR10 ;  /* 0x0000000a03037c36 */ /* 0x000fe20008000000 */
[----:B------:R-:W-:Y:S01]  /*3720*/  LDGSTS.E [R2+0x1800c], desc[UR48][R240.64], !P6 ;  /* 0x1800c000f0027fae */ /* 0x000fe2000f121870 */
[----:B------:R-:W-:-:S03]  /*3730*/  IMAD.WIDE R82, R5, 0x4, R76 ;  /* 0x0000000405527825 */ /* 0x000fc600078e024c */
[----:B------:R-:W-:Y:S01]  /*3740*/  LDGSTS.E [R2+0x1c00c], desc[UR48][R238.64], !P6 ;  /* 0x1c00c000ee027fae */ /* 0x000fe2000f121870 */
[----:B------:R-:W-:Y:S01]  /*3750*/  IMAD.WIDE R80, R5, 0x4, R72 ;  /* 0x0000000405507825 */ /* 0x000fe200078e0248 */
[----:B------:R-:W-:-:S03]  /*3760*/  ISETP.GE.U32.AND P6, PT, R0, 0x7fffff9a, PT ;  /* 0x7fffff9a0000780c */ /* 0x000fc60003fc6070 */
[C---:B------:R-:W-:Y:S01]  /*3770*/  IMAD.WIDE R78, R5.reuse, 0x4, R74 ;  /* 0x00000004054e7825 */ /* 0x040fe200078e024a */
[----:B-1----:R-:W-:Y:S01]  /*3780*/  IADD3 R0, R16, -0x28, RZ ;  /* 0xffffffd810007810 */ /* 0x002fe20007ffe0ff */
[----:B------:R-:W-:Y:S02]  /*3790*/  LDGSTS.E [R3], desc[UR48][R82.64], !P4 ;  /* 0x0000000052037fae */ /* 0x000fe4000e121870 */
[----:B------:R-:W-:Y:S02]  /*37a0*/  IMAD.WIDE R20, R5, 0x4, R70 ;  /* 0x0000000405147825 */ /* 0x000fe400078e0246 */
[----:B------:R-:W-:Y:S02]  /*37b0*/  STL.64 [R1+0xd98], R250 ;  /* 0x000d98fa01007387 */ /* 0x000fe40000100a00 */
[----:B------:R-:W-:Y:S02]  /*37c0*/  IMAD R15, R18, 0x5, RZ ;  /* 0x00000005120f7824 */ /* 0x000fe400078e02ff */
[----:B------:R1:W-:Y:S04]  /*37d0*/  LDGSTS.E [R3+0x4000], desc[UR48][R80.64], !P4 ;  /* 0x0400000050037fae */ /* 0x0003e8000e121870 */
[----:B------:R-:W-:Y:S04]  /*37e0*/  STL.64 [R1+0xda0], R248 ;  /* 0x000da0f801007387 */ /* 0x000fe80000100a00 */
[----:B------:R4:W-:Y:S04]  /*37f0*/  LDGSTS.E [R3+0x8000], desc[UR48][R78.64], !P4 ;  /* 0x080000004e037fae */ /* 0x0009e8000e121870 */
[----:B------:R-:W-:Y:S04]  /*3800*/  STL.64 [R1+0x308], R82 ;  /* 0x0003085201007387 */ /* 0x000fe80000100a00 */
[----:B------:R3:W-:Y:S01]  /*3810*/  LDGSTS.E [R3+0xc000], desc[UR48][R20.64], !P4 ;  /* 0x0c00000014037fae */ /* 0x0007e2000e121870 */
[----:B------:R-:W-:Y:S01]  /*3820*/  ISETP.GE.U32.AND P4, PT, R0, 0x7fffff99, PT ;  /* 0x7fffff990000780c */ /* 0x000fe20003f86070 */
[----:B--2---:R-:W-:-:S02]  /*3830*/  VIADD R0, R4, 0xfffffff7 ;  /* 0xfffffff704007836 */ /* 0x004fc40000000000 */
[----:B------:R1:W-:Y:S01]  /*3840*/  STL.64 [R1+0x300], R80 ;  /* 0x0003005001007387 */ /* 0x0003e20000100a00 */
[----:B------:R-:W2:Y:S03]  /*3850*/  LDC R4, c[0x0][0x230] ;  /* 0x00008c00ff047b82 */ /* 0x000ea60000000800 */
[----:B------:R4:W-:Y:S01]  /*3860*/  STL.64 [R1+0x2f8], R78 ;  /* 0x0002f84e01007387 */ /* 0x0009e20000100a00 */
[----:B------:R-:W-:-:S03]  /*3870*/  IMAD.WIDE R16, R15, 0x4, R70 ;  /* 0x000000040f107825 */ /* 0x000fc600078e0246 */
[----:B------:R3:W-:Y:S01]  /*3880*/  STL.64 [R1+0x2f0], R20 ;  /* 0x0002f01401007387 */ /* 0x0007e20000100a00 */
[----:B-1----:R-:W-:-:S04]  /*3890*/  IMAD.WIDE R80, R15, 0x4, R76 ;  /* 0x000000040f507825 */ /* 0x002fc800078e024c */
[C---:B----4-:R-:W-:Y:S01]  /*38a0*/  IMAD.WIDE R78, R15.reuse, 0x4, R72 ;  /* 0x000000040f4e7825 */ /* 0x050fe200078e0248 */
[----:B------:R1:W-:Y:S03]  /*38b0*/  STL.64 [R1+0x2e8], R80 ;  /* 0x0002e85001007387 */ /* 0x0003e60000100a00 */
[----:B---3--:R-:W-:Y:S01]  /*38c0*/  IMAD.WIDE R20, R15, 0x4, R74 ;  /* 0x000000040f147825 */ /* 0x008fe200078e024a */
[----:B------:R1:W-:Y:S03]  /*38d0*/  LDGSTS.E [R3+0x4], desc[UR48][R80.64], !P0 ;  /* 0x0000400050037fae */ /* 0x0003e6000c121870 */
[----:B------:R-:W-:Y:S01]  /*38e0*/  IMAD R5, R18, 0x6, RZ ;  /* 0x0000000612057824 */ /* 0x000fe200078e02ff */
[----:B------:R3:W-:Y:S04]  /*38f0*/  STL.64 [R1+0x2e0], R78 ;  /* 0x0002e04e01007387 */ /* 0x0007e80000100a00 */
[----:B------:R3:W-:Y:S04]  /*3900*/  LDGSTS.E [R3+0x4004], desc[UR48][R78.64], !P0 ;  /* 0x040040004e037fae */ /* 0x0007e8000c121870 */
[----:B------:R4:W-:Y:S01]  /*3910*/  STL.64 [R1+0x2d8], R20 ;  /* 0x0002d81401007387 */ /* 0x0009e20000100a00 */
[----:B-1----:R-:W-:-:S03]  /*3920*/  IMAD.WIDE R80, R5, 0x4, R76 ;  /* 0x0000000405507825 */ /* 0x002fc600078e024c */
[----:B------:R4:W-:Y:S01]  /*3930*/  LDGSTS.E [R3+0x8004], desc[UR48][R20.64], !P0 ;  /* 0x0800400014037fae */ /* 0x0009e2000c121870 */
[----:B------:R-:W-:-:S03]  /*3940*/  IMAD R15, R18, 0x7, RZ ;  /* 0x00000007120f7824 */ /* 0x000fc600078e02ff */
[----:B------:R1:W-:Y:S01]  /*3950*/  STL.64 [R1+0x2d0], R16 ;  /* 0x0002d01001007387 */ /* 0x0003e20000100a00 */
[----:B---3--:R-:W-:-:S03]  /*3960*/  IMAD.WIDE R78, R5, 0x4, R72 ;  /* 0x00000004054e7825 */ /* 0x008fc600078e0248 */
[----:B------:R1:W-:Y:S01]  /*3970*/  LDGSTS.E [R3+0xc004], desc[UR48][R16.64], !P0 ;  /* 0x0c00400010037fae */ /* 0x0003e2000c121870 */
[C---:B----4-:R-:W-:Y:S01]  /*3980*/  IMAD.WIDE R20, R5.reuse, 0x4, R74 ;  /* 0x0000000405147825 */ /* 0x050fe200078e024a */
[----:B------:R-:W-:Y:S02]  /*3990*/  ISETP.GE.U32.AND P0, PT, R0, 0x7fffffb8, PT ;  /* 0x7fffffb80000780c */ /* 0x000fe40003f06070 */
[----:B------:R3:W-:Y:S01]  /*39a0*/  STL.64 [R1+0x2c8], R80 ;  /* 0x0002c85001007387 */ /* 0x0007e20000100a00 */
[----:B-1----:R-:W-:-:S03]  /*39b0*/  IMAD.WIDE R16, R5, 0x4, R70 ;  /* 0x0000000405107825 */ /* 0x002fc600078e0246 */
[----:B------:R3:W-:Y:S01]  /*39c0*/  LDGSTS.E [R3+0x8], desc[UR48][R80.64], !P1 ;  /* 0x0000800050037fae */ /* 0x0007e2000c921870 */
[----:B------:R-:W1:Y:S01]  /*39d0*/  LDC R5, c[0x0][0x230] ;  /* 0x00008c00ff057b82 */ /* 0x000e620000000800 */
[----:B------:R-:W-:Y:S02]  /*39e0*/  VIADD R0, R8, 0xfffffff6 ;  /* 0xfffffff608007836 */ /* 0x000fe40000000000 */
[----:B------:R4:W-:Y:S01]  /*39f0*/  STL.64 [R1+0x2c0], R78 ;  /* 0x0002c04e01007387 */ /* 0x0009e20000100a00 */
[----:B------:R-:W-:-:S03]  /*3a00*/  IMAD.WIDE R82, R15, 0x4, R76 ;  /* 0x000000040f527825 */ /* 0x000fc600078e024c */
[----:B------:R4:W-:Y:S01]  /*3a10*/  LDGSTS.E [R3+0x4008], desc[UR48][R78.64], !P1 ;  /* 0x040080004e037fae */ /* 0x0009e2000c921870 */
[----:B------:R-:W1:Y:S03]  /*3a20*/  LDC R8, c[0x0][0x230] ;  /* 0x00008c00ff087b82 */ /* 0x000e660000000800 */
[----:B------:R2:W-:Y:S01]  /*3a30*/  STL.64 [R1+0x2b8], R20 ;  /* 0x0002b81401007387 */ /* 0x0005e20000100a00 */
[----:B---3--:R-:W-:-:S03]  /*3a40*/  IMAD.WIDE R80, R15, 0x4, R72 ;  /* 0x000000040f507825 */ /* 0x008fc600078e0248 */
[----:B------:R2:W-:Y:S04]  /*3a50*/  LDGSTS.E [R3+0x8008], desc[UR48][R20.64], !P1 ;  /* 0x0800800014037fae */ /* 0x0005e8000c921870 */
[----:B------:R3:W-:Y:S01]  /*3a60*/  STL.64 [R1+0x2b0], R16 ;  /* 0x0002b01001007387 */ /* 0x0007e20000100a00 */
[----:B----4-:R-:W-:-:S03]  /*3a70*/  IMAD R79, R18, 0x24, RZ ;  /* 0x00000024124f7824 */ /* 0x010fc600078e02ff */
[----:B------:R3:W-:Y:S01]  /*3a80*/  LDGSTS.E [R3+0xc008], desc[UR48][R16.64], !P1 ;  /* 0x0c00800010037fae */ /* 0x0007e2000c921870 */
[----:B------:R-:W-:Y:S01]  /*3a90*/  ISETP.GE.U32.AND P1, PT, R0, 0x7fffffb7, PT ;  /* 0x7fffffb70000780c */ /* 0x000fe20003f26070 */
[C---:B--2---:R-:W-:Y:S01]  /*3aa0*/  IMAD.WIDE R20, R15.reuse, 0x4, R74 ;  /* 0x000000040f147825 */ /* 0x044fe200078e024a */
[----:B------:R-:W-:Y:S01]  /*3ab0*/  IADD3 R0, R14, -0xb, RZ ;  /* 0xfffffff50e007810 */ /* 0x000fe20007ffe0ff */
[----:B------:R2:W-:Y:S01]  /*3ac0*/  LDGSTS.E [R3+0xc], desc[UR48][R82.64], !P2 ;  /* 0x0000c00052037fae */ /* 0x0005e2000d121870 */
[----:B------:R-:W4:Y:S03]  /*3ad0*/  LDC R14, c[0x0][0x230] ;  /* 0x00008c00ff0e7b82 */ /* 0x000f260000000800 */
[----:B------:R2:W-:Y:S01]  /*3ae0*/  LDGSTS.E [R3+0x400c], desc[UR48][R80.64], !P2 ;  /* 0x0400c00050037fae */ /* 0x0005e2000d121870 */
[----:B---3--:R-:W-:-:S03]  /*3af0*/  IMAD.WIDE R16, R15, 0x4, R70 ;  /* 0x000000040f107825 */ /* 0x008fc600078e0246 */
[----:B------:R-:W-:Y:S01]  /*3b00*/  LDGSTS.E [R3+0x800c], desc[UR48][R20.64], !P2 ;  /* 0x0800c00014037fae */ /* 0x000fe2000d121870 */
[----:B------:R-:W-:-:S03]  /*3b10*/  IMAD.WIDE R236, R79, 0x4, R76 ;  /* 0x000000044fec7825 */ /* 0x000fc600078e024c */
[----:B------:R3:W-:Y:S01]  /*3b20*/  LDGSTS.E [R3+0xc00c], desc[UR48][R16.64], !P2 ;  /* 0x0c00c00010037fae */ /* 0x0007e2000d121870 */
[----:B------:R-:W-:Y:S01]  /*3b30*/  ISETP.GE.U32.AND P2, PT, R0, 0x7fffffb6, PT ;  /* 0x7fffffb60000780c */ /* 0x000fe20003f46070 */
[C---:B------:R-:W-:Y:S02]  /*3b40*/  IMAD.WIDE R234, R79.reuse, 0x4, R72 ;  /* 0x000000044fea7825 */ /* 0x040fe400078e0248 */
[----:B------:R2:W-:Y:S02]  /*3b50*/  STL.64 [R1+0x2a8], R82 ;  /* 0x0002a85201007387 */ /* 0x0005e40000100a00 */
[----:B------:R-:W-:Y:S02]  /*3b60*/  VIADD R0, R4, 0xfffffff4 ;  /* 0xfffffff404007836 */ /* 0x000fe40000000000 */
[C---:B------:R-:W-:Y:S01]  /*3b70*/  IMAD.WIDE R232, R79.reuse, 0x4, R74 ;  /* 0x000000044fe87825 */ /* 0x040fe200078e024a */
[----:B------:R-:W4:Y:S01]  /*3b80*/  LDC R4, c[0x0][0x230] ;  /* 0x00008c00ff047b82 */ /* 0x000f220000000800 */
[----:B------:R3:W-:Y:S02]  /*3b90*/  STL.64 [R1+0x2a0], R80 ;  /* 0x0002a05001007387 */ /* 0x0007e40000100a00 */
[----:B------:R-:W-:-:S02]  /*3ba0*/  IMAD.WIDE R78, R79, 0x4, R70 ;  /* 0x000000044f4e7825 */ /* 0x000fc400078e0246 */
[----:B------:R-:W-:Y:S02]  /*3bb0*/  LDGSTS.E [R3+0x10000], desc[UR48][R236.64], !P5 ;  /* 0x10000000ec037fae */ /* 0x000fe4000e921870 */
[C---:B--2---:R-:W-:Y:S02]  /*3bc0*/  IMAD.WIDE R82, R87.reuse, 0x4, R72 ;  /* 0x0000000457527825 */ /* 0x044fe400078e0248 */
[----:B------:R-:W-:Y:S02]  /*3bd0*/  LDGSTS.E [R3+0x14000], desc[UR48][R234.64], !P5 ;  /* 0x14000000ea037fae */ /* 0x000fe4000e921870 */
[C---:B------:R-:W-:Y:S02]  /*3be0*/  IMAD.WIDE R84, R87.reuse, 0x4, R74 ;  /* 0x0000000457547825 */ /* 0x040fe400078e024a */
[----:B------:R-:W-:Y:S02]  /*3bf0*/  LDGSTS.E [R3+0x18000], desc[UR48][R232.64], !P5 ;  /* 0x18000000e8037fae */ /* 0x000fe4000e921870 */
[----:B---3--:R-:W-:-:S02]  /*3c00*/  IMAD.WIDE R80, R87, 0x4, R76 ;  /* 0x0000000457507825 */ /* 0x008fc400078e024c */
[----:B------:R-:W-:Y:S01]  /*3c10*/  LDGSTS.E [R3+0x1c000], desc[UR48][R78.64], !P5 ;  /* 0x1c0000004e037fae */ /* 0x000fe2000e921870 */
[----:B------:R-:W-:Y:S01]  /*3c20*/  ISETP.GE.U32.AND P5, PT, R0, 0x7fffffb5, PT ;  /* 0x7fffffb50000780c */ /* 0x000fe20003fa6070 */
[----:B------:R-:W-:Y:S02]  /*3c30*/  IMAD.WIDE R86, R87, 0x4, R70 ;  /* 0x0000000457567825 */ /* 0x000fe400078e0246 */
[----:B------:R-:W-:Y:S02]  /*3c40*/  STL.64 [R1+0x298], R20 ;  /* 0x0002981401007387 */ /* 0x000fe40000100a00 */
[----:B-1----:R-:W-:Y:S02]  /*3c50*/  VIADD R0, R5, 0xffffffd7 ;  /* 0xffffffd705007836 */ /* 0x002fe40000000000 */
[----:B------:R1:W-:Y:S01]  /*3c60*/  STL.64 [R1+0x290], R16 ;  /* 0x0002901001007387 */ /* 0x0003e20000100a00 */
[----:B------:R-:W-:-:S03]  /*3c70*/  IMAD R95, R18, 0x26, RZ ;  /* 0x00000026125f7824 */ /* 0x000fc600078e02ff */
[----:B------:R2:W-:Y:S04]  /*3c80*/  LDGSTS.E [R3+0x10004], desc[UR48][R80.64], !P3 ;  /* 0x1000400050037fae */ /* 0x0005e8000d921870 */
[----:B------:R3:W-:Y:S01]  /*3c90*/  LDGSTS.E [R3+0x14004], desc[UR48][R82.64], !P3 ;  /* 0x1400400052037fae */ /* 0x0007e2000d921870 */
[----:B-1----:R-:W1:Y:S03]  /*3ca0*/  LDC R16, c[0x0][0x230] ;  /* 0x00008c00ff107b82 */ /* 0x002e660000000800 */
[----:B------:R-:W-:Y:S01]  /*3cb0*/  LDGSTS.E [R3+0x18004], desc[UR48][R84.64], !P3 ;  /* 0x1800400054037fae */ /* 0x000fe2000d921870 */
[----:B------:R-:W-:-:S03]  /*3cc0*/  IMAD.WIDE R88, R95, 0x4, R76 ;  /* 0x000000045f587825 */ /* 0x000fc600078e024c */
[----:B------:R-:W-:Y:S01]  /*3cd0*/  LDGSTS.E [R3+0x1c004], desc[UR48][R86.64], !P3 ;  /* 0x1c00400056037fae */ /* 0x000fe2000d921870 */
[----:B------:R-:W-:Y:S01]  /*3ce0*/  ISETP.GE.U32.AND P3, PT, R0, 0x7fffff98, PT ;  /* 0x7fffff980000780c */ /* 0x000fe20003f66070 */
[C---:B------:R-:W-:Y:S01]  /*3cf0*/  IMAD.WIDE R90, R95.reuse, 0x4, R72 ;  /* 0x000000045f5a7825 */ /* 0x040fe200078e0248 */
[----:B------:R-:W-:Y:S01]  /*3d00*/  IADD3 R0, R8, -0x2a, RZ ;  /* 0xffffffd608007810 */ /* 0x000fe20007ffe0ff */
[----:B------:R-:W-:Y:S01]  /*3d10*/  LDGSTS.E [R3+0x10008], desc[UR48][R88.64], !P6 ;  /* 0x1000800058037fae */ /* 0x000fe2000f121870 */
[----:B------:R-:W2:Y:S01]  /*3d20*/  LDC R8, c[0x0][0x230] ;  /* 0x00008c00ff087b82 */ /* 0x000ea20000000800 */
[C---:B------:R-:W-:Y:S02]  /*3d30*/  IMAD.WIDE R92, R95.reuse, 0x4, R74 ;  /* 0x000000045f5c7825 */ /* 0x040fe400078e024a */
[----:B------:R-:W-:Y:S02]  /*3d40*/  LDGSTS.E [R3+0x14008], desc[UR48][R90.64], !P6 ;  /* 0x140080005a037fae */ /* 0x000fe4000f121870 */
[----:B------:R-:W-:-:S02]  /*3d50*/  IMAD.WIDE R94, R95, 0x4, R70 ;  /* 0x000000045f5e7825 */ /* 0x000fc400078e0246 */
[----:B------:R-:W-:Y:S01]  /*3d60*/  LDGSTS.E [R3+0x18008], desc[UR48][R92.64], !P6 ;  /* 0x180080005c037fae */ /* 0x000fe2000f121870 */
[----:B------:R-:W3:Y:S01]  /*3d70*/  LDC R17, c[0x0][0x230] ;  /* 0x00008c00ff117b82 */ /* 0x000ee20000000800 */
[C---:B------:R-:W-:Y:S02]  /*3d80*/  IMAD.WIDE R96, R103.reuse, 0x4, R76 ;  /* 0x0000000467607825 */ /* 0x040fe400078e024c */
[----:B------:R-:W-:Y:S01]  /*3d90*/  LDGSTS.E [R3+0x1c008], desc[UR48][R94.64], !P6 ;  /* 0x1c0080005e037fae */ /* 0x000fe2000f121870 */
[----:B------:R-:W-:Y:S01]  /*3da0*/  ISETP.GE.U32.AND P6, PT, R0, 0x7fffff97, PT ;  /* 0x7fffff970000780c */ /* 0x000fe20003fc6070 */
[----:B------:R-:W-:Y:S02]  /*3db0*/  IMAD.MOV.U32 R66, RZ, RZ, R100 ;  /* 0x000000ffff427224 */ /* 0x000fe400078e0064 */
[----:B----4-:R-:W-:Y:S01]  /*3dc0*/  VIADD R0, R4, 0xffffffd5 ;  /* 0xffffffd504007836 */ /* 0x010fe20000000000 */
[----:B------:R-:W-:Y:S01]  /*3dd0*/  LOP3.LUT R4, R6, 0x20, RZ, 0x3c, !PT ;  /* 0x0000002006047812 */ /* 0x000fe200078e3cff */
[----:B------:R-:W-:Y:S01]  /*3de0*/  IMAD.SHL.U32 R5, R18, 0x8, RZ ;  /* 0x0000000812057824 */ /* 0x000fe200078e00ff */
[----:B------:R-:W-:Y:S01]  /*3df0*/  LDGSTS.E [R3+0x1000c], desc[UR48][R96.64], !P4 ;  /* 0x1000c00060037fae */ /* 0x000fe2000e121870 */
[----:B------:R-:W-:Y:S01]  /*3e00*/  IMAD.WIDE R100, R103, 0x4, R74 ;  /* 0x0000000467647825 */ /* 0x000fe200078e024a */
[----:B------:R-:W-:-:S02]  /*3e10*/  IADD3 R4, R4, UR10, RZ ;  /* 0x0000000a04047c10 */ /* 0x000fc4000fffe0ff */
[----:B------:R-:W-:Y:S01]  /*3e20*/  LDGSTS.E [R3+0x1400c], desc[UR48][R98.64], !P4 ;  /* 0x1400c00062037fae */ /* 0x000fe2000e121870 */
[----:B------:R-:W-:-:S03]  /*3e30*/  IMAD.WIDE R102, R103, 0x4, R70 ;  /* 0x0000000467667825 */ /* 0x000fc600078e0246 */
[----:B------:R-:W-:Y:S01]  /*3e40*/  LDGSTS.E [R3+0x1800c], desc[UR48][R100.64], !P4 ;  /* 0x1800c00064037fae */ /* 0x000fe2000e121870 */
[----:B------:R-:W-:-:S03]  /*3e50*/  IMAD.WIDE R108, R5, 0x4, R76 ;  /* 0x00000004056c7825 */ /* 0x000fc600078e024c */
[----:B------:R-:W-:Y:S01]  /*3e60*/  LDGSTS.E [R3+0x1c00c], desc[UR48][R102.64], !P4 ;  /* 0x1c00c00066037fae */ /* 0x000fe2000e121870 */
[C---:B------:R-:W-:Y:S01]  /*3e70*/  IMAD.WIDE R106, R5.reuse, 0x4, R72 ;  /* 0x00000004056a7825 */ /* 0x040fe200078e0248 */
[----:B------:R-:W-:Y:S02]  /*3e80*/  ISETP.GE.U32.AND P4, PT, R0, 0x7fffff96, PT ;  /* 0x7fffff960000780c */ /* 0x000fe40003f86070 */
[----:B------:R-:W-:Y:S01]  /*3e90*/  STL.64 [R1+0xd58], R236 ;  /* 0x000d58ec01007387 */ /* 0x000fe20000100a00 */
[----:B------:R-:W-:-:S04]  /*3ea0*/  IMAD.WIDE R104, R5, 0x4, R74 ;  /* 0x0000000405687825 */ /* 0x000fc800078e024a */
[----:B------:R-:W-:Y:S01]  /*3eb0*/  IMAD.WIDE R20, R5, 0x4, R70 ;  /* 0x0000000405147825 */ /* 0x000fe200078e0246 */
[----:B------:R-:W-:Y:S03]  /*3ec0*/  STL.64 [R1+0xd60], R234 ;  /* 0x000d60ea01007387 */ /* 0x000fe60000100a00 */
[----:B-1----:R-:W-:Y:S01]  /*3ed0*/  VIADD R0, R16, 0xffffffd4 ;  /* 0xffffffd410007836 */ /* 0x002fe20000000000 */
[----:B------:R-:W-:Y:S01]  /*3ee0*/  LDGSTS.E [R4], desc[UR48][R108.64], !P0 ;  /* 0x000000006c047fae */ /* 0x000fe2000c121870 */
[----:B------:R-:W1:Y:S03]  /*3ef0*/  LDC R16, c[0x0][0x230] ;  /* 0x00008c00ff107b82 */ /* 0x000e660000000800 */
[----:B------:R-:W-:Y:S01]  /*3f00*/  STL.64 [R1+0xd68], R232 ;  /* 0x000d68e801007387 */ /* 0x000fe20000100a00 */
[----:B------:R-:W-:-:S03]  /*3f10*/  IMAD R15, R18, 0x9, RZ ;  /* 0x00000009120f7824 */ /* 0x000fc600078e02ff */
[----:B------:R-:W-:Y:S04]  /*3f20*/  LDGSTS.E [R4+0x4000], desc[UR48][R106.64], !P0 ;  /* 0x040000006a047fae */ /* 0x000fe8000c121870 */
[----:B------:R-:W-:Y:S04]  /*3f30*/  STL.64 [R1+0xd70], R78 ;  /* 0x000d704e01007387 */ /* 0x000fe80000100a00 */
[----:B------:R-:W-:Y:S04]  /*3f40*/  LDGSTS.E [R4+0x8000], desc[UR48][R104.64], !P0 ;  /* 0x0800000068047fae */ /* 0x000fe8000c121870 */
[----:B------:R4:W-:Y:S04]  /*3f50*/  STL.64 [R1+0xd78], R80 ;  /* 0x000d785001007387 */ /* 0x0009e80000100a00 */
[----:B------:R1:W-:Y:S01]  /*3f60*/  LDGSTS.E [R4+0xc000], desc[UR48][R20.64], !P0 ;  /* 0x0c00000014047fae */ /* 0x0003e2000c121870 */
[----:B------:R-:W-:Y:S01]  /*3f70*/  ISETP.GE.U32.AND P0, PT, R0, 0x7fffff95, PT ;  /* 0x7fffff950000780c */ /* 0x000fe20003f06070 */
[----:B--2---:R-:W-:-:S02]  /*3f80*/  VIADD R0, R8, 0xfffffff3 ;  /* 0xfffffff308007836 */ /* 0x004fc40000000000 */
[----:B------:R3:W-:Y:S01]  /*3f90*/  STL.64 [R1+0xd80], R82 ;  /* 0x000d805201007387 */ /* 0x0007e20000100a00 */
[----:B------:R-:W2:Y:S03]  /*3fa0*/  LDC R8, c[0x0][0x230] ;  /* 0x00008c00ff087b82 */ /* 0x000ea60000000800 */
[----:B------:R-:W-:Y:S01]  /*3fb0*/  STL.64 [R1+0xd88], R84 ;  /* 0x000d885401007387 */ /* 0x000fe20000100a00 */
[----:B----4-:R-:W-:-:S03]  /*3fc0*/  IMAD.WIDE R80, R15, 0x4, R72 ;  /* 0x000000040f507825 */ /* 0x010fc600078e0248 */
[----:B------:R-:W-:Y:S01]  /*3fd0*/  STL.64 [R1+0xd90], R86 ;  /* 0x000d905601007387 */ /* 0x000fe20000100a00 */
[----:B------:R-:W-:-:S03]  /*3fe0*/  IMAD R5, R18, 0xa, RZ ;  /* 0x0000000a12057824 */ /* 0x000fc600078e02ff */
[----:B------:R-:W-:Y:S01]  /*3ff0*/  STL.64 [R1+0x288], R108 ;  /* 0x0002886c01007387 */ /* 0x000fe20000100a00 */
[----:B---3--:R-:W-:-:S03]  /*4000*/  IMAD.WIDE R82, R15, 0x4, R76 ;  /* 0x000000040f527825 */ /* 0x008fc600078e024c */
[----:B------:R-:W-:Y:S01]  /*4010*/  STL.64 [R1+0x280], R106 ;  /* 0x0002806a01007387 */ /* 0x000fe20000100a00 */
[----:B------:R-:W-:-:S03]  /*4020*/  IMAD.WIDE R78, R15, 0x4, R74 ;  /* 0x000000040f4e7825 */ /* 0x000fc600078e024a */
[----:B------:R-:W-:Y:S04]  /*4030*/  STL.64 [R1+0x278], R104 ;  /* 0x0002786801007387 */ /* 0x000fe80000100a00 */
[----:B------:R1:W-:Y:S04]  /*4040*/  STL.64 [R1+0x270], R20 ;  /* 0x0002701401007387 */ /* 0x0003e80000100a00 */
[----:B------:R3:W-:Y:S04]  /*4050*/  STL.64 [R1+0x268], R82 ;  /* 0x0002685201007387 */ /* 0x0007e80000100a00 */
[----:B------:R3:W-:Y:S01]  /*4060*/  LDGSTS.E [R4+0x4], desc[UR48][R82.64], !P1 ;  /* 0x0000400052047fae */ /* 0x0007e2000c921870 */
[----:B-1----:R-:W-:-:S03]  /*4070*/  IMAD.WIDE R20, R15, 0x4, R70 ;  /* 0x000000040f147825 */ /* 0x002fc600078e0246 */
[----:B------:R1:W-:Y:S04]  /*4080*/  STL.64 [R1+0x260], R80 ;  /* 0x0002605001007387 */ /* 0x0003e80000100a00 */
[----:B------:R1:W-:Y:S01]  /*4090*/  LDGSTS.E [R4+0x4004], desc[UR48][R80.64], !P1 ;  /* 0x0400400050047fae */ /* 0x0003e2000c921870 */
[----:B------:R-:W-:Y:S02]  /*40a0*/  IMAD R15, R18, 0xb, RZ ;  /* 0x0000000b120f7824 */ /* 0x000fe400078e02ff */
[C---:B---3--:R-:W-:Y:S01]  /*40b0*/  IMAD.WIDE R82, R5.reuse, 0x4, R76 ;  /* 0x0000000405527825 */ /* 0x048fe200078e024c */
[----:B------:R3:W-:Y:S04]  /*40c0*/  STL.64 [R1+0x258], R78 ;  /* 0x0002584e01007387 */ /* 0x0007e80000100a00 */
[----:B------:R3:W-:Y:S01]  /*40d0*/  LDGSTS.E [R4+0x8004], desc[UR48][R78.64], !P1 ;  /* 0x080040004e047fae */ /* 0x0007e2000c921870 */
[----:B-1----:R-:W-:-:S03]  /*40e0*/  IMAD.WIDE R80, R5, 0x4, R72 ;  /* 0x0000000405507825 */ /* 0x002fc600078e0248 */
[----:B------:R1:W-:Y:S04]  /*40f0*/  STL.64 [R1+0x250], R20 ;  /* 0x0002501401007387 */ /* 0x0003e80000100a00 */
[----:B------:R1:W-:Y:S01]  /*4100*/  LDGSTS.E [R4+0xc004], desc[UR48][R20.64], !P1 ;  /* 0x0c00400014047fae */ /* 0x0003e2000c921870 */
[----:B------:R-:W-:Y:S01]  /*4110*/  ISETP.GE.U32.AND P1, PT, R0, 0x7fffffb4, PT ;  /* 0x7fffffb40000780c */ /* 0x000fe20003f26070 */
[----:B---3--:R-:W-:Y:S02]  /*4120*/  IMAD.WIDE R78, R5, 0x4, R74 ;  /* 0x00000004054e7825 */ /* 0x008fe400078e024a */
[----:B------:R3:W-:Y:S01]  /*4130*/  STL.64 [R1+0x248], R82 ;  /* 0x0002485201007387 */ /* 0x0007e20000100a00 */
[----:B------:R-:W-:Y:S01]  /*4140*/  IADD3 R0, R14, -0xe, RZ ;  /* 0xfffffff20e007810 */ /* 0x000fe20007ffe0ff */
[----:B------:R-:W-:-:S02]  /*4150*/  IMAD.WIDE R104, R111, 0x4, R76 ;  /* 0x000000046f687825 */ /* 0x000fc400078e024c */
[----:B------:R3:W-:Y:S01]  /*4160*/  LDGSTS.E [R4+0x8], desc[UR48][R82.64], !P2 ;  /* 0x0000800052047fae */ /* 0x0007e2000d121870 */
[----:B------:R-:W4:Y:S01]  /*4170*/  LDC R14, c[0x0][0x230] ;  /* 0x00008c00ff0e7b82 */ /* 0x000f220000000800 */
[----:B-1----:R-:W-:Y:S02]  /*4180*/  IMAD.WIDE R20, R5, 0x4, R70 ;  /* 0x0000000405147825 */ /* 0x002fe400078e0246 */
[----:B------:R1:W-:Y:S04]  /*4190*/  STL.64 [R1+0x240], R80 ;  /* 0x0002405001007387 */ /* 0x0003e80000100a00 */
[----:B------:R1:W-:Y:S01]  /*41a0*/  LDGSTS.E [R4+0x4008], desc[UR48][R80.64], !P2 ;  /* 0x0400800050047fae */ /* 0x0003e2000d121870 */
[----:B---3--:R-:W-:-:S03]  /*41b0*/  IMAD.WIDE R82, R15, 0x4, R76 ;  /* 0x000000040f527825 */ /* 0x008fc600078e024c */
[----:B------:R3:W-:Y:S04]  /*41c0*/  STL.64 [R1+0x238], R78 ;  /* 0x0002384e01007387 */ /* 0x0007e80000100a00 */
[----:B------:R3:W-:Y:S01]  /*41d0*/  LDGSTS.E [R4+0x8008], desc[UR48][R78.64], !P2 ;  /* 0x080080004e047fae */ /* 0x0007e2000d121870 */
[----:B------:R-:W-:Y:S02]  /*41e0*/  VIADD R5, R16, 0xfffffff1 ;  /* 0xfffffff110057836 */ /* 0x000fe40000000000 */
[--C-:B------:R-:W-:Y:S01]  /*41f0*/  IMAD.WIDE R106, R111, 0x4, R72.reuse ;  /* 0x000000046f6a7825 */ /* 0x100fe200078e0248 */
[----:B------:R2:W-:Y:S01]  /*4200*/  STL.64 [R1+0x230], R20 ;  /* 0x0002301401007387 */ /* 0x0005e20000100a00 */
[----:B------:R-:W4:Y:S02]  /*4210*/  LDC R16, c[0x0][0x230] ;  /* 0x00008c00ff107b82 */ /* 0x000f240000000800 */
[----:B-1----:R-:W-:Y:S01]  /*4220*/  IMAD.WIDE R80, R15, 0x4, R72 ;  /* 0x000000040f507825 */ /* 0x002fe200078e0248 */
[----:B------:R2:W-:Y:S01]  /*4230*/  LDGSTS.E [R4+0xc008], desc[UR48][R20.64], !P2 ;  /* 0x0c00800014047fae */ /* 0x0005e2000d121870 */
[----:B------:R-:W-:-:S02]  /*4240*/  ISETP.GE.U32.AND P2, PT, R0, 0x7fffffb3, PT ;  /* 0x7fffffb30000780c */ /* 0x000fc40003f46070 */
[--C-:B---3--:R-:W-:Y:S02]  /*4250*/  IMAD.WIDE R78, R15, 0x4, R74.reuse ;  /* 0x000000040f4e7825 */ /* 0x108fe400078e024a */
[----:B------:R-:W1:Y:S01]  /*4260*/  LDC R0, c[0x0][0x230] ;  /* 0x00008c00ff007b82 */ /* 0x000e620000000800 */
[----:B------:R3:W-:Y:S01]  /*4270*/  LDGSTS.E [R4+0xc], desc[UR48][R82.64], !P5 ;  /* 0x0000c00052047fae */ /* 0x0007e2000e921870 */
[----:B------:R-:W-:-:S03]  /*4280*/  IMAD.WIDE R108, R111, 0x4, R74 ;  /* 0x000000046f6c7825 */ /* 0x000fc600078e024a */
[----:B------:R3:W-:Y:S01]  /*4290*/  LDGSTS.E [R4+0x400c], desc[UR48][R80.64], !P5 ;  /* 0x0400c00050047fae */ /* 0x0007e2000e921870 */
[----:B--2---:R-:W-:-:S03]  /*42a0*/  IMAD.WIDE R20, R15, 0x4, R70 ;  /* 0x000000040f147825 */ /* 0x004fc600078e0246 */
[----:B------:R2:W-:Y:S01]  /*42b0*/  LDGSTS.E [R4+0x800c], desc[UR48][R78.64], !P5 ;  /* 0x0800c0004e047fae */ /* 0x0005e2000e921870 */
[----:B------:R-:W4:Y:S01]  /*42c0*/  LDC R15, c[0x0][0x230] ;  /* 0x00008c00ff0f7b82 */ /* 0x000f220000000800 */
[----:B------:R-:W-:Y:S02]  /*42d0*/  IMAD.WIDE R110, R111, 0x4, R70 ;  /* 0x000000046f6e7825 */ /* 0x000fe400078e0246 */
[----:B------:R2:W-:Y:S01]  /*42e0*/  LDGSTS.E [R4+0xc00c], desc[UR48][R20.64], !P5 ;  /* 0x0c00c00014047fae */ /* 0x0005e2000e921870 */
[----:B------:R-:W-:Y:S01]  /*42f0*/  ISETP.GE.U32.AND P5, PT, R5, 0x7fffffb2, PT ;  /* 0x7fffffb20500780c */ /* 0x000fe20003fa6070 */
[----:B------:R-:W-:Y:S02]  /*4300*/  VIADD R8, R8, 0xfffffff0 ;  /* 0xfffffff008087836 */ /* 0x000fe40000000000 */
[----:B------:R-:W-:Y:S01]  /*4310*/  LDGSTS.E [R4+0x10000], desc[UR48][R104.64], !P3 ;  /* 0x1000000068047fae */ /* 0x000fe2000d921870 */
[----:B------:R-:W3:Y:S03]  /*4320*/  LDC R5, c[0x0][0x230] ;  /* 0x00008c00ff057b82 */ /* 0x000ee60000000800 */
[----:B------:R-:W-:Y:S04]  /*4330*/  LDGSTS.E [R4+0x14000], desc[UR48][R106.64], !P3 ;  /* 0x140000006a047fae */ /* 0x000fe8000d921870 */
[----:B------:R-:W-:Y:S04]  /*4340*/  LDGSTS.E [R4+0x18000], desc[UR48][R108.64], !P3 ;  /* 0x180000006c047fae */ /* 0x000fe8000d921870 */
[----:B------:R-:W-:Y:S01]  /*4350*/  LDGSTS.E [R4+0x1c000], desc[UR48][R110.64], !P3 ;  /* 0x1c0000006e047fae */ /* 0x000fe2000d921870 */
[----:B------:R-:W-:-:S02]  /*4360*/  ISETP.GE.U32.AND P3, PT, R8, 0x7fffffb1, PT ;  /* 0x7fffffb10800780c */ /* 0x000fc40003f66070 */
[----:B------:R-:W2:Y:S01]  /*4370*/  LDC R8, c[0x0][0x230] ;  /* 0x00008c00ff087b82 */ /* 0x000ea20000000800 */
[----:B------:R-:W-:Y:S01]  /*4380*/  IMAD.WIDE R112, R118, 0x4, R76 ;  /* 0x0000000476707825 */ /* 0x000fe200078e024c */
[----:B-1----:R-:W-:-:S03]  /*4390*/  IADD3 R0, R0, -0x2d, RZ ;  /* 0xffffffd300007810 */ /* 0x002fc60007ffe0ff */
[C---:B------:R-:W-:Y:S01]  /*43a0*/  IMAD.WIDE R116, R118.reuse, 0x4, R74 ;  /* 0x0000000476747825 */ /* 0x040fe200078e024a */
[----:B------:R-:W-:Y:S03]  /*43b0*/  LDGSTS.E [R4+0x10004], desc[UR48][R112.64], !P6 ;  /* 0x1000400070047fae */ /* 0x000fe6000f121870 */
[----:B------:R-:W-:Y:S01]  /*43c0*/  IMAD.WIDE R118, R118, 0x4, R70 ;  /* 0x0000000476767825 */ /* 0x000fe200078e0246 */
[----:B------:R-:W-:Y:S03]  /*43d0*/  LDGSTS.E [R4+0x14004], desc[UR48][R114.64], !P6 ;  /* 0x1400400072047fae */ /* 0x000fe6000f121870 */
[C---:B------:R-:W-:Y:S01]  /*43e0*/  IMAD.WIDE R120, R126.reuse, 0x4, R76 ;  /* 0x000000047e787825 */ /* 0x040fe200078e024c */
[----:B------:R-:W-:Y:S03]  /*43f0*/  LDGSTS.E [R4+0x18004], desc[UR48][R116.64], !P6 ;  /* 0x1800400074047fae */ /* 0x000fe6000f121870 */
[----:B------:R-:W-:Y:S01]  /*4400*/  IMAD.WIDE R124, R126, 0x4, R74 ;  /* 0x000000047e7c7825 */ /* 0x000fe200078e024a */
[----:B------:R-:W-:Y:S01]  /*4410*/  LDGSTS.E [R4+0x1c004], desc[UR48][R118.64], !P6 ;  /* 0x1c00400076047fae */ /* 0x000fe2000f121870 */
[----:B------:R-:W-:-:S02]  /*4420*/  ISETP.GE.U32.AND P6, PT, R0, 0x7fffff94, PT ;  /* 0x7fffff940000780c */ /* 0x000fc40003fc6070 */
[----:B------:R-:W-:Y:S01]  /*4430*/  IMAD.WIDE R126, R126, 0x4, R70 ;  /* 0x000000047e7e7825 */ /* 0x000fe200078e0246 */
[----:B------:R-:W-:Y:S03]  /*4440*/  LDGSTS.E [R4+0x10008], desc[UR48][R120.64], !P4 ;  /* 0x1000800078047fae */ /* 0x000fe6000e121870 */
[----:B---3--:R-:W-:Y:S01]  /*4450*/  VIADD R0, R5, 0xffffffd2 ;  /* 0xffffffd205007836 */ /* 0x008fe20000000000 */
[----:B------:R-:W-:Y:S01]  /*4460*/  LDGSTS.E [R4+0x14008], desc[UR48][R122.64], !P4 ;  /* 0x140080007a047fae */ /* 0x000fe2000e121870 */
[----:B------:R-:W-:-:S03]  /*4470*/  IMAD.WIDE R128, R134, 0x4, R76 ;  /* 0x0000000486807825 */ /* 0x000fc600078e024c */
[----:B------:R-:W-:Y:S01]  /*4480*/  LDGSTS.E [R4+0x18008], desc[UR48][R124.64], !P4 ;  /* 0x180080007c047fae */ /* 0x000fe2000e121870 */
[----:B------:R-:W-:-:S03]  /*4490*/  IMAD.WIDE R132, R134, 0x4, R74 ;  /* 0x0000000486847825 */ /* 0x000fc600078e024a */
[----:B------:R-:W-:Y:S01]  /*44a0*/  LDGSTS.E [R4+0x1c008], desc[UR48][R126.64], !P4 ;  /* 0x1c0080007e047fae */ /* 0x000fe2000e121870 */
[----:B------:R-:W-:Y:S01]  /*44b0*/  ISETP.GE.U32.AND P4, PT, R0, 0x7fffff93, PT ;  /* 0x7fffff930000780c */ /* 0x000fe20003f86070 */
[----:B------:R-:W-:Y:S02]  /*44c0*/  IMAD.WIDE R134, R134, 0x4, R70 ;  /* 0x0000000486867825 */ /* 0x000fe400078e0246 */
[----:B------:R-:W-:Y:S02]  /*44d0*/  LDGSTS.E [R4+0x1000c], desc[UR48][R128.64], !P0 ;  /* 0x1000c00080047fae */ /* 0x000fe4000c121870 */
[----:B--2---:R-:W-:Y:S02]  /*44e0*/  VIADD R0, R8, 0xffffffd1 ;  /* 0xffffffd108007836 */ /* 0x004fe40000000000 */
[----:B------:R-:W-:Y:S01]  /*44f0*/  LDGSTS.E [R4+0x1400c], desc[UR48][R130.64], !P0 ;  /* 0x1400c00082047fae */ /* 0x000fe2000c121870 */
[----:B------:R-:W-:-:S03]  /*4500*/  LOP3.LUT R5, R6, 0x30, RZ, 0x3c, !PT ;  /* 0x0000003006057812 */ /* 0x000fc600078e3cff */
[----:B------:R-:W-:Y:S04]  /*4510*/  LDGSTS.E [R4+0x1800c], desc[UR48][R132.64], !P0 ;  /* 0x1800c00084047fae */ /* 0x000fe8000c121870 */
[----:B------:R-:W-:Y:S01]  /*4520*/  LDGSTS.E [R4+0x1c00c], desc[UR48][R134.64], !P0 ;  /* 0x1c00c00086047fae */ /* 0x000fe2000c121870 */
[----:B------:R-:W-:Y:S01]  /*4530*/  ISETP.GE.U32.AND P0, PT, R0, 0x7fffff92, PT ;  /* 0x7fffff920000780c */ /* 0x000fe20003f06070 */
[C---:B------:R-:W-:Y:S01]  /*4540*/  IMAD R0, R18.reuse, 0xc, RZ ;  /* 0x0000000c12007824 */ /* 0x040fe200078e02ff */
[----:B------:R-:W-:Y:S01]  /*4550*/  IADD3 R5, R5, UR10, RZ ;  /* 0x0000000a05057c10 */ /* 0x000fe2000fffe0ff */
[----:B------:R1:W-:Y:S04]  /*4560*/  STL.64 [R1+0x228], R82 ;  /* 0x0002285201007387 */ /* 0x0003e80000100a00 */
[----:B------:R2:W-:Y:S01]  /*4570*/  STL.64 [R1+0x220], R80 ;  /* 0x0002205001007387 */ /* 0x0005e20000100a00 */
[----:B------:R-:W-:-:S03]  /*4580*/  IMAD R8, R18, 0xd, RZ ;  /* 0x0000000d12087824 */ /* 0x000fc600078e02ff */
[----:B------:R3:W-:Y:S01]  /*4590*/  STL.64 [R1+0x218], R78 ;  /* 0x0002184e01007387 */ /* 0x0007e20000100a00 */
[----:B-1----:R-:W-:-:S03]  /*45a0*/  IMAD.WIDE R82, R0, 0x4, R76 ;  /* 0x0000000400527825 */ /* 0x002fc600078e024c */
[----:B------:R1:W-:Y:S01]  /*45b0*/  STL.64 [R1+0x210], R20 ;  /* 0x0002101401007387 */ /* 0x0003e20000100a00 */
[----:B--2---:R-:W-:-:S03]  /*45c0*/  IMAD.WIDE R80, R0, 0x4, R72 ;  /* 0x0000000400507825 */ /* 0x004fc600078e0248 */
[----:B------:R2:W-:Y:S01]  /*45d0*/  LDGSTS.E [R5], desc[UR48][R82.64], !P1 ;  /* 0x0000000052057fae */ /* 0x0005e2000c921870 */
[----:B---3--:R-:W-:-:S03]  /*45e0*/  IMAD.WIDE R78, R0, 0x4, R74 ;  /* 0x00000004004e7825 */ /* 0x008fc600078e024a */
[----:B------:R3:W-:Y:S01]  /*45f0*/  LDGSTS.E [R5+0x4000], desc[UR48][R80.64], !P1 ;  /* 0x0400000050057fae */ /* 0x0007e2000c921870 */
[----:B-1----:R-:W-:-:S03]  /*4600*/  IMAD.WIDE R20, R0, 0x4, R70 ;  /* 0x0000000400147825 */ /* 0x002fc600078e0246 */
[----:B------:R2:W-:Y:S01]  /*4610*/  STL.64 [R1+0x208], R82 ;  /* 0x0002085201007387 */ /* 0x0005e20000100a00 */
[----:B----4-:R-:W-:-:S03]  /*4620*/  VIADD R0, R14, 0xffffffd0 ;  /* 0xffffffd00e007836 */ /* 0x010fc60000000000 */
[----:B------:R1:W-:Y:S01]  /*4630*/  LDGSTS.E [R5+0x8000], desc[UR48][R78.64], !P1 ;  /* 0x080000004e057fae */ /* 0x0003e2000c921870 */
[----:B------:R-:W4:Y:S03]  /*4640*/  LDC R14, c[0x0][0x230] ;  /* 0x00008c00ff0e7b82 */ /* 0x000f260000000800 */
[----:B------:R3:W-:Y:S04]  /*4650*/  STL.64 [R1+0x200], R80 ;  /* 0x0002005001007387 */ /* 0x0007e80000100a00 */
[----:B------:R1:W-:Y:S01]  /*4660*/  LDGSTS.E [R5+0xc000], desc[UR48][R20.64], !P1 ;  /* 0x0c00000014057fae */ /* 0x0003e2000c921870 */
[----:B--2---:R-:W-:Y:S01]  /*4670*/  IMAD.WIDE R82, R8, 0x4, R76 ;  /* 0x0000000408527825 */ /* 0x004fe200078e024c */
[----:B------:R-:W-:-:S02]  /*4680*/  ISETP.GE.U32.AND P1, PT, R0, 0x7fffff91, PT ;  /* 0x7fffff910000780c */ /* 0x000fc40003f26070 */
[----:B------:R1:W-:Y:S01]  /*4690*/  STL.64 [R1+0x1f8], R78 ;  /* 0x0001f84e01007387 */ /* 0x0003e20000100a00 */
[----:B------:R-:W-:Y:S02]  /*46a0*/  IMAD R0, R18, 0xe, RZ ;  /* 0x0000000e12007824 */ /* 0x000fe400078e02ff */
[C---:B---3--:R-:W-:Y:S01]  /*46b0*/  IMAD.WIDE R80, R8.reuse, 0x4, R72 ;  /* 0x0000000408507825 */ /* 0x048fe200078e0248 */
[----:B------:R2:W-:Y:S04]  /*46c0*/  STL.64 [R1+0x1f0], R20 ;  /* 0x0001f01401007387 */ /* 0x0005e80000100a00 */
[----:B------:R3:W-:Y:S01]  /*46d0*/  STL.64 [R1+0x1e8], R82 ;  /* 0x0001e85201007387 */ /* 0x0007e20000100a00 */
[----:B-1----:R-:W-:-:S03]  /*46e0*/  IMAD.WIDE R78, R8, 0x4, R74 ;  /* 0x00000004084e7825 */ /* 0x002fc600078e024a */
[----:B------:R3:W-:Y:S01]  /*46f0*/  LDGSTS.E [R5+0x4], desc[UR48][R82.64], !P2 ;  /* 0x0000400052057fae */ /* 0x0007e2000d121870 */
[----:B--2---:R-:W-:-:S03]  /*4700*/  IMAD.WIDE R20, R8, 0x4, R70 ;  /* 0x0000000408147825 */ /* 0x004fc600078e0246 */
[----:B------:R1:W-:Y:S01]  /*4710*/  STL.64 [R1+0x1e0], R80 ;  /* 0x0001e05001007387 */ /* 0x0003e20000100a00 */
[----:B------:R-:W-:-:S03]  /*4720*/  VIADD R8, R15, 0xffffffef ;  /* 0xffffffef0f087836 */ /* 0x000fc60000000000 */
[----:B------:R1:W-:Y:S01]  /*4730*/  LDGSTS.E [R5+0x4004], desc[UR48][R80.64], !P2 ;  /* 0x0400400050057fae */ /* 0x0003e2000d121870 */
[----:B------:R-:W2:Y:S01]  /*4740*/  LDC R15, c[0x0][0x230] ;  /* 0x00008c00ff0f7b82 */ /* 0x000ea20000000800 */
[C---:B---3--:R-:W-:Y:S02]  /*4750*/  IMAD.WIDE R82, R0.reuse, 0x4, R76 ;  /* 0x0000000400527825 */ /* 0x048fe400078e024c */
[----:B------:R3:W-:Y:S04]  /*4760*/  STL.64 [R1+0x1d8], R78 ;  /* 0x0001d84e01007387 */ /* 0x0007e80000100a00 */
[----:B------:R3:W-:Y:S01]  /*4770*/  LDGSTS.E [R5+0x8004], desc[UR48][R78.64], !P2 ;  /* 0x080040004e057fae */ /* 0x0007e2000d121870 */
[----:B-1----:R-:W-:-:S03]  /*4780*/  IMAD.WIDE R80, R0, 0x4, R72 ;  /* 0x0000000400507825 */ /* 0x002fc600078e0248 */
[----:B------:R1:W-:Y:S04]  /*4790*/  STL.64 [R1+0x1d0], R20 ;  /* 0x0001d01401007387 */ /* 0x0003e80000100a00 */
[----:B------:R1:W-:Y:S01]  /*47a0*/  LDGSTS.E [R5+0xc004], desc[UR48][R20.64], !P2 ;  /* 0x0c00400014057fae */ /* 0x0003e2000d121870 */
[----:B------:R-:W-:Y:S01]  /*47b0*/  ISETP.GE.U32.AND P2, PT, R8, 0x7fffffb0, PT ;  /* 0x7fffffb00800780c */ /* 0x000fe20003f46070 */
[----:B---3--:R-:W-:Y:S02]  /*47c0*/  IMAD.WIDE R78, R0, 0x4, R74 ;  /* 0x00000004004e7825 */ /* 0x008fe400078e024a */
[----:B------:R3:W-:Y:S02]  /*47d0*/  STL.64 [R1+0x1c8], R82 ;  /* 0x0001c85201007387 */ /* 0x0007e40000100a00 */
[----:B------:R-:W-:-:S02]  /*47e0*/  IMAD R8, R18, 0xf, RZ ;  /* 0x0000000f12087824 */ /* 0x000fc400078e02ff */
[----:B------:R3:W-:Y:S01]  /*47f0*/  LDGSTS.E [R5+0x8], desc[UR48][R82.64], !P5 ;  /* 0x0000800052057fae */ /* 0x0007e2000e921870 */
[----:B-1----:R-:W-:Y:S01]  /*4800*/  IMAD.WIDE R20, R0, 0x4, R70 ;  /* 0x0000000400147825 */ /* 0x002fe200078e0246 */
[----:B------:R-:W-:Y:S02]  /*4810*/  IADD3 R0, R16, -0x12, RZ ;  /* 0xffffffee10007810 */ /* 0x000fe40007ffe0ff */
[----:B------:R1:W-:Y:S01]  /*4820*/  STL.64 [R1+0x1c0], R80 ;  /* 0x0001c05001007387 */ /* 0x0003e20000100a00 */
[----:B------:R-:W2:Y:S03]  /*4830*/  LDC R16, c[0x0][0x230] ;  /* 0x00008c00ff107b82 */ /* 0x000ea60000000800 */
[----:B------:R1:W-:Y:S01]  /*4840*/  LDGSTS.E [R5+0x4008], desc[UR48][R80.64], !P5 ;  /* 0x0400800050057fae */ /* 0x0003e2000e921870 */
[----:B---3--:R-:W-:-:S03]  /*4850*/  IMAD.WIDE R82, R8, 0x4, R76 ;  /* 0x0000000408527825 */ /* 0x008fc600078e024c */
[----:B------:R3:W-:Y:S04]  /*4860*/  STL.64 [R1+0x1b8], R78 ;  /* 0x0001b84e01007387 */ /* 0x0007e80000100a00 */
[----:B------:R3:W-:Y:S04]  /*4870*/  LDGSTS.E [R5+0x8008], desc[UR48][R78.64], !P5 ;  /* 0x080080004e057fae */ /* 0x0007e8000e921870 */
[----:B------:R4:W-:Y:S01]  /*4880*/  STL.64 [R1+0x1b0], R20 ;  /* 0x0001b01401007387 */ /* 0x0009e20000100a00 */
[----:B-1----:R-:W-:-:S03]  /*4890*/  IMAD.WIDE R80, R8, 0x4, R72 ;  /* 0x0000000408507825 */ /* 0x002fc600078e0248 */
[----:B------:R4:W-:Y:S01]  /*48a0*/  LDGSTS.E [R5+0xc008], desc[UR48][R20.64], !P5 ;  /* 0x0c00800014057fae */ /* 0x0009e2000e921870 */
[----:B---3--:R-:W-:Y:S01]  /*48b0*/  IMAD.WIDE R78, R8, 0x4, R74 ;  /* 0x00000004084e7825 */ /* 0x008fe200078e024a */
[----:B------:R-:W-:Y:S02]  /*48c0*/  ISETP.GE.U32.AND P5, PT, R0, 0x7fffffaf, PT ;  /* 0x7fffffaf0000780c */ /* 0x000fe40003fa6070 */
[----:B------:R1:W-:Y:S01]  /*48d0*/  LDGSTS.E [R5+0xc], desc[UR48][R82.64], !P3 ;  /* 0x0000c00052057fae */ /* 0x0003e2000d921870 */
[----:B----4-:R-:W-:-:S03]  /*48e0*/  IMAD.WIDE R20, R8, 0x4, R70 ;  /* 0x0000000408147825 */ /* 0x010fc600078e0246 */
[----:B------:R3:W-:Y:S01]  /*48f0*/  LDGSTS.E [R5+0x400c], desc[UR48][R80.64], !P3 ;  /* 0x0400c00050057fae */ /* 0x0007e2000d921870 */
[----:B------:R-:W4:Y:S01]  /*4900*/  LDC R8, c[0x0][0x230] ;  /* 0x00008c00ff087b82 */ /* 0x000f220000000800 */
[----:B------:R-:W-:Y:S02]  /*4910*/  VIADD R0, R14, 0xffffffed ;  /* 0xffffffed0e007836 */ /* 0x000fe40000000000 */
[----:B------:R3:W-:Y:S01]  /*4920*/  LDGSTS.E [R5+0x800c], desc[UR48][R78.64], !P3 ;  /* 0x0800c0004e057fae */ /* 0x0007e2000d921870 */
[----:B------:R-:W-:-:S03]  /*4930*/  IMAD.WIDE R136, R142, 0x4, R76 ;  /* 0x000000048e887825 */ /* 0x000fc600078e024c */
[----:B------:R3:W-:Y:S01]  /*4940*/  LDGSTS.E [R5+0xc00c], desc[UR48][R20.64], !P3 ;  /* 0x0c00c00014057fae */ /* 0x0007e2000d921870 */
[----:B------:R-:W1:Y:S01]  /*4950*/  LDC R14, c[0x0][0x230] ;  /* 0x00008c00ff0e7b82 */ /* 0x000e620000000800 */
[----:B------:R-:W-:Y:S01]  /*4960*/  IMAD.WIDE R138, R142, 0x4, R72 ;  /* 0x000000048e8a7825 */ /* 0x000fe200078e0248 */
[----:B------:R-:W-:Y:S01]  /*4970*/  ISETP.GE.U32.AND P3, PT, R0, 0x7fffffae, PT ;  /* 0x7fffffae0000780c */ /* 0x000fe20003f66070 */
[----:B------:R-:W-:Y:S02]  /*4980*/  LDGSTS.E [R5+0x10000], desc[UR48][R136.64], !P6 ;  /* 0x1000000088057fae */ /* 0x000fe4000f121870 */
[C---:B------:R-:W-:Y:S02]  /*4990*/  IMAD.WIDE R140, R142.reuse, 0x4, R74 ;  /* 0x000000048e8c7825 */ /* 0x040fe400078e024a */
[----:B------:R-:W-:Y:S02]  /*49a0*/  LDGSTS.E [R5+0x14000], desc[UR48][R138.64], !P6 ;  /* 0x140000008a057fae */ /* 0x000fe4000f121870 */
[----:B------:R-:W-:-:S02]  /*49b0*/  IMAD.WIDE R142, R142, 0x4, R70 ;  /* 0x000000048e8e7825 */ /* 0x000fc400078e0246 */
[----:B------:R-:W-:Y:S02]  /*49c0*/  LDGSTS.E [R5+0x18000], desc[UR48][R140.64], !P6 ;  /* 0x180000008c057fae */ /* 0x000fe4000f121870 */
[----:B--2---:R-:W-:Y:S02]  /*49d0*/  VIADD R0, R15, 0xffffffec ;  /* 0xffffffec0f007836 */ /* 0x004fe40000000000 */
[C---:B------:R-:W-:Y:S01]  /*49e0*/  IMAD.WIDE R144, R150.reuse, 0x4, R76 ;  /* 0x0000000496907825 */ /* 0x040fe200078e024c */
[----:B------:R-:W2:Y:S01]  /*49f0*/  LDC R15, c[0x0][0x230] ;  /* 0x00008c00ff0f7b82 */ /* 0x000ea20000000800 */
[----:B------:R-:W-:Y:S02]  /*4a00*/  LDGSTS.E [R5+0x1c000], desc[UR48][R142.64], !P6 ;  /* 0x1c0000008e057fae */ /* 0x000fe4000f121870 */
[----:B------:R-:W-:Y:S01]  /*4a10*/  IMAD.WIDE R146, R150, 0x4, R72 ;  /* 0x0000000496927825 */ /* 0x000fe200078e0248 */
[----:B------:R-:W-:Y:S01]  /*4a20*/  ISETP.GE.U32.AND P6, PT, R0, 0x7fffffad, PT ;  /* 0x7fffffad0000780c */ /* 0x000fe20003fc6070 */
[----:B------:R-:W-:Y:S02]  /*4a30*/  LDGSTS.E [R5+0x10004], desc[UR48][R144.64], !P4 ;  /* 0x1000400090057fae */ /* 0x000fe4000e121870 */
[----:B------:R-:W-:Y:S01]  /*4a40*/  IMAD.WIDE R148, R150, 0x4, R74 ;  /* 0x0000000496947825 */ /* 0x000fe200078e024a */
[----:B------:R-:W-:Y:S01]  /*4a50*/  IADD3 R0, R16, -0x31, RZ ;  /* 0xffffffcf10007810 */ /* 0x000fe20007ffe0ff */
[----:B------:R-:W-:Y:S01]  /*4a60*/  LDGSTS.E [R5+0x14004], desc[UR48][R146.64], !P4 ;  /* 0x1400400092057fae */ /* 0x000fe2000e121870 */
[----:B------:R-:W2:Y:S01]  /*4a70*/  LDC R16, c[0x0][0x230] ;  /* 0x00008c00ff107b82 */ /* 0x000ea20000000800 */
[----:B------:R-:W-:-:S02]  /*4a80*/  IMAD.WIDE R150, R150, 0x4, R70 ;  /* 0x0000000496967825 */ /* 0x000fc400078e0246 */
[----:B------:R-:W-:Y:S02]  /*4a90*/  LDGSTS.E [R5+0x18004], desc[UR48][R148.64], !P4 ;  /* 0x1800400094057fae */ /* 0x000fe4000e121870 */
[C---:B------:R-:W-:Y:S02]  /*4aa0*/  IMAD.WIDE R152, R158.reuse, 0x4, R76 ;  /* 0x000000049e987825 */ /* 0x040fe400078e024c */
[----:B------:R-:W-:Y:S02]  /*4ab0*/  LDGSTS.E [R5+0x1c004], desc[UR48][R150.64], !P4 ;  /* 0x1c00400096057fae */ /* 0x000fe4000e121870 */
[----:B------:R-:W-:Y:S01]  /*4ac0*/  IMAD.WIDE R154, R158, 0x4, R72 ;  /* 0x000000049e9a7825 */ /* 0x000fe200078e0248 */
[----:B------:R-:W-:Y:S01]  /*4ad0*/  ISETP.GE.U32.AND P4, PT, R0, 0x7fffff90, PT ;  /* 0x7fffff900000780c */ /* 0x000fe20003f86070 */
[----:B------:R-:W-:Y:S02]  /*4ae0*/  LDGSTS.E [R5+0x10008], desc[UR48][R152.64], !P0 ;  /* 0x1000800098057fae */ /* 0x000fe4000c121870 */
[----:B------:R-:W-:-:S02]  /*4af0*/  IMAD.WIDE R156, R158, 0x4, R74 ;  /* 0x000000049e9c7825 */ /* 0x000fc400078e024a */
[----:B------:R-:W-:Y:S02]  /*4b00*/  LDGSTS.E [R5+0x14008], desc[UR48][R154.64], !P0 ;  /* 0x140080009a057fae */ /* 0x000fe4000c121870 */
[----:B------:R-:W-:Y:S02]  /*4b10*/  IMAD.WIDE R158, R158, 0x4, R70 ;  /* 0x000000049e9e7825 */ /* 0x000fe400078e0246 */
[----:B------:R-:W-:Y:S02]  /*4b20*/  LDGSTS.E [R5+0x18008], desc[UR48][R156.64], !P0 ;  /* 0x180080009c057fae */ /* 0x000fe4000c121870 */
[----:B----4-:R-:W-:Y:S02]  /*4b30*/  VIADD R0, R8, 0xffffffce ;  /* 0xffffffce08007836 */ /* 0x010fe40000000000 */
[----:B------:R-:W-:Y:S01]  /*4b40*/  IMAD.WIDE R160, R166, 0x4, R76 ;  /* 0x00000004a6a07825 */ /* 0x000fe200078e024c */
[----:B------:R-:W-:Y:S01]  /*4b50*/  LDGSTS.E [R5+0x1c008], desc[UR48][R158.64], !P0 ;  /* 0x1c0080009e057fae */ /* 0x000fe2000c121870 */
[----:B------:R-:W-:-:S02]  /*4b60*/  LOP3.LUT R8, R6, 0x40, RZ, 0x3c, !PT ;  /* 0x0000004006087812 */ /* 0x000fc400078e3cff */
[----:B------:R-:W-:Y:S01]  /*4b70*/  IMAD.WIDE R162, R166, 0x4, R72 ;  /* 0x00000004a6a27825 */ /* 0x000fe200078e0248 */
[----:B------:R-:W-:Y:S01]  /*4b80*/  ISETP.GE.U32.AND P0, PT, R0, 0x7fffff8f, PT ;  /* 0x7fffff8f0000780c */ /* 0x000fe20003f06070 */
[----:B------:R-:W-:Y:S02]  /*4b90*/  LDGSTS.E [R5+0x1000c], desc[UR48][R160.64], !P1 ;  /* 0x1000c000a0057fae */ /* 0x000fe4000c921870 */
[----:B------:R-:W-:Y:S01]  /*4ba0*/  IMAD.WIDE R164, R166, 0x4, R74 ;  /* 0x00000004a6a47825 */ /* 0x000fe200078e024a */
[----:B-1----:R-:W-:Y:S01]  /*4bb0*/  IADD3 R14, R14, -0x33, RZ ;  /* 0xffffffcd0e0e7810 */ /* 0x002fe20007ffe0ff */
[----:B------:R1:W-:Y:S02]  /*4bc0*/  STL.64 [R1+0x1a8], R82 ;  /* 0x0001a85201007387 */ /* 0x0003e40000100a00 */
[----:B------:R-:W-:Y:S02]  /*4bd0*/  IMAD.SHL.U32 R0, R18, 0x10, RZ ;  /* 0x0000001012007824 */ /* 0x000fe400078e00ff */
[----:B------:R-:W-:Y:S01]  /*4be0*/  IMAD.WIDE R166, R166, 0x4, R70 ;  /* 0x00000004a6a67825 */ /* 0x000fe200078e0246 */
[----:B------:R-:W-:Y:S03]  /*4bf0*/  LDGSTS.E [R5+0x1400c], desc[UR48][R162.64], !P1 ;  /* 0x1400c000a2057fae */ /* 0x000fe6000c921870 */
[----:B------:R-:W-:Y:S01]  /*4c00*/  VIADD R8, R8, UR10 ;  /* 0x0000000a08087c36 */ /* 0x000fe20008000000 */
[----:B------:R3:W-:Y:S01]  /*4c10*/  STL.64 [R1+0x1a0], R80 ;  /* 0x0001a05001007387 */ /* 0x0007e20000100a00 */
[----:B-1----:R-:W-:-:S03]  /*4c20*/  IMAD.WIDE R82, R0, 0x4, R76 ;  /* 0x0000000400527825 */ /* 0x002fc600078e024c */
[----:B------:R-:W-:Y:S04]  /*4c30*/  LDGSTS.E [R5+0x1800c], desc[UR48][R164.64], !P1 ;  /* 0x1800c000a4057fae */ /* 0x000fe8000c921870 */
[----:B------:R1:W-:Y:S04]  /*4c40*/  STL.64 [R1+0x198], R78 ;  /* 0x0001984e01007387 */ /* 0x0003e80000100a00 */
[----:B------:R-:W-:Y:S01]  /*4c50*/  LDGSTS.E [R5+0x1c00c], desc[UR48][R166.64], !P1 ;  /* 0x1c00c000a6057fae */ /* 0x000fe2000c921870 */
[----:B---3--:R-:W-:Y:S01]  /*4c60*/  IMAD.WIDE R80, R0, 0x4, R72 ;  /* 0x0000000400507825 */ /* 0x008fe200078e0248 */
[----:B------:R-:W-:-:S02]  /*4c70*/  ISETP.GE.U32.AND P1, PT, R14, 0x7fffff8e, PT ;  /* 0x7fffff8e0e00780c */ /* 0x000fc40003f26070 */
[----:B------:R3:W-:Y:S01]  /*4c80*/  STL.64 [R1+0x190], R20 ;  /* 0x0001901401007387 */ /* 0x0007e20000100a00 */
[----:B------:R-:W-:Y:S02]  /*4c90*/  IMAD R14, R18, 0x11, RZ ;  /* 0x00000011120e7824 */ /* 0x000fe400078e02ff */
[C---:B-1----:R-:W-:Y:S01]  /*4ca0*/  IMAD.WIDE R78, R0.reuse, 0x4, R74 ;  /* 0x00000004004e7825 */ /* 0x042fe200078e024a */
[----:B------:R1:W-:Y:S04]  /*4cb0*/  LDGSTS.E [R8], desc[UR48][R82.64], !P2 ;  /* 0x0000000052087fae */ /* 0x0003e8000d121870 */
[----:B------:R1:W-:Y:S01]  /*4cc0*/  STL.64 [R1+0x188], R82 ;  /* 0x0001885201007387 */ /* 0x0003e20000100a00 */
[----:B---3--:R-:W-:-:S03]  /*4cd0*/  IMAD.WIDE R20, R0, 0x4, R70 ;  /* 0x0000000400147825 */ /* 0x008fc600078e0246 */
[----:B------:R3:W-:Y:S01]  /*4ce0*/  LDGSTS.E [R8+0x4000], desc[UR48][R80.64], !P2 ;  /* 0x0400000050087fae */ /* 0x0007e2000d121870 */
[----:B--2---:R-:W-:-:S03]  /*4cf0*/  VIADD R0, R15, 0xffffffcc ;  /* 0xffffffcc0f007836 */ /* 0x004fc60000000000 */
[----:B------:R3:W-:Y:S01]  /*4d00*/  STL.64 [R1+0x180], R80 ;  /* 0x0001805001007387 */ /* 0x0007e20000100a00 */
[----:B------:R-:W2:Y:S03]  /*4d10*/  LDC R15, c[0x0][0x230] ;  /* 0x00008c00ff0f7b82 */ /* 0x000ea60000000800 */
[----:B------:R4:W-:Y:S01]  /*4d20*/  LDGSTS.E [R8+0x8000], desc[UR48][R78.64], !P2 ;  /* 0x080000004e087fae */ /* 0x0009e2000d121870 */
[----:B-1----:R-:W-:-:S03]  /*4d30*/  IMAD.WIDE R82, R14, 0x4, R76 ;  /* 0x000000040e527825 */ /* 0x002fc600078e024c */
[----:B------:R4:W-:Y:S04]  /*4d40*/  STL.64 [R1+0x178], R78 ;  /* 0x0001784e01007387 */ /* 0x0009e80000100a00 */
[----:B------:R1:W-:Y:S01]  /*4d50*/  LDGSTS.E [R8+0xc000], desc[UR48][R20.64], !P2 ;  /* 0x0c00000014087fae */ /* 0x0003e2000d121870 */
[----:B---3--:R-:W-:Y:S01]  /*4d60*/  IMAD.WIDE R80, R14, 0x4, R72 ;  /* 0x000000040e507825 */ /* 0x008fe200078e0248 */
[----:B------:R-:W-:Y:S02]  /*4d70*/  ISETP.GE.U32.AND P2, PT, R0, 0x7fffff8d, PT ;  /* 0x7fffff8d0000780c */ /* 0x000fe40003f46070 */
[----:B------:R1:W-:Y:S01]  /*4d80*/  STL.64 [R1+0x170], R20 ;  /* 0x0001701401007387 */ /* 0x0003e20000100a00 */
[----:B------:R-:W-:Y:S02]  /*4d90*/  IMAD R0, R18, 0x12, RZ ;  /* 0x0000001212007824 */ /* 0x000fe400078e02ff */
[C---:B----4-:R-:W-:Y:S01]  /*4da0*/  IMAD.WIDE R78, R14.reuse, 0x4, R74 ;  /* 0x000000040e4e7825 */ /* 0x050fe200078e024a */
[----:B------:R3:W-:Y:S04]  /*4db0*/  STL.64 [R1+0x168], R82 ;  /* 0x0001685201007387 */ /* 0x0007e80000100a00 */
[----:B------:R3:W-:Y:S01]  /*4dc0*/  LDGSTS.E [R8+0x4], desc[UR48][R82.64], !P5 ;  /* 0x0000400052087fae */ /* 0x0007e2000e921870 */
[----:B-1----:R-:W-:Y:S01]  /*4dd0*/  IMAD.WIDE R20, R14, 0x4, R70 ;  /* 0x000000040e147825 */ /* 0x002fe200078e0246 */
[----:B------:R-:W-:-:S02]  /*4de0*/  IADD3 R14, R16, -0x15, RZ ;  /* 0xffffffeb100e7810 */ /* 0x000fc40007ffe0ff */
[----:B------:R1:W-:Y:S01]  /*4df0*/  STL.64 [R1+0x160], R80 ;  /* 0x0001605001007387 */ /* 0x0003e20000100a00 */
[----:B------:R-:W4:Y:S03]  /*4e00*/  LDC R16, c[0x0][0x230] ;  /* 0x00008c00ff107b82 */ /* 0x000f260000000800 */
[----:B------:R1:W-:Y:S01]  /*4e10*/  LDGSTS.E [R8+0x4004], desc[UR48][R80.64], !P5 ;  /* 0x0400400050087fae */ /* 0x0003e2000e921870 */
[----:B---3--:R-:W-:-:S03]  /*4e20*/  IMAD.WIDE R82, R0, 0x4, R76 ;  /* 0x0000000400527825 */ /* 0x008fc600078e024c */
[----:B------:R3:W-:Y:S04]  /*4e30*/  STL.64 [R1+0x158], R78 ;  /* 0x0001584e01007387 */ /* 0x0007e80000100a00 */
[----:B------:R3:W-:Y:S04]  /*4e40*/  LDGSTS.E [R8+0x8004], desc[UR48][R78.64], !P5 ;  /* 0x080040004e087fae */ /* 0x0007e8000e921870 */
[----:B------:R2:W-:Y:S01]  /*4e50*/  STL.64 [R1+0x150], R20 ;  /* 0x0001501401007387 */ /* 0x0005e20000100a00 */
[----:B-1----:R-:W-:-:S03]  /*4e60*/  IMAD.WIDE R80, R0, 0x4, R72 ;  /* 0x0000000400507825 */ /* 0x002fc600078e0248 */
[----:B------:R2:W-:Y:S01]  /*4e70*/  LDGSTS.E [R8+0xc004], desc[UR48][R20.64], !P5 ;  /* 0x0c00400014087fae */ /* 0x0005e2000e921870 */
[----:B------:R-:W-:Y:S01]  /*4e80*/  ISETP.GE.U32.AND P5, PT, R14, 0x7fffffac, PT ;  /* 0x7fffffac0e00780c */ /* 0x000fe20003fa6070 */
[----:B------:R-:W-:Y:S02]  /*4e90*/  IMAD R14, R18, 0x13, RZ ;  /* 0x00000013120e7824 */ /* 0x000fe400078e02ff */
[C---:B---3--:R-:W-:Y:S01]  /*4ea0*/  IMAD.WIDE R78, R0.reuse, 0x4, R74 ;  /* 0x00000004004e7825 */ /* 0x048fe200078e024a */
[----:B------:R1:W-:Y:S04]  /*4eb0*/  STL.64 [R1+0x148], R82 ;  /* 0x0001485201007387 */ /* 0x0003e80000100a00 */
[----:B------:R1:W-:Y:S01]  /*4ec0*/  LDGSTS.E [R8+0x8], desc[UR48][R82.64], !P3 ;  /* 0x0000800052087fae */ /* 0x0003e2000d921870 */
[----:B--2---:R-:W-:-:S03]  /*4ed0*/  IMAD.WIDE R20, R0, 0x4, R70 ;  /* 0x0000000400147825 */ /* 0x004fc600078e0246 */
[----:B------:R2:W-:Y:S01]  /*4ee0*/  STL.64 [R1+0x140], R80 ;  /* 0x0001405001007387 */ /* 0x0005e20000100a00 */
[----:B------:R-:W-:-:S03]  /*4ef0*/  VIADD R0, R17, 0xffffffea ;  /* 0xffffffea11007836 */ /* 0x000fc60000000000 */
[----:B------:R2:W-:Y:S01]  /*4f00*/  LDGSTS.E [R8+0x4008], desc[UR48][R80.64], !P3 ;  /* 0x0400800050087fae */ /* 0x0005e2000d921870 */
[----:B------:R-:W3:Y:S03]  /*4f10*/  LDC R17, c[0x0][0x230] ;  /* 0x00008c00ff117b82 */ /* 0x000ee60000000800 */
[----:B------:R4:W-:Y:S01]  /*4f20*/  STL.64 [R1+0x138], R78 ;  /* 0x0001384e01007387 */ /* 0x0009e20000100a00 */
[----:B-1----:R-:W-:-:S03]  /*4f30*/  IMAD.WIDE R82, R14, 0x4, R76 ;  /* 0x000000040e527825 */ /* 0x002fc600078e024c */
[----:B------:R4:W-:Y:S04]  /*4f40*/  LDGSTS.E [R8+0x8008], desc[UR48][R78.64], !P3 ;  /* 0x080080004e087fae */ /* 0x0009e8000d921870 */
[----:B------:R1:W-:Y:S01]  /*4f50*/  STL.64 [R1+0x130], R20 ;  /* 0x0001301401007387 */ /* 0x0003e20000100a00 */
[----:B--2---:R-:W-:-:S03]  /*4f60*/  IMAD.WIDE R80, R14, 0x4, R72 ;  /* 0x000000040e507825 */ /* 0x004fc600078e0248 */
[----:B------:R1:W-:Y:S01]  /*4f70*/  LDGSTS.E [R8+0xc008], desc[UR48][R20.64], !P3 ;  /* 0x0c00800014087fae */ /* 0x0003e2000d921870 */
[----:B----4-:R-:W-:Y:S01]  /*4f80*/  IMAD.WIDE R78, R14, 0x4, R74 ;  /* 0x000000040e4e7825 */ /* 0x010fe200078e024a */
[----:B------:R-:W-:Y:S02]  /*4f90*/  ISETP.GE.U32.AND P3, PT, R0, 0x7fffffab, PT ;  /* 0x7fffffab0000780c */ /* 0x000fe40003f66070 */
[----:B------:R2:W-:Y:S01]  /*4fa0*/  LDGSTS.E [R8+0xc], desc[UR48][R82.64], !P6 ;  /* 0x0000c00052087fae */ /* 0x0005e2000f121870 */
[----:B-1----:R-:W-:-:S03]  /*4fb0*/  IMAD.WIDE R20, R14, 0x4, R70 ;  /* 0x000000040e147825 */ /* 0x002fc600078e0246 */
[----:B------:R1:W-:Y:S01]  /*4fc0*/  LDGSTS.E [R8+0x400c], desc[UR48][R80.64], !P6 ;  /* 0x0400c00050087fae */ /* 0x0003e2000f121870 */
[----:B------:R-:W4:Y:S01]  /*4fd0*/  LDC R14, c[0x0][0x230] ;  /* 0x00008c00ff0e7b82 */ /* 0x000f220000000800 */
[----:B------:R-:W-:Y:S02]  /*4fe0*/  VIADD R0, R15, 0xffffffe9 ;  /* 0xffffffe90f007836 */ /* 0x000fe40000000000 */
[----:B------:R1:W-:Y:S01]  /*4ff0*/  LDGSTS.E [R8+0x800c], desc[UR48][R78.64], !P6 ;  /* 0x0800c0004e087fae */ /* 0x0003e2000f121870 */
[----:B------:R-:W-:-:S03]  /*5000*/  IMAD.WIDE R168, R174, 0x4, R76 ;  /* 0x00000004aea87825 */ /* 0x000fc600078e024c */
[----:B------:R1:W-:Y:S01]  /*5010*/  LDGSTS.E [R8+0xc00c], desc[UR48][R20.64], !P6 ;  /* 0x0c00c00014087fae */ /* 0x0003e2000f121870 */
[----:B------:R-:W2:Y:S01]  /*5020*/  LDC R15, c[0x0][0x230] ;  /* 0x00008c00ff0f7b82 */ /* 0x000ea20000000800 */
[----:B------:R-:W-:Y:S01]  /*5030*/  IMAD.WIDE R170, R174, 0x4, R72 ;  /* 0x00000004aeaa7825 */ /* 0x000fe200078e0248 */
[----:B------:R-:W-:Y:S01]  /*5040*/  ISETP.GE.U32.AND P6, PT, R0, 0x7fffffaa, PT ;  /* 0x7fffffaa0000780c */ /* 0x000fe20003fc6070 */
[----:B------:R-:W-:Y:S02]  /*5050*/  LDGSTS.E [R8+0x10000], desc[UR48][R168.64], !P4 ;  /* 0x10000000a8087fae */ /* 0x000fe4000e121870 */
[----:B------:R-:W-:Y:S01]  /*5060*/  IMAD.WIDE R172, R174, 0x4, R74 ;  /* 0x00000004aeac7825 */ /* 0x000fe200078e024a */
[----:B------:R-:W-:Y:S01]  /*5070*/  IADD3 R0, R16, -0x18, RZ ;  /* 0xffffffe810007810 */ /* 0x000fe20007ffe0ff */
[----:B------:R-:W-:Y:S01]  /*5080*/  LDGSTS.E [R8+0x14000], desc[UR48][R170.64], !P4 ;  /* 0x14000000aa087fae */ /* 0x000fe2000e121870 */
[----:B------:R-:W1:Y:S01]  /*5090*/  LDC R16, c[0x0][0x230] ;  /* 0x00008c00ff107b82 */ /* 0x000e620000000800 */
        /* <DEDUP_REMOVED lines=11> */
[----:B---3--:R-:W-:Y:S02]  /*5150*/  VIADD R0, R17, 0xffffffcb ;  /* 0xffffffcb11007836 */ /* 0x008fe40000000000 */
[C---:B------:R-:W-:Y:S01]  /*5160*/  IMAD.WIDE R184, R190.reuse, 0x4, R76 ;  /* 0x00000004beb87825 */ /* 0x040fe200078e024c */
[----:B------:R-:W-:Y:S01]  /*5170*/  LDGSTS.E [R8+0x1c004], desc[UR48][R182.64], !P0 ;  /* 0x1c004000b6087fae */ /* 0x000fe2000c121870 */
[----:B------:R-:W3:Y:S02]  /*5180*/  LDC R17, c[0x0][0x230] ;  /* 0x00008c00ff117b82 */ /* 0x000ee40000000800 */
        /* <DEDUP_REMOVED lines=8> */
[C---:B------:R-:W-:Y:S01]  /*5210*/  IMAD.WIDE R192, R198.reuse, 0x4, R76 ;  /* 0x00000004c6c07825 */ /* 0x040fe200078e024c */
[----:B------:R-:W-:Y:S03]  /*5220*/  LDGSTS.E [R8+0x1c008], desc[UR48][R190.64], !P1 ;  /* 0x1c008000be087fae */ /* 0x000fe6000c921870 */
[----:B------:R-:W-:Y:S01]  /*5230*/  IMAD.WIDE R194, R198, 0x4, R72 ;  /* 0x00000004c6c27825 */ /* 0x000fe200078e0248 */
[----:B------:R-:W-:Y:S01]  /*5240*/  ISETP.GE.U32.AND P1, PT, R0, 0x7fffff8b, PT ;  /* 0x7fffff8b0000780c */ /* 0x000fe20003f26070 */
[----:B------:R-:W-:Y:S02]  /*5250*/  LDGSTS.E [R8+0x1000c], desc[UR48][R192.64], !P2 ;  /* 0x1000c000c0087fae */ /* 0x000fe4000d121870 */
[C---:B------:R-:W-:Y:S01]  /*5260*/  IMAD.WIDE R196, R198.reuse, 0x4, R74 ;  /* 0x00000004c6c47825 */ /* 0x040fe200078e024a */
[----:B--2---:R-:W-:Y:S01]  /*5270*/  IADD3 R0, R15, -0x37, RZ ;  /* 0xffffffc90f007810 */ /* 0x004fe20007ffe0ff */
[----:B------:R-:W-:Y:S02]  /*5280*/  LDGSTS.E [R8+0x1400c], desc[UR48][R194.64], !P2 ;  /* 0x1400c000c2087fae */ /* 0x000fe4000d121870 */
[----:B------:R-:W-:-:S02]  /*5290*/  IMAD.WIDE R198, R198, 0x4, R70 ;  /* 0x00000004c6c67825 */ /* 0x000fc400078e0246 */
[----:B------:R-:W-:Y:S01]  /*52a0*/  LDGSTS.E [R8+0x1800c], desc[UR48][R196.64], !P2 ;  /* 0x1800c000c4087fae */ /* 0x000fe2000d121870 */
[----:B------:R-:W-:-:S03]  /*52b0*/  LOP3.LUT R14, R6, 0x50, RZ, 0x3c, !PT ;  /* 0x00000050060e7812 */ /* 0x000fc600078e3cff */
[----:B------:R-:W-:Y:S01]  /*52c0*/  LDGSTS.E [R8+0x1c00c], desc[UR48][R198.64], !P2 ;  /* 0x1c00c000c6087fae */ /* 0x000fe2000d121870 */
[----:B------:R-:W-:Y:S01]  /*52d0*/  ISETP.GE.U32.AND P2, PT, R0, 0x7fffff8a, PT ;  /* 0x7fffff8a0000780c */ /* 0x000fe20003f46070 */
[----:B------:R-:W-:Y:S02]  /*52e0*/  IMAD R0, R18, 0x14, RZ ;  /* 0x0000001412007824 */ /* 0x000fe400078e02ff */
[----:B------:R2:W-:Y:S01]  /*52f0*/  STL.64 [R1+0x128], R82 ;  /* 0x0001285201007387 */ /* 0x0005e20000100a00 */
[----:B------:R-:W-:-:S03]  /*5300*/  VIADD R14, R14, UR10 ;  /* 0x0000000a0e0e7c36 */ /* 0x000fc60008000000 */
[----:B------:R1:W-:Y:S01]  /*5310*/  STL.64 [R1+0x120], R80 ;  /* 0x0001205001007387 */ /* 0x0003e20000100a00 */
[----:B------:R-:W-:-:S03]  /*5320*/  IMAD R15, R18, 0x15, RZ ;  /* 0x00000015120f7824 */ /* 0x000fc600078e02ff */
[----:B------:R4:W-:Y:S01]  /*5330*/  STL.64 [R1+0x118], R78 ;  /* 0x0001184e01007387 */ /* 0x0009e20000100a00 */
[----:B--2---:R-:W-:-:S03]  /*5340*/  IMAD.WIDE R82, R0, 0x4, R76 ;  /* 0x0000000400527825 */ /* 0x004fc600078e024c */
[----:B------:R2:W-:Y:S01]  /*5350*/  STL.64 [R1+0x110], R20 ;  /* 0x0001101401007387 */ /* 0x0005e20000100a00 */
[----:B-1----:R-:W-:-:S03]  /*5360*/  IMAD.WIDE R80, R0, 0x4, R72 ;  /* 0x0000000400507825 */ /* 0x002fc600078e0248 */
[----:B------:R1:W-:Y:S01]  /*5370*/  LDGSTS.E [R14], desc[UR48][R82.64], !P5 ;  /* 0x00000000520e7fae */ /* 0x0003e2000e921870 */
[----:B----4-:R-:W-:-:S03]  /*5380*/  IMAD.WIDE R78, R0, 0x4, R74 ;  /* 0x00000004004e7825 */ /* 0x010fc600078e024a */
[----:B------:R1:W-:Y:S01]  /*5390*/  STL.64 [R1+0x108], R82 ;  /* 0x0001085201007387 */ /* 0x0003e20000100a00 */
[----:B--2---:R-:W-:-:S03]  /*53a0*/  IMAD.WIDE R20, R0, 0x4, R70 ;  /* 0x0000000400147825 */ /* 0x004fc600078e0246 */
[----:B------:R2:W-:Y:S01]  /*53b0*/  LDGSTS.E [R14+0x4000], desc[UR48][R80.64], !P5 ;  /* 0x04000000500e7fae */ /* 0x0005e2000e921870 */
[----:B------:R-:W-:-:S03]  /*53c0*/  VIADD R0, R16, 0xffffffc8 ;  /* 0xffffffc810007836 */ /* 0x000fc60000000000 */
[----:B------:R2:W-:Y:S01]  /*53d0*/  STL.64 [R1+0x100], R80 ;  /* 0x0001005001007387 */ /* 0x0005e20000100a00 */
[----:B------:R-:W4:Y:S01]  /*53e0*/  LDC R16, c[0x0][0x230] ;  /* 0x00008c00ff107b82 */ /* 0x000f220000000800 */
[C---:B-1----:R-:W-:Y:S02]  /*53f0*/  IMAD.WIDE R82, R15.reuse, 0x4, R76 ;  /* 0x000000040f527825 */ /* 0x042fe400078e024c */
[----:B------:R1:W-:Y:S04]  /*5400*/  LDGSTS.E [R14+0x8000], desc[UR48][R78.64], !P5 ;  /* 0x080000004e0e7fae */ /* 0x0003e8000e921870 */
[----:B------:R1:W-:Y:S04]  /*5410*/  STL.64 [R1+0xf8], R78 ;  /* 0x0000f84e01007387 */ /* 0x0003e80000100a00 */
[----:B------:R3:W-:Y:S01]  /*5420*/  LDGSTS.E [R14+0xc000], desc[UR48][R20.64], !P5 ;  /* 0x0c000000140e7fae */ /* 0x0007e2000e921870 */
[----:B--2---:R-:W-:Y:S01]  /*5430*/  IMAD.WIDE R80, R15, 0x4, R72 ;  /* 0x000000040f507825 */ /* 0x004fe200078e0248 */
[----:B------:R-:W-:-:S02]  /*5440*/  ISETP.GE.U32.AND P5, PT, R0, 0x7fffff89, PT ;  /* 0x7fffff890000780c */ /* 0x000fc40003fa6070 */
[----:B------:R3:W-:Y:S01]  /*5450*/  STL.64 [R1+0xf0], R20 ;  /* 0x0000f01401007387 */ /* 0x0007e20000100a00 */
[----:B------:R-:W-:Y:S02]  /*5460*/  IMAD R0, R18, 0x16, RZ ;  /* 0x0000001612007824 */ /* 0x000fe400078e02ff */
[C---:B-1----:R-:W-:Y:S01]  /*5470*/  IMAD.WIDE R78, R15.reuse, 0x4, R74 ;  /* 0x000000040f4e7825 */ /* 0x042fe200078e024a */
[----:B------:R1:W-:Y:S04]  /*5480*/  STL.64 [R1+0xe8], R82 ;  /* 0x0000e85201007387 */ /* 0x0003e80000100a00 */
[----:B------:R1:W-:Y:S01]  /*5490*/  LDGSTS.E [R14+0x4], desc[UR48][R82.64], !P3 ;  /* 0x00004000520e7fae */ /* 0x0003e2000d921870 */
[----:B---3--:R-:W-:Y:S01]  /*54a0*/  IMAD.WIDE R20, R15, 0x4, R70 ;  /* 0x000000040f147825 */ /* 0x008fe200078e0246 */
[----:B------:R-:W-:-:S02]  /*54b0*/  IADD3 R15, R17, -0x19, RZ ;  /* 0xffffffe7110f7810 */ /* 0x000fc40007ffe0ff */
[----:B------:R2:W-:Y:S01]  /*54c0*/  STL.64 [R1+0xe0], R80 ;  /* 0x0000e05001007387 */ /* 0x0005e20000100a00 */
[----:B------:R-:W3:Y:S03]  /*54d0*/  LDC R17, c[0x0][0x230] ;  /* 0x00008c00ff117b82 */ /* 0x000ee60000000800 */
[----:B------:R2:W-:Y:S01]  /*54e0*/  LDGSTS.E [R14+0x4004], desc[UR48][R80.64], !P3 ;  /* 0x04004000500e7fae */ /* 0x0005e2000d921870 */
[----:B-1----:R-:W-:-:S03]  /*54f0*/  IMAD.WIDE R82, R0, 0x4, R76 ;  /* 0x0000000400527825 */ /* 0x002fc600078e024c */
[----:B------:R1:W-:Y:S04]  /*5500*/  STL.64 [R1+0xd8], R78 ;  /* 0x0000d84e01007387 */ /* 0x0003e80000100a00 */
[----:B------:R1:W-:Y:S04]  /*5510*/  LDGSTS.E [R14+0x8004], desc[UR48][R78.64], !P3 ;  /* 0x080040004e0e7fae */ /* 0x0003e8000d921870 */
[----:B------:R4:W-:Y:S01]  /*5520*/  STL.64 [R1+0xd0], R20 ;  /* 0x0000d01401007387 */ /* 0x0009e20000100a00 */
[----:B--2---:R-:W-:-:S03]  /*5530*/  IMAD.WIDE R80, R0, 0x4, R72 ;  /* 0x0000000400507825 */ /* 0x004fc600078e0248 */
[----:B------:R4:W-:Y:S01]  /*5540*/  LDGSTS.E [R14+0xc004], desc[UR48][R20.64], !P3 ;  /* 0x0c004000140e7fae */ /* 0x0009e2000d921870 */
[----:B------:R-:W-:Y:S01]  /*5550*/  ISETP.GE.U32.AND P3, PT, R15, 0x7fffffa8, PT ;  /* 0x7fffffa80f00780c */ /* 0x000fe20003f66070 */
[----:B------:R-:W-:Y:S02]  /*5560*/  IMAD R15, R18, 0x17, RZ ;  /* 0x00000017120f7824 */ /* 0x000fe400078e02ff */
[C---:B-1----:R-:W-:Y:S01]  /*5570*/  IMAD.WIDE R78, R0.reuse, 0x4, R74 ;  /* 0x00000004004e7825 */ /* 0x042fe200078e024a */
[----:B------:R1:W-:Y:S04]  /*5580*/  STL.64 [R1+0xc8], R82 ;  /* 0x0000c85201007387 */ /* 0x0003e80000100a00 */
[----:B------:R1:W-:Y:S01]  /*5590*/  LDGSTS.E [R14+0x8], desc[UR48][R82.64], !P6 ;  /* 0x00008000520e7fae */ /* 0x0003e2000f121870 */
[----:B----4-:R-:W-:-:S03]  /*55a0*/  IMAD.WIDE R20, R0, 0x4, R70 ;  /* 0x0000000400147825 */ /* 0x010fc600078e0246 */
[----:B------:R2:W-:Y:S01]  /*55b0*/  STL.64 [R1+0xc0], R80 ;  /* 0x0000c05001007387 */ /* 0x0005e20000100a00 */
[----:B------:R-:W-:-:S03]  /*55c0*/  VIADD R0, R19, 0xffffffe6 ;  /* 0xffffffe613007836 */ /* 0x000fc60000000000 */
[----:B------:R2:W-:Y:S01]  /*55d0*/  LDGSTS.E [R14+0x4008], desc[UR48][R80.64], !P6 ;  /* 0x04008000500e7fae */ /* 0x0005e2000f121870 */
[----:B------:R-:W4:Y:S03]  /*55e0*/  LDC R19, c[0x0][0x230] ;  /* 0x00008c00ff137b82 */ /* 0x000f260000000800 */
[----:B------:R3:W-:Y:S01]  /*55f0*/  STL.64 [R1+0xb8], R78 ;  /* 0x0000b84e01007387 */ /* 0x0007e20000100a00 */
[----:B-1----:R-:W-:-:S03]  /*5600*/  IMAD.WIDE R82, R15, 0x4, R76 ;  /* 0x000000040f527825 */ /* 0x002fc600078e024c */
[----:B------:R3:W-:Y:S04]  /*5610*/  LDGSTS.E [R14+0x8008], desc[UR48][R78.64], !P6 ;  /* 0x080080004e0e7fae */ /* 0x0007e8000f121870 */
[----:B------:R1:W-:Y:S01]  /*5620*/  STL.64 [R1+0xb0], R20 ;  /* 0x0000b01401007387 */ /* 0x0003e20000100a00 */
[----:B--2---:R-:W-:-:S03]  /*5630*/  IMAD.WIDE R80, R15, 0x4, R72 ;  /* 0x000000040f507825 */ /* 0x004fc600078e0248 */
[----:B------:R1:W-:Y:S01]  /*5640*/  LDGSTS.E [R14+0xc008], desc[UR48][R20.64], !P6 ;  /* 0x0c008000140e7fae */ /* 0x0003e2000f121870 */
[C---:B---3--:R-:W-:Y:S01]  /*5650*/  IMAD.WIDE R78, R15.reuse, 0x4, R74 ;  /* 0x000000040f4e7825 */ /* 0x048fe200078e024a */
[----:B------:R-:W-:Y:S02]  /*5660*/  ISETP.GE.U32.AND P6, PT, R0, 0x7fffffa7, PT ;  /* 0x7fffffa70000780c */ /* 0x000fe40003fc6070 */
[----:B------:R-:W-:Y:S01]  /*5670*/  LDGSTS.E [R14+0xc], desc[UR48][R82.64], !P4 ;  /* 0x0000c000520e7fae */ /* 0x000fe2000e121870 */
[----:B-1----:R-:W-:-:S03]  /*5680*/  IMAD.WIDE R20, R15, 0x4, R70 ;  /* 0x000000040f147825 */ /* 0x002fc600078e0246 */
[----:B------:R-:W-:Y:S01]  /*5690*/  LDGSTS.E [R14+0x400c], desc[UR48][R80.64], !P4 ;  /* 0x0400c000500e7fae */ /* 0x000fe2000e121870 */
[----:B------:R-:W1:Y:S01]  /*56a0*/  LDC R15, c[0x0][0x230] ;  /* 0x00008c00ff0f7b82 */ /* 0x000e620000000800 */
[----:B------:R-:W-:Y:S02]  /*56b0*/  IMAD R206, R18, 0x34, RZ ;  /* 0x0000003412ce7824 */ /* 0x000fe400078e02ff */
[----:B------:R-:W-:Y:S01]  /*56c0*/  LDGSTS.E [R14+0x800c], desc[UR48][R78.64], !P4 ;  /* 0x0800c0004e0e7fae */ /* 0x000fe2000e121870 */
[----:B------:R-:W-:Y:S02]  /*56d0*/  VIADD R0, R16, 0xffffffe5 ;  /* 0xffffffe510007836 */ /* 0x000fe40000000000 */
[C---:B------:R-:W-:Y:S01]  /*56e0*/  IMAD.WIDE R200, R206.reuse, 0x4, R76 ;  /* 0x00000004cec87825 */ /* 0x040fe200078e024c */
[----:B------:R2:W-:Y:S01]  /*56f0*/  LDGSTS.E [R14+0xc00c], desc[UR48][R20.64], !P4 ;  /* 0x0c00c000140e7fae */ /* 0x0005e2000e121870 */
[----:B------:R-:W3:Y:S02]  /*5700*/  LDC R16, c[0x0][0x230] ;  /* 0x00008c00ff107b82 */ /* 0x000ee40000000800 */
[----:B------:R-:W-:Y:S01]  /*5710*/  IMAD.WIDE R202, R206, 0x4, R72 ;  /* 0x00000004ceca7825 */ /* 0x000fe200078e0248 */
[----:B------:R-:W-:Y:S01]  /*5720*/  ISETP.GE.U32.AND P4, PT, R0, 0x7fffffa6, PT ;  /* 0x7fffffa60000780c */ /* 0x000fe20003f86070 */
[----:B------:R-:W-:Y:S02]  /*5730*/  LDGSTS.E [R14+0x10000], desc[UR48][R200.64], !P0 ;  /* 0x10000000c80e7fae */ /* 0x000fe4000c121870 */
[----:B------:R-:W-:-:S02]  /*5740*/  IMAD R214, R18, 0x35, RZ ;  /* 0x0000003512d67824 */ /* 0x000fc400078e02ff */
[C---:B------:R-:W-:Y:S01]  /*5750*/  IMAD.WIDE R204, R206.reuse, 0x4, R74 ;  /* 0x00000004cecc7825 */ /* 0x040fe200078e024a */
[----:B------:R-:W-:Y:S01]  /*5760*/  IADD3 R0, R17, -0x1c, RZ ;  /* 0xffffffe411007810 */ /* 0x000fe20007ffe0ff */
[----:B------:R-:W-:Y:S01]  /*5770*/  LDGSTS.E [R14+0x14000], desc[UR48][R202.64], !P0 ;  /* 0x14000000ca0e7fae */ /* 0x000fe2000c121870 */
[----:B------:R-:W2:Y:S01]  /*5780*/  LDC R17, c[0x0][0x230] ;  /* 0x00008c00ff117b82 */ /* 0x000ea20000000800 */
[----:B------:R-:W-:Y:S02]  /*5790*/  IMAD.WIDE R206, R206, 0x4, R70 ;  /* 0x00000004cece7825 */ /* 0x000fe400078e0246 */
[----:B------:R-:W-:Y:S02]  /*57a0*/  LDGSTS.E [R14+0x18000], desc[UR48][R204.64], !P0 ;  /* 0x18000000cc0e7fae */ /* 0x000fe4000c121870 */
[C---:B------:R-:W-:Y:S02]  /*57b0*/  IMAD.WIDE R208, R214.reuse, 0x4, R76 ;  /* 0x00000004d6d07825 */ /* 0x040fe400078e024c */
[----:B------:R-:W-:Y:S02]  /*57c0*/  LDGSTS.E [R14+0x1c000], desc[UR48][R206.64], !P0 ;  /* 0x1c000000ce0e7fae */ /* 0x000fe4000c121870 */
[----:B------:R-:W-:Y:S01]  /*57d0*/  IMAD.WIDE R210, R214, 0x4, R72 ;  /* 0x00000004d6d27825 */ /* 0x000fe200078e0248 */
[----:B------:R-:W-:Y:S01]  /*57e0*/  ISETP.GE.U32.AND P0, PT, R0, 0x7fffffa5, PT ;  /* 0x7fffffa50000780c */ /* 0x000fe20003f06070 */
[----:B------:R-:W-:Y:S02]  /*57f0*/  LDGSTS.E [R14+0x10004], desc[UR48][R208.64], !P1 ;  /* 0x10004000d00e7fae */ /* 0x000fe4000c921870 */
[----:B------:R-:W-:-:S02]  /*5800*/  IMAD R222, R18, 0x36, RZ ;  /* 0x0000003612de7824 */ /* 0x000fc400078e02ff */
[C---:B------:R-:W-:Y:S01]  /*5810*/  IMAD.WIDE R212, R214.reuse, 0x4, R74 ;  /* 0x00000004d6d47825 */ /* 0x040fe200078e024a */
[----:B------:R-:W-:Y:S03]  /*5820*/  LDGSTS.E [R14+0x14004], desc[UR48][R210.64], !P1 ;  /* 0x14004000d20e7fae */ /* 0x000fe6000c921870 */
[----:B------:R-:W-:Y:S01]  /*5830*/  IMAD.WIDE R214, R214, 0x4, R70 ;  /* 0x00000004d6d67825 */ /* 0x000fe200078e0246 */
[----:B------:R-:W-:Y:S03]  /*5840*/  LDGSTS.E [R14+0x18004], desc[UR48][R212.64], !P1 ;  /* 0x18004000d40e7fae */ /* 0x000fe6000c921870 */
[----:B----4-:R-:W-:Y:S01]  /*5850*/  VIADD R0, R19, 0xffffffc7 ;  /* 0xffffffc713007836 */ /* 0x010fe20000000000 */
[----:B------:R-:W-:Y:S01]  /*5860*/  LDGSTS.E [R14+0x1c004], desc[UR48][R214.64], !P1 ;  /* 0x1c004000d60e7fae */ /* 0x000fe2000c921870 */
[----:B------:R-:W-:Y:S01]  /*5870*/  IMAD.WIDE R216, R222, 0x4, R76 ;  /* 0x00000004ded87825 */ /* 0x000fe200078e024c */
[----:B------:R-:W4:Y:S03]  /*5880*/  LDC R19, c[0x0][0x230] ;  /* 0x00008c00ff137b82 */ /* 0x000f260000000800 */
[----:B------:R-:W-:-:S02]  /*5890*/  IMAD R230, R18, 0x37, RZ ;  /* 0x0000003712e67824 */ /* 0x000fc400078e02ff */
[----:B------:R-:W-:Y:S01]  /*58a0*/  IMAD.WIDE R218, R222, 0x4, R72 ;  /* 0x00000004deda7825 */ /* 0x000fe200078e0248 */
[----:B------:R-:W-:Y:S01]  /*58b0*/  ISETP.GE.U32.AND P1, PT, R0, 0x7fffff88, PT ;  /* 0x7fffff880000780c */ /* 0x000fe20003f26070 */
[----:B------:R-:W-:Y:S02]  /*58c0*/  LDGSTS.E [R14+0x10008], desc[UR48][R216.64], !P2 ;  /* 0x10008000d80e7fae */ /* 0x000fe4000d121870 */
[C---:B------:R-:W-:Y:S02]  /*58d0*/  IMAD.WIDE R220, R222.reuse, 0x4, R74 ;  /* 0x00000004dedc7825 */ /* 0x040fe400078e024a */
[----:B------:R-:W-:Y:S02]  /*58e0*/  LDGSTS.E [R14+0x14008], desc[UR48][R218.64], !P2 ;  /* 0x14008000da0e7fae */ /* 0x000fe4000d121870 */
[----:B------:R-:W-:Y:S02]  /*58f0*/  IMAD.WIDE R222, R222, 0x4, R70 ;  /* 0x00000004dede7825 */ /* 0x000fe400078e0246 */
[----:B------:R-:W-:Y:S02]  /*5900*/  STL.64 [R1+0xa8], R82 ;  /* 0x0000a85201007387 */ /* 0x000fe40000100a00 */
[----:B-1----:R-:W-:-:S02]  /*5910*/  VIADD R0, R15, 0xffffffc6 ;  /* 0xffffffc60f007836 */ /* 0x002fc40000000000 */
[C---:B------:R-:W-:Y:S01]  /*5920*/  IMAD.WIDE R224, R230.reuse, 0x4, R76 ;  /* 0x00000004e6e07825 */ /* 0x040fe200078e024c */
[----:B------:R-:W-:Y:S03]  /*5930*/  LDGSTS.E [R14+0x18008], desc[UR48][R220.64], !P2 ;  /* 0x18008000dc0e7fae */ /* 0x000fe6000d121870 */
[C---:B------:R-:W-:Y:S01]  /*5940*/  IMAD.WIDE R226, R230.reuse, 0x4, R72 ;  /* 0x00000004e6e27825 */ /* 0x040fe200078e0248 */
[----:B------:R-:W-:Y:S03]  /*5950*/  STL.64 [R1+0xa0], R80 ;  /* 0x0000a05001007387 */ /* 0x000fe60000100a00 */
[----:B------:R-:W-:Y:S01]  /*5960*/  IMAD.WIDE R228, R230, 0x4, R74 ;  /* 0x00000004e6e47825 */ /* 0x000fe200078e024a */
[----:B------:R-:W-:Y:S01]  /*5970*/  LDGSTS.E [R14+0x1c008], desc[UR48][R222.64], !P2 ;  /* 0x1c008000de0e7fae */ /* 0x000fe2000d121870 */
[----:B------:R-:W-:-:S02]  /*5980*/  ISETP.GE.U32.AND P2, PT, R0, 0x7fffff87, PT ;  /* 0x7fffff870000780c */ /* 0x000fc40003f46070 */
[----:B------:R-:W-:Y:S01]  /*5990*/  IMAD.WIDE R230, R230, 0x4, R70 ;  /* 0x00000004e6e67825 */ /* 0x000fe200078e0246 */
[----:B------:R-:W-:Y:S01]  /*59a0*/  STL.64 [R1+0x98], R78 ;  /* 0x0000984e01007387 */ /* 0x000fe20000100a00 */
[----:B---3--:R-:W-:-:S03]  /*59b0*/  IADD3 R0, R16, -0x3b, RZ ;  /* 0xffffffc510007810 */ /* 0x008fc60007ffe0ff */
[----:B------:R2:W-:Y:S04]  /*59c0*/  STL.64 [R1+0x90], R20 ;  /* 0x0000901401007387 */ /* 0x0005e80000100a00 */
[----:B------:R-:W-:Y:S01]  /*59d0*/  LDGSTS.E [R14+0x1000c], desc[UR48][R224.64], !P5 ;  /* 0x1000c000e00e7fae */ /* 0x000fe2000e921870 */
[----:B------:R-:W-:-:S03]  /*59e0*/  LOP3.LUT R15, R6, 0x60, RZ, 0x3c, !PT ;  /* 0x00000060060f7812 */ /* 0x000fc600078e3cff */
[----:B------:R-:W-:Y:S01]  /*59f0*/  LDGSTS.E [R14+0x1400c], desc[UR48][R226.64], !P5 ;  /* 0x1400c000e20e7fae */ /* 0x000fe2000e921870 */
[----:B--2---:R-:W1:Y:S03]  /*5a00*/  LDC R20, c[0x0][0x230] ;  /* 0x00008c00ff147b82 */ /* 0x004e660000000800 */
[----:B------:R-:W-:Y:S04]  /*5a10*/  LDGSTS.E [R14+0x1800c], desc[UR48][R228.64], !P5 ;  /* 0x1800c000e40e7fae */ /* 0x000fe8000e921870 */
[----:B------:R-:W-:Y:S01]  /*5a20*/  LDGSTS.E [R14+0x1c00c], desc[UR48][R230.64], !P5 ;  /* 0x1c00c000e60e7fae */ /* 0x000fe2000e921870 */
[----:B------:R-:W-:Y:S01]  /*5a30*/  ISETP.GE.U32.AND P5, PT, R0, 0x7fffff86, PT ;  /* 0x7fffff860000780c */ /* 0x000fe20003fa6070 */
[----:B------:R-:W-:Y:S01]  /*5a40*/  IMAD R0, R18, 0x18, RZ ;  /* 0x0000001812007824 */ /* 0x000fe200078e02ff */
[----:B------:R-:W2:Y:S01]  /*5a50*/  LDC R21, c[0x0][0x230] ;  /* 0x00008c00ff157b82 */ /* 0x000ea20000000800 */
[----:B------:R-:W-:-:S02]  /*5a60*/  VIADD R15, R15, UR10 ;  /* 0x0000000a0f0f7c36 */ /* 0x000fc40008000000 */
[----:B------:R-:W-:-:S04]  /*5a70*/  IMAD.WIDE R84, R0, 0x4, R76 ;  /* 0x0000000400547825 */ /* 0x000fc800078e024c */
[----:B------:R-:W-:-:S04]  /*5a80*/  IMAD.WIDE R82, R0, 0x4, R72 ;  /* 0x0000000400527825 */ /* 0x000fc800078e0248 */
[----:B------:R-:W-:-:S04]  /*5a90*/  IMAD.WIDE R80, R0, 0x4, R74 ;  /* 0x0000000400507825 */ /* 0x000fc800078e024a */
[----:B------:R-:W-:Y:S01]  /*5aa0*/  IMAD.WIDE R78, R0, 0x4, R70 ;  /* 0x00000004004e7825 */ /* 0x000fe200078e0246 */
[----:B------:R3:W-:Y:S03]  /*5ab0*/  STL.64 [R1+0x88], R84 ;  /* 0x0000885401007387 */ /* 0x0007e60000100a00 */
[----:B------:R-:W-:Y:S01]  /*5ac0*/  IMAD R16, R18, 0x19, RZ ;  /* 0x0000001912107824 */ /* 0x000fe200078e02ff */
[----:B------:R3:W-:Y:S01]  /*5ad0*/  LDGSTS.E [R15], desc[UR48][R84.64], !P3 ;  /* 0x00000000540f7fae */ /* 0x0007e2000d921870 */
[----:B------:R-:W-:Y:S02]  /*5ae0*/  VIADD R0, R17, 0xffffffc4 ;  /* 0xffffffc411007836 */ /* 0x000fe40000000000 */
[----:B------:R-:W2:Y:S01]  /*5af0*/  LDC R17, c[0x0][0x230] ;  /* 0x00008c00ff117b82 */ /* 0x000ea20000000800 */
[----:B------:R4:W-:Y:S04]  /*5b00*/  STL.64 [R1+0x80], R82 ;  /* 0x0000805201007387 */ /* 0x0009e80000100a00 */
[----:B------:R4:W-:Y:S01]  /*5b10*/  LDGSTS.E [R15+0x4000], desc[UR48][R82.64], !P3 ;  /* 0x04000000520f7fae */ /* 0x0009e2000d921870 */
[----:B---3--:R-:W-:-:S03]  /*5b20*/  IMAD.WIDE R84, R16, 0x4, R76 ;  /* 0x0000000410547825 */ /* 0x008fc600078e024c */
[----:B------:R3:W-:Y:S04]  /*5b30*/  STL.64 [R1+0x78], R80 ;  /* 0x0000785001007387 */ /* 0x0007e80000100a00 */
[----:B------:R3:W-:Y:S01]  /*5b40*/  LDGSTS.E [R15+0x8000], desc[UR48][R80.64], !P3 ;  /* 0x08000000500f7fae */ /* 0x0007e2000d921870 */
[----:B----4-:R-:W-:-:S03]  /*5b50*/  IMAD.WIDE R82, R16, 0x4, R72 ;  /* 0x0000000410527825 */ /* 0x010fc600078e0248 */
[----:B------:R4:W-:Y:S04]  /*5b60*/  STL.64 [R1+0x70], R78 ;  /* 0x0000704e01007387 */ /* 0x0009e80000100a00 */
[----:B------:R4:W-:Y:S01]  /*5b70*/  LDGSTS.E [R15+0xc000], desc[UR48][R78.64], !P3 ;  /* 0x0c0000004e0f7fae */ /* 0x0009e2000d921870 */
[----:B------:R-:W-:Y:S01]  /*5b80*/  ISETP.GE.U32.AND P3, PT, R0, 0x7fffff85, PT ;  /* 0x7fffff850000780c */ /* 0x000fe20003f66070 */
[----:B---3--:R-:W-:Y:S02]  /*5b90*/  IMAD.WIDE R80, R16, 0x4, R74 ;  /* 0x0000000410507825 */ /* 0x008fe400078e024a */
[----:B------:R3:W-:Y:S02]  /*5ba0*/  STL.64 [R1+0x68], R84 ;  /* 0x0000685401007387 */ /* 0x0007e40000100a00 */
[----:B------:R-:W-:-:S02]  /*5bb0*/  IMAD R0, R18, 0x1a, RZ ;  /* 0x0000001a12007824 */ /* 0x000fc400078e02ff */
[----:B------:R3:W-:Y:S01]  /*5bc0*/  LDGSTS.E [R15+0x4], desc[UR48][R84.64], !P6 ;  /* 0x00004000540f7fae */ /* 0x0007e2000f121870 */
[----:B----4-:R-:W-:Y:S01]  /*5bd0*/  IMAD.WIDE R78, R16, 0x4, R70 ;  /* 0x00000004104e7825 */ /* 0x010fe200078e0246 */
[----:B------:R-:W-:Y:S02]  /*5be0*/  IADD3 R16, R19, -0x1d, RZ ;  /* 0xffffffe313107810 */ /* 0x000fe40007ffe0ff */
[----:B------:R4:W-:Y:S01]  /*5bf0*/  STL.64 [R1+0x60], R82 ;  /* 0x0000605201007387 */ /* 0x0009e20000100a00 */
[----:B------:R-:W2:Y:S03]  /*5c00*/  LDC R19, c[0x0][0x230] ;  /* 0x00008c00ff137b82 */ /* 0x000ea60000000800 */
[----:B------:R4:W-:Y:S04]  /*5c10*/  LDGSTS.E [R15+0x4004], desc[UR48][R82.64], !P6 ;  /* 0x04004000520f7fae */ /* 0x0009e8000f121870 */
[----:B------:R1:W-:Y:S01]  /*5c20*/  STL.64 [R1+0x58], R80 ;  /* 0x0000585001007387 */ /* 0x0003e20000100a00 */
[----:B---3--:R-:W-:-:S03]  /*5c30*/  IMAD.WIDE R84, R0, 0x4, R76 ;  /* 0x0000000400547825 */ /* 0x008fc600078e024c */
[----:B------:R1:W-:Y:S04]  /*5c40*/  LDGSTS.E [R15+0x8004], desc[UR48][R80.64], !P6 ;  /* 0x08004000500f7fae */ /* 0x0003e8000f121870 */
[----:B------:R3:W-:Y:S01]  /*5c50*/  STL.64 [R1+0x50], R78 ;  /* 0x0000504e01007387 */ /* 0x0007e20000100a00 */
[----:B----4-:R-:W-:-:S03]  /*5c60*/  IMAD.WIDE R82, R0, 0x4, R72 ;  /* 0x0000000400527825 */ /* 0x010fc600078e0248 */
[----:B------:R3:W-:Y:S01]  /*5c70*/  LDGSTS.E [R15+0xc004], desc[UR48][R78.64], !P6 ;  /* 0x0c0040004e0f7fae */ /* 0x0007e2000f121870 */
[----:B------:R-:W-:Y:S01]  /*5c80*/  ISETP.GE.U32.AND P6, PT, R16, 0x7fffffa4, PT ;  /* 0x7fffffa41000780c */ /* 0x000fe20003fc6070 */
[----:B-1----:R-:W-:Y:S02]  /*5c90*/  IMAD.WIDE R80, R0, 0x4, R74 ;  /* 0x0000000400507825 */ /* 0x002fe400078e024a */
[----:B------:R1:W-:Y:S02]  /*5ca0*/  STL.64 [R1+0x48], R84 ;  /* 0x0000485401007387 */ /* 0x0003e40000100a00 */
[----:B------:R-:W-:Y:S02]  /*5cb0*/  IMAD R16, R18, 0x1b, RZ ;  /* 0x0000001b12107824 */ /* 0x000fe400078e02ff */
[----:B------:R1:W-:Y:S01]  /*5cc0*/  LDGSTS.E [R15+0x8], desc[UR48][R84.64], !P4 ;  /* 0x00008000540f7fae */ /* 0x0003e2000e121870 */
[----:B---3--:R-:W-:-:S03]  /*5cd0*/  IMAD.WIDE R78, R0, 0x4, R70 ;  /* 0x00000004004e7825 */ /* 0x008fc600078e0246 */
[----:B------:R3:W-:Y:S01]  /*5ce0*/  STL.64 [R1+0x3a0], R82 ;  /* 0x0003a05201007387 */ /* 0x0007e20000100a00 */
[----:B------:R-:W-:-:S03]  /*5cf0*/  VIADD R0, R20, 0xffffffe2 ;  /* 0xffffffe214007836 */ /* 0x000fc60000000000 */
[----:B------:R3:W-:Y:S01]  /*5d00*/  LDGSTS.E [R15+0x4008], desc[UR48][R82.64], !P4 ;  /* 0x04008000520f7fae */ /* 0x0007e2000e121870 */
[----:B------:R-:W4:Y:S01]  /*5d10*/  LDC R20, c[0x0][0x230] ;  /* 0x00008c00ff147b82 */ /* 0x000f220000000800 */
[C---:B-1----:R-:W-:Y:S02]  /*5d20*/  IMAD.WIDE R84, R16.reuse, 0x4, R76 ;  /* 0x0000000410547825 */ /* 0x042fe400078e024c */
[----:B------:R1:W-:Y:S04]  /*5d30*/  STL.64 [R1+0x3b8], R80 ;  /* 0x0003b85001007387 */ /* 0x0003e80000100a00 */
[----:B------:R1:W-:Y:S01]  /*5d40*/  LDGSTS.E [R15+0x8008], desc[UR48][R80.64], !P4 ;  /* 0x08008000500f7fae */ /* 0x0003e2000e121870 */
[----:B---3--:R-:W-:-:S03]  /*5d50*/  IMAD.WIDE R82, R16, 0x4, R72 ;  /* 0x0000000410527825 */ /* 0x008fc600078e0248 */
[----:B------:R3:W-:Y:S04]  /*5d60*/  STL.64 [R1+0x3c0], R78 ;  /* 0x0003c04e01007387 */ /* 0x0007e80000100a00 */
[----:B------:R3:W-:Y:S01]  /*5d70*/  LDGSTS.E [R15+0xc008], desc[UR48][R78.64], !P4 ;  /* 0x0c0080004e0f7fae */ /* 0x0007e2000e121870 */
[----:B------:R-:W-:Y:S01]  /*5d80*/  ISETP.GE.U32.AND P4, PT, R0, 0x7fffffa3, PT ;  /* 0x7fffffa30000780c */ /* 0x000fe20003f86070 */
[----:B------:R-:W-:Y:S02]  /*5d90*/  IMAD R0, R18, 0x38, RZ ;  /* 0x0000003812007824 */ /* 0x000fe400078e02ff */
[C---:B-1----:R-:W-:Y:S01]  /*5da0*/  IMAD.WIDE R80, R16.reuse, 0x4, R74 ;  /* 0x0000000410507825 */ /* 0x042fe200078e024a */
[----:B------:R1:W-:Y:S04]  /*5db0*/  LDGSTS.E [R15+0xc], desc[UR48][R84.64], !P0 ;  /* 0x0000c000540f7fae */ /* 0x0003e8000c121870 */
[----:B------:R1:W-:Y:S01]  /*5dc0*/  LDGSTS.E [R15+0x400c], desc[UR48][R82.64], !P0 ;  /* 0x0400c000520f7fae */ /* 0x0003e2000c121870 */
[----:B---3--:R-:W-:-:S03]  /*5dd0*/  IMAD.WIDE R78, R16, 0x4, R70 ;  /* 0x00000004104e7825 */ /* 0x008fc600078e0246 */
[----:B------:R1:W-:Y:S01]  /*5de0*/  STL.64 [R1+0x3c8], R84 ;  /* 0x0003c85401007387 */ /* 0x0003e20000100a00 */
[----:B--2---:R-:W-:-:S03]  /*5df0*/  VIADD R16, R17, 0xffffffe1 ;  /* 0xffffffe111107836 */ /* 0x004fc60000000000 */
[----:B------:R2:W-:Y:S01]  /*5e00*/  LDGSTS.E [R15+0x800c], desc[UR48][R80.64], !P0 ;  /* 0x0800c000500f7fae */ /* 0x0005e2000c121870 */
[----:B------:R-:W3:Y:S03]  /*5e10*/  LDC R17, c[0x0][0x230] ;  /* 0x00008c00ff117b82 */ /* 0x000ee60000000800 */
[----:B------:R4:W-:Y:S04]  /*5e20*/  STL.64 [R1+0x3d0], R82 ;  /* 0x0003d05201007387 */ /* 0x0009e80000100a00 */
[----:B------:R2:W-:Y:S01]  /*5e30*/  LDGSTS.E [R15+0xc00c], desc[UR48][R78.64], !P0 ;  /* 0x0c00c0004e0f7fae */ /* 0x0005e2000c121870 */
[----:B-1----:R-:W-:Y:S01]  /*5e40*/  IMAD.WIDE R84, R0, 0x4, R76 ;  /* 0x0000000400547825 */ /* 0x002fe200078e024c */
[----:B------:R-:W-:-:S02]  /*5e50*/  ISETP.GE.U32.AND P0, PT, R16, 0x7fffffa2, PT ;  /* 0x7fffffa21000780c */ /* 0x000fc40003f06070 */
[----:B------:R2:W-:Y:S01]  /*5e60*/  STL.64 [R1+0x3d8], R80 ;  /* 0x0003d85001007387 */ /* 0x0005e20000100a00 */
[----:B------:R-:W-:Y:S02]  /*5e70*/  IMAD R16, R18, 0x39, RZ ;  /* 0x0000003912107824 */ /* 0x000fe400078e02ff */
[C---:B----4-:R-:W-:Y:S01]  /*5e80*/  IMAD.WIDE R82, R0.reuse, 0x4, R72 ;  /* 0x0000000400527825 */ /* 0x050fe200078e0248 */
[----:B------:R1:W-:Y:S04]  /*5e90*/  STL.64 [R1+0x3e0], R78 ;  /* 0x0003e04e01007387 */ /* 0x0003e80000100a00 */
[----:B------:R4:W-:Y:S01]  /*5ea0*/  STL.64 [R1+0x3e8], R84 ;  /* 0x0003e85401007387 */ /* 0x0009e20000100a00 */
[----:B--2---:R-:W-:-:S03]  /*5eb0*/  IMAD.WIDE R80, R0, 0x4, R74 ;  /* 0x0000000400507825 */ /* 0x004fc600078e024a */
[----:B------:R4:W-:Y:S01]  /*5ec0*/  LDGSTS.E [R15+0x10000], desc[UR48][R84.64], !P1 ;  /* 0x10000000540f7fae */ /* 0x0009e2000c921870 */
[----:B-1----:R-:W-:Y:S01]  /*5ed0*/  IMAD.WIDE R78, R0, 0x4, R70 ;  /* 0x00000004004e7825 */ /* 0x002fe200078e0246 */
[----:B------:R-:W-:Y:S02]  /*5ee0*/  IADD3 R0, R19, -0x20, RZ ;  /* 0xffffffe013007810 */ /* 0x000fe40007ffe0ff */
[----:B------:R1:W-:Y:S01]  /*5ef0*/  STL.64 [R1+0x3f0], R82 ;  /* 0x0003f05201007387 */ /* 0x0003e20000100a00 */
[----:B------:R-:W2:Y:S03]  /*5f00*/  LDC R19, c[0x0][0x230] ;  /* 0x00008c00ff137b82 */ /* 0x000ea60000000800 */
[----:B------:R1:W-:Y:S01]  /*5f10*/  LDGSTS.E [R15+0x14000], desc[UR48][R82.64], !P1 ;  /* 0x14000000520f7fae */ /* 0x0003e2000c921870 */
[----:B----4-:R-:W-:-:S03]  /*5f20*/  IMAD.WIDE R84, R16, 0x4, R76 ;  /* 0x0000000410547825 */ /* 0x010fc600078e024c */
[----:B------:R4:W-:Y:S04]  /*5f30*/  STL.64 [R1+0x3f8], R80 ;  /* 0x0003f85001007387 */ /* 0x0009e80000100a00 */
[----:B------:R4:W-:Y:S01]  /*5f40*/  LDGSTS.E [R15+0x18000], desc[UR48][R80.64], !P1 ;  /* 0x18000000500f7fae */ /* 0x0009e2000c921870 */
[----:B-1----:R-:W-:-:S03]  /*5f50*/  IMAD.WIDE R82, R16, 0x4, R72 ;  /* 0x0000000410527825 */ /* 0x002fc600078e0248 */
[----:B------:R1:W-:Y:S04]  /*5f60*/  STL.64 [R1+0x400], R78 ;  /* 0x0004004e01007387 */ /* 0x0003e80000100a00 */
[----:B------:R1:W-:Y:S01]  /*5f70*/  LDGSTS.E [R15+0x1c000], desc[UR48][R78.64], !P1 ;  /* 0x1c0000004e0f7fae */ /* 0x0003e2000c921870 */
[----:B------:R-:W-:Y:S01]  /*5f80*/  ISETP.GE.U32.AND P1, PT, R0, 0x7fffffa1, PT ;  /* 0x7fffffa10000780c */ /* 0x000fe20003f26070 */
[----:B----4-:R-:W-:Y:S02]  /*5f90*/  IMAD.WIDE R80, R16, 0x4, R74 ;  /* 0x0000000410507825 */ /* 0x010fe400078e024a */
[----:B------:R4:W-:Y:S02]  /*5fa0*/  LDGSTS.E [R15+0x10004], desc[UR48][R84.64], !P2 ;  /* 0x10004000540f7fae */ /* 0x0009e4000d121870 */
[----:B------:R-:W-:-:S02]  /*5fb0*/  VIADD R0, R20, 0xffffffc3 ;  /* 0xffffffc314007836 */ /* 0x000fc40000000000 */
[----:B------:R3:W-:Y:S01]  /*5fc0*/  LDGSTS.E [R15+0x14004], desc[UR48][R82.64], !P2 ;  /* 0x14004000520f7fae */ /* 0x0007e2000d121870 */
[----:B------:R-:W2:Y:S01]  /*5fd0*/  LDC R20, c[0x0][0x230] ;  /* 0x00008c00ff147b82 */ /* 0x000ea20000000800 */
[----:B-1----:R-:W-:Y:S02]  /*5fe0*/  IMAD.WIDE R78, R16, 0x4, R70 ;  /* 0x00000004104e7825 */ /* 0x002fe400078e0246 */
[----:B------:R1:W-:Y:S04]  /*5ff0*/  LDGSTS.E [R15+0x18004], desc[UR48][R80.64], !P2 ;  /* 0x18004000500f7fae */ /* 0x0003e8000d121870 */
[----:B------:R1:W-:Y:S01]  /*6000*/  LDGSTS.E [R15+0x1c004], desc[UR48][R78.64], !P2 ;  /* 0x1c0040004e0f7fae */ /* 0x0003e2000d121870 */
[----:B------:R-:W-:Y:S01]  /*6010*/  ISETP.GE.U32.AND P2, PT, R0, 0x7fffff84, PT ;  /* 0x7fffff840000780c */ /* 0x000fe20003f46070 */
[----:B------:R-:W-:-:S02]  /*6020*/  IMAD R0, R18, 0x3a, RZ ;  /* 0x0000003a12007824 */ /* 0x000fc400078e02ff */
[----:B------:R4:W-:Y:S01]  /*6030*/  STL.64 [R1+0x408], R84 ;  /* 0x0004085401007387 */ /* 0x0009e20000100a00 */
[----:B------:R-:W-:-:S03]  /*6040*/  IMAD R16, R18, 0x3b, RZ ;  /* 0x0000003b12107824 */ /* 0x000fc600078e02ff */
[----:B------:R3:W-:Y:S04]  /*6050*/  STL.64 [R1+0x410], R82 ;  /* 0x0004105201007387 */ /* 0x0007e80000100a00 */
[----:B------:R1:W-:Y:S01]  /*6060*/  STL.64 [R1+0x418], R80 ;  /* 0x0004185001007387 */ /* 0x0003e20000100a00 */
[----:B----4-:R-:W-:-:S03]  /*6070*/  IMAD.WIDE R84, R0, 0x4, R76 ;  /* 0x0000000400547825 */ /* 0x010fc600078e024c */
[----:B------:R4:W-:Y:S01]  /*6080*/  STL.64 [R1+0x420], R78 ;  /* 0x0004204e01007387 */ /* 0x0009e20000100a00 */
[----:B---3--:R-:W-:-:S03]  /*6090*/  IMAD.WIDE R82, R0, 0x4, R72 ;  /* 0x0000000400527825 */ /* 0x008fc600078e0248 */
[----:B------:R3:W-:Y:S01]  /*60a0*/  STL.64 [R1+0x428], R84 ;  /* 0x0004285401007387 */ /* 0x0007e20000100a00 */
[----:B-1----:R-:W-:-:S03]  /*60b0*/  IMAD.WIDE R80, R0, 0x4, R74 ;  /* 0x0000000400507825 */ /* 0x002fc600078e024a */
[----:B------:R3:W-:Y:S01]  /*60c0*/  LDGSTS.E [R15+0x10008], desc[UR48][R84.64], !P5 ;  /* 0x10008000540f7fae */ /* 0x0007e2000e921870 */
[----:B----4-:R-:W-:-:S03]  /*60d0*/  IMAD.WIDE R78, R0, 0x4, R70 ;  /* 0x00000004004e7825 */ /* 0x010fc600078e0246 */
[----:B------:R1:W-:Y:S01]  /*60e0*/  STL.64 [R1+0x430], R82 ;  /* 0x0004305201007387 */ /* 0x0003e20000100a00 */
[----:B------:R-:W-:-:S03]  /*60f0*/  VIADD R0, R17, 0xffffffc2 ;  /* 0xffffffc211007836 */ /* 0x000fc60000000000 */
[----:B------:R1:W-:Y:S01]  /*6100*/  LDGSTS.E [R15+0x14008], desc[UR48][R82.64], !P5 ;  /* 0x14008000520f7fae */ /* 0x0003e2000e921870 */
[----:B---3--:R-:W-:-:S03]  /*6110*/  IMAD.WIDE R84, R16, 0x4, R76 ;  /* 0x0000000410547825 */ /* 0x008fc600078e024c */
[----:B------:R3:W-:Y:S04]  /*6120*/  STL.64 [R1+0x438], R80 ;  /* 0x0004385001007387 */ /* 0x0007e80000100a00 */
[----:B------:R3:W-:Y:S01]  /*6130*/  LDGSTS.E [R15+0x18008], desc[UR48][R80.64], !P5 ;  /* 0x18008000500f7fae */ /* 0x0007e2000e921870 */
[----:B-1----:R-:W-:-:S03]  /*6140*/  IMAD.WIDE R82, R16, 0x4, R72 ;  /* 0x0000000410527825 */ /* 0x002fc600078e0248 */
[----:B------:R1:W-:Y:S04]  /*6150*/  STL.64 [R1+0x440], R78 ;  /* 0x0004404e01007387 */ /* 0x0003e80000100a00 */
[----:B------:R1:W-:Y:S01]  /*6160*/  LDGSTS.E [R15+0x1c008], desc[UR48][R78.64], !P5 ;  /* 0x1c0080004e0f7fae */ /* 0x0003e2000e921870 */
[----:B------:R-:W-:Y:S01]  /*6170*/  ISETP.GE.U32.AND P5, PT, R0, 0x7fffff83, PT ;  /* 0x7fffff830000780c */ /* 0x000fe20003fa6070 */
[C---:B---3--:R-:W-:Y:S01]  /*6180*/  IMAD.WIDE R80, R16.reuse, 0x4, R74 ;  /* 0x0000000410507825 */ /* 0x048fe200078e024a */
[----:B--2---:R-:W-:Y:S01]  /*6190*/  IADD3 R0, R19, -0x3f, RZ ;  /* 0xffffffc113007810 */ /* 0x004fe20007ffe0ff */
[----:B------:R2:W-:Y:S04]  /*61a0*/  LDGSTS.E [R15+0x1000c], desc[UR48][R84.64], !P3 ;  /* 0x1000c000540f7fae */ /* 0x0005e8000d921870 */
[----:B------:R3:W-:Y:S01]  /*61b0*/  LDGSTS.E [R15+0x1400c], desc[UR48][R82.64], !P3 ;  /* 0x1400c000520f7fae */ /* 0x0007e2000d921870 */
[----:B-1----:R-:W-:-:S03]  /*61c0*/  IMAD.WIDE R78, R16, 0x4, R70 ;  /* 0x00000004104e7825 */ /* 0x002fc600078e0246 */
[----:B------:R1:W-:Y:S01]  /*61d0*/  LDGSTS.E [R15+0x1800c], desc[UR48][R80.64], !P3 ;  /* 0x1800c000500f7fae */ /* 0x0003e2000d921870 */
[----:B------:R-:W-:-:S03]  /*61e0*/  LOP3.LUT R16, R6, 0x70, RZ, 0x3c, !PT ;  /* 0x0000007006107812 */ /* 0x000fc600078e3cff */
[----:B------:R4:W-:Y:S01]  /*61f0*/  LDGSTS.E [R15+0x1c00c], desc[UR48][R78.64], !P3 ;  /* 0x1c00c0004e0f7fae */ /* 0x0009e2000d921870 */
[----:B------:R-:W-:Y:S01]  /*6200*/  ISETP.GE.U32.AND P3, PT, R0, 0x7fffff82, PT ;  /* 0x7fffff820000780c */ /* 0x000fe20003f66070 */
[----:B------:R-:W-:Y:S01]  /*6210*/  IMAD R0, R18, 0x1c, RZ ;  /* 0x0000001c12007824 */ /* 0x000fe200078e02ff */
[----:B------:R-:W-:Y:S01]  /*6220*/  IADD3 R16, R16, UR10, RZ ;  /* 0x0000000a10107c10 */ /* 0x000fe2000fffe0ff */
[----:B------:R-:W-:Y:S02]  /*6230*/  IMAD R17, R18, 0x1d, RZ ;  /* 0x0000001d12117824 */ /* 0x000fe400078e02ff */
[C---:B------:R-:W-:Y:S01]  /*6240*/  IMAD.WIDE R248, R0.reuse, 0x4, R76 ;  /* 0x0000000400f87825 */ /* 0x040fe200078e024c */
[----:B------:R2:W-:Y:S03]  /*6250*/  STL.64 [R1+0x448], R84 ;  /* 0x0004485401007387 */ /* 0x0005e60000100a00 */
[C---:B------:R-:W-:Y:S01]  /*6260*/  IMAD.WIDE R236, R0.reuse, 0x4, R72 ;  /* 0x0000000400ec7825 */ /* 0x040fe200078e0248 */
[----:B------:R3:W-:Y:S03]  /*6270*/  STL.64 [R1+0x450], R82 ;  /* 0x0004505201007387 */ /* 0x0007e60000100a00 */
[C---:B------:R-:W-:Y:S01]  /*6280*/  IMAD.WIDE R234, R0.reuse, 0x4, R74 ;  /* 0x0000000400ea7825 */ /* 0x040fe200078e024a */
[----:B------:R-:W-:Y:S03]  /*6290*/  LDGSTS.E [R16], desc[UR48][R248.64], !P6 ;  /* 0x00000000f8107fae */ /* 0x000fe6000f121870 */
[----:B------:R-:W-:Y:S01]  /*62a0*/  IMAD.WIDE R232, R0, 0x4, R70 ;  /* 0x0000000400e87825 */ /* 0x000fe200078e0246 */
[----:B------:R1:W-:Y:S03]  /*62b0*/  STL.64 [R1+0x458], R80 ;  /* 0x0004585001007387 */ /* 0x0003e60000100a00 */
[C---:B------:R-:W-:Y:S01]  /*62c0*/  IMAD.WIDE R86, R17.reuse, 0x4, R76 ;  /* 0x0000000411567825 */ /* 0x040fe200078e024c */
[----:B------:R-:W-:Y:S03]  /*62d0*/  LDGSTS.E [R16+0x4000], desc[UR48][R236.64], !P6 ;  /* 0x04000000ec107fae */ /* 0x000fe6000f121870 */
[C---:B--2---:R-:W-:Y:S01]  /*62e0*/  IMAD.WIDE R84, R17.reuse, 0x4, R72 ;  /* 0x0000000411547825 */ /* 0x044fe200078e0248 */
[----:B------:R4:W-:Y:S03]  /*62f0*/  STL.64 [R1+0x460], R78 ;  /* 0x0004604e01007387 */ /* 0x0009e60000100a00 */
[----:B------:R-:W-:Y:S01]  /*6300*/  VIADD R19, R20, 0xffffffc0 ;  /* 0xffffffc014137836 */ /* 0x000fe20000000000 */
[----:B------:R-:W-:Y:S01]  /*6310*/  LDGSTS.E [R16+0x8000], desc[UR48][R234.64], !P6 ;  /* 0x08000000ea107fae */ /* 0x000fe2000f121870 */
[----:B---3--:R-:W-:-:S03]  /*6320*/  IMAD.WIDE R82, R17, 0x4, R74 ;  /* 0x0000000411527825 */ /* 0x008fc600078e024a */
[----:B------:R-:W-:Y:S01]  /*6330*/  LDGSTS.E [R16+0xc000], desc[UR48][R232.64], !P6 ;  /* 0x0c000000e8107fae */ /* 0x000fe2000f121870 */
[----:B-1----:R-:W-:Y:S01]  /*6340*/  IMAD.WIDE R80, R17, 0x4, R70 ;  /* 0x0000000411507825 */ /* 0x002fe200078e0246 */
[----:B------:R-:W-:Y:S02]  /*6350*/  ISETP.GE.AND P6, PT, R252, R19, PT ;  /* 0x00000013fc00720c */ /* 0x000fe40003fc6270 */
[----:B------:R-:W-:Y:S01]  /*6360*/  LDGSTS.E [R16+0x4], desc[UR48][R86.64], !P4 ;  /* 0x0000400056107fae */ /* 0x000fe2000e121870 */
[----:B----4-:R-:W-:Y:S02]  /*6370*/  VIADD R78, R21, 0x3f ;  /* 0x0000003f154e7836 */ /* 0x010fe40000000000 */
[----:B------:R-:W1:Y:S01]  /*6380*/  LDC R21, c[0x0][0x230] ;  /* 0x00008c00ff157b82 */ /* 0x000e620000000800 */
[----:B------:R2:W-:Y:S04]  /*6390*/  LDGSTS.E [R16+0x4004], desc[UR48][R84.64], !P4 ;  /* 0x0400400054107fae */ /* 0x0005e8000e121870 */
[----:B------:R3:W-:Y:S01]  /*63a0*/  LDGSTS.E [R16+0x8004], desc[UR48][R82.64], !P4 ;  /* 0x0800400052107fae */ /* 0x0007e2000e121870 */
[----:B------:R-:W-:-:S03]  /*63b0*/  SEL R17, RZ, 0x4, P6 ;  /* 0x00000004ff117807 */ /* 0x000fc60003000000 */
[----:B------:R4:W-:Y:S01]  /*63c0*/  LDGSTS.E [R16+0xc004], desc[UR48][R80.64], !P4 ;  /* 0x0c00400050107fae */ /* 0x0009e2000e121870 */
[----:B------:R-:W-:Y:S02]  /*63d0*/  ISETP.GT.AND P4, PT, R78, 0x3f, PT ;  /* 0x0000003f4e00780c */ /* 0x000fe40003f84270 */
[----:B------:R-:W-:Y:S01]  /*63e0*/  ISETP.GE.AND P6, PT, R252, UR4, PT ;  /* 0x00000004fc007c0c */ /* 0x000fe2000bfc6270 */
[----:B------:R-:W-:Y:S01]  /*63f0*/  STL.64 [R1+0x468], R248 ;  /* 0x000468f801007387 */ /* 0x000fe20000100a00 */
[----:B------:R-:W-:Y:S01]  /*6400*/  SEL R0, RZ, 0x4, !P4 ;  /* 0x00000004ff007807 */ /* 0x000fe20006000000 */
[----:B------:R-:W1:Y:S01]  /*6410*/  LDC R252, c[0x0][0x230] ;  /* 0x00008c00fffc7b82 */ /* 0x000e620000000800 */
[----:B------:R-:W-:Y:S01]  /*6420*/  IMAD R20, R18, 0x1e, RZ ;  /* 0x0000001e12147824 */ /* 0x000fe200078e02ff */
[----:B------:R-:W-:Y:S01]  /*6430*/  STL.64 [R1+0x470], R86 ;  /* 0x0004705601007387 */ /* 0x000fe20000100a00 */
[----:B------:R-:W-:Y:S01]  /*6440*/  ISETP.GE.U32.AND P4, PT, R19, 0x7fffff81, PT ;  /* 0x7fffff811300780c */ /* 0x000fe20003f86070 */
[----:B------:R-:W-:Y:S01]  /*6450*/  IMAD.MOV.U32 R251, RZ, RZ, R13 ;  /* 0x000000fffffb7224 */ /* 0x000fe200078e000d */
[----:B------:R-:W-:Y:S01]  /*6460*/  MOV R250, R12 ;  /* 0x0000000c00fa7202 */ /* 0x000fe20000000f00 */
[----:B------:R-:W-:Y:S01]  /*6470*/  STL.64 [R1+0x478], R236 ;  /* 0x000478ec01007387 */ /* 0x000fe20000100a00 */
[----:B------:R-:W-:Y:S01]  /*6480*/  SEL R19, R0, RZ, !P6 ;  /* 0x000000ff00137207 */ /* 0x000fe20007000000 */
[----:B------:R-:W-:-:S02]  /*6490*/  ULDC.64 UR4, c[0x0][0x238] ;  /* 0x00008e0000047ab9 */ /* 0x000fc40000000a00 */
[----:B------:R-:W-:Y:S01]  /*64a0*/  STL.64 [R1+0x480], R234 ;  /* 0x000480ea01007387 */ /* 0x000fe20000100a00 */
[----:B------:R-:W-:-:S03]  /*64b0*/  ISETP.GT.AND P6, PT, R78, 0x7f, PT ;  /* 0x0000007f4e00780c */ /* 0x000fc60003fc4270 */
[----:B------:R-:W-:Y:S04]  /*64c0*/  STL.64 [R1+0x488], R232 ;  /* 0x000488e801007387 */ /* 0x000fe80000100a00 */
[----:B------:R2:W-:Y:S01]  /*64d0*/  STL.64 [R1+0x498], R84 ;  /* 0x0004985401007387 */ /* 0x0005e20000100a00 */
[----:B------:R-:W-:-:S03]  /*64e0*/  IMAD.WIDE R78, R20, 0x4, R70 ;  /* 0x00000004144e7825 */ /* 0x000fc600078e0246 */
[----:B------:R3:W-:Y:S01]  /*64f0*/  STL.64 [R1+0x4a0], R82 ;  /* 0x0004a05201007387 */ /* 0x0007e20000100a00 */
[----:B------:R-:W-:-:S03]  /*6500*/  SEL R0, R17, RZ, P6 ;  /* 0x000000ff11007207 */ /* 0x000fc60003000000 */
[----:B------:R4:W-:Y:S01]  /*6510*/  STL.64 [R1+0x4b0], R80 ;  /* 0x0004b05001007387 */ /* 0x0009e20000100a00 */
[----:B--2---:R-:W-:-:S04]  /*6520*/  IMAD.WIDE R84, R20, 0x4, R76 ;  /* 0x0000000414547825 */ /* 0x004fc800078e024c */
[C---:B---3--:R-:W-:Y:S01]  /*6530*/  IMAD.WIDE R82, R20.reuse, 0x4, R72 ;  /* 0x0000000414527825 */ /* 0x048fe200078e0248 */
[----:B------:R2:W-:Y:S03]  /*6540*/  LDGSTS.E [R16+0x8], desc[UR48][R84.64], !P0 ;  /* 0x0000800054107fae */ /* 0x0005e6000c121870 */
[----:B----4-:R-:W-:Y:S01]  /*6550*/  IMAD.WIDE R80, R20, 0x4, R74 ;  /* 0x0000000414507825 */ /* 0x010fe200078e024a */
[----:B------:R3:W-:Y:S01]  /*6560*/  LDGSTS.E [R16+0x4008], desc[UR48][R82.64], !P0 ;  /* 0x0400800052107fae */ /* 0x0007e2000c121870 */
[----:B------:R-:W-:Y:S01]  /*6570*/  MOV R249, R11 ;  /* 0x0000000b00f97202 */ /* 0x000fe20000000f00 */
[----:B------:R-:W4:Y:S01]  /*6580*/  LDC R20, c[0x0][0x230] ;  /* 0x00008c00ff147b82 */ /* 0x000f220000000800 */
[----:B------:R-:W-:Y:S01]  /*6590*/  IMAD R17, R18, 0x1f, RZ ;  /* 0x0000001f12117824 */ /* 0x000fe200078e02ff */
[----:B------:R2:W-:Y:S04]  /*65a0*/  STL.64 [R1+0x4d8], R84 ;  /* 0x0004d85401007387 */ /* 0x0005e80000100a00 */
[----:B------:R1:W-:Y:S04]  /*65b0*/  LDGSTS.E [R16+0x8008], desc[UR48][R80.64], !P0 ;  /* 0x0800800050107fae */ /* 0x0003e8000c121870 */
[----:B------:R3:W-:Y:S04]  /*65c0*/  STL.64 [R1+0x4e8], R82 ;  /* 0x0004e85201007387 */ /* 0x0007e80000100a00 */
[----:B------:R1:W-:Y:S01]  /*65d0*/  LDGSTS.E [R16+0xc008], desc[UR48][R78.64], !P0 ;  /* 0x0c0080004e107fae */ /* 0x0003e2000c121870 */
[----:B--2---:R-:W-:Y:S01]  /*65e0*/  IMAD.WIDE R84, R17, 0x4, R76 ;  /* 0x0000000411547825 */ /* 0x004fe200078e024c */
[----:B------:R-:W-:-:S02]  /*65f0*/  ISETP.NE.U32.AND P0, PT, R0, RZ, PT ;  /* 0x000000ff0000720c */ /* 0x000fc40003f05070 */
        /* <DEDUP_REMOVED lines=11> */
[----:B------:R-:W-:Y:S01]  /*66b0*/  IMAD.MOV.U32 R248, RZ, RZ, R10 ;  /* 0x000000fffff87224 */ /* 0x000fe200078e000a */
[----:B------:R-:W-:Y:S01]  /*66c0*/  ISETP.NE.U32.AND P6, PT, R19, RZ, PT ;  /* 0x000000ff1300720c */ /* 0x000fe20003fc5070 */
[C---:B---3--:R-:W-:Y:S01]  /*66d0*/  IMAD.WIDE R84, R0.reuse, 0x4, R76 ;  /* 0x0000000400547825 */ /* 0x048fe200078e024c */
[----:B------:R2:W-:Y:S01]  /*66e0*/  STL.64 [R1+0x538], R80 ;  /* 0x0005385001007387 */ /* 0x0005e20000100a00 */
[----:B------:R-:W3:Y:S03]  /*66f0*/  LDC R19, c[0x0][0x230] ;  /* 0x00008c00ff137b82 */ /* 0x000ee60000000800 */
[----:B------:R2:W-:Y:S01]  /*6700*/  LDGSTS.E [R16+0x800c], desc[UR48][R80.64], !P1 ;  /* 0x0800c00050107fae */ /* 0x0005e2000c921870 */
[----:B-1----:R-:W-:-:S03]  /*6710*/  IMAD.WIDE R82, R0, 0x4, R72 ;  /* 0x0000000400527825 */ /* 0x002fc600078e0248 */
[----:B------:R1:W-:Y:S01]  /*6720*/  STL.64 [R1+0x540], R78 ;  /* 0x0005404e01007387 */ /* 0x0003e20000100a00 */
[----:B------:R-:W-:Y:S01]  /*6730*/  USHF.L.U32 UR7, UR4, 0x6, URZ ;  /* 0x0000000604077899 */ /* 0x000fe2000800063f */
[----:B------:R-:W3:Y:S02]  /*6740*/  LDC R21, c[0x0][0x230] ;  /* 0x00008c00ff157b82 */ /* 0x000ee40000000800 */
[----:B------:R1:W-:Y:S01]  /*6750*/  LDGSTS.E [R16+0xc00c], desc[UR48][R78.64], !P1 ;  /* 0x0c00c0004e107fae */ /* 0x0003e2000c921870 */
[----:B------:R-:W-:Y:S01]  /*6760*/  ISETP.GE.U32.AND P1, PT, R17, 0x7fffff80, PT ;  /* 0x7fffff801100780c */ /* 0x000fe20003f26070 */
[----:B--2---:R-:W-:Y:S02]  /*6770*/  IMAD.WIDE R80, R0, 0x4, R74 ;  /* 0x0000000400507825 */ /* 0x004fe400078e024a */
[----:B------:R-:W-:Y:S02]  /*6780*/  STL.64 [R1+0x548], R84 ;  /* 0x0005485401007387 */ /* 0x000fe40000100a00 */
[----:B------:R-:W-:-:S02]  /*6790*/  IMAD R17, R18, 0x3d, RZ ;  /* 0x0000003d12117824 */ /* 0x000fc400078e02ff */
[----:B------:R-:W-:Y:S01]  /*67a0*/  LDGSTS.E [R16+0x10000], desc[UR48][R84.64], !P2 ;  /* 0x1000000054107fae */ /* 0x000fe2000d121870 */
[----:B-1----:R-:W-:-:S03]  /*67b0*/  IMAD.WIDE R78, R0, 0x4, R70 ;  /* 0x00000004004e7825 */ /* 0x002fc600078e0246 */
[----:B------:R1:W-:Y:S01]  /*67c0*/  STL.64 [R1+0x550], R82 ;  /* 0x0005505201007387 */ /* 0x0003e20000100a00 */
[----:B------:R-:W-:-:S03]  /*67d0*/  VIADD R0, R252, 0xffffffbe ;  /* 0xffffffbefc007836 */ /* 0x000fc60000000000 */
[----:B------:R1:W-:Y:S01]  /*67e0*/  LDGSTS.E [R16+0x14000], desc[UR48][R82.64], !P2 ;  /* 0x1400000052107fae */ /* 0x0003e2000d121870 */
[C---:B------:R-:W-:Y:S01]  /*67f0*/  IMAD.WIDE R12, R17.reuse, 0x4, R74 ;  /* 0x00000004110c7825 */ /* 0x040fe200078e024a */
[----:B------:R-:W2:Y:S02]  /*6800*/  LDC R252, c[0x0][0x230] ;  /* 0x00008c00fffc7b82 */ /* 0x000ea40000000800 */
[----:B------:R4:W-:Y:S04]  /*6810*/  STL.64 [R1+0x558], R80 ;  /* 0x0005585001007387 */ /* 0x0009e80000100a00 */
[----:B------:R4:W-:Y:S04]  /*6820*/  LDGSTS.E [R16+0x18000], desc[UR48][R80.64], !P2 ;  /* 0x1800000050107fae */ /* 0x0009e8000d121870 */
[----:B------:R3:W-:Y:S01]  /*6830*/  STL.64 [R1+0x560], R78 ;  /* 0x0005604e01007387 */ /* 0x0007e20000100a00 */
[----:B------:R-:W-:Y:S01]  /*6840*/  IMAD.WIDE R10, R17, 0x4, R70 ;  /* 0x00000004110a7825 */ /* 0x000fe200078e0246 */
[----:B-1----:R-:W1:Y:S02]  /*6850*/  LDC R83, c[0x0][0x230] ;  /* 0x00008c00ff537b82 */ /* 0x002e640000000800 */
[----:B------:R3:W-:Y:S01]  /*6860*/  LDGSTS.E [R16+0x1c000], desc[UR48][R78.64], !P2 ;  /* 0x1c0000004e107fae */ /* 0x0007e2000d121870 */
[----:B------:R-:W-:Y:S01]  /*6870*/  ISETP.GE.U32.AND P2, PT, R0, 0x7fffff7f, PT ;  /* 0x7fffff7f0000780c */ /* 0x000fe20003f46070 */
[----:B------:R-:W-:-:S02]  /*6880*/  IMAD R0, R18, 0x3e, RZ ;  /* 0x0000003e12007824 */ /* 0x000fc400078e02ff */
[C---:B----4-:R-:W-:Y:S02]  /*6890*/  IMAD.WIDE R80, R17.reuse, 0x4, R76 ;  /* 0x0000000411507825 */ /* 0x050fe400078e024c */
[----:B------:R-:W4:Y:S02]  /*68a0*/  LDC R82, c[0x0][0x230] ;  /* 0x00008c00ff527b82 */ /* 0x000f240000000800 */
[----:B---3--:R-:W-:Y:S01]  /*68b0*/  IMAD.WIDE R78, R17, 0x4, R72 ;  /* 0x00000004114e7825 */ /* 0x008fe200078e0248 */
[----:B------:R3:W-:Y:S04]  /*68c0*/  STL.64 [R1+0x568], R80 ;  /* 0x0005685001007387 */ /* 0x0007e80000100a00 */
[----:B------:R3:W-:Y:S01]  /*68d0*/  LDGSTS.E [R16+0x10004], desc[UR48][R80.64], !P5 ;  /* 0x1000400050107fae */ /* 0x0007e2000e921870 */
[----:B------:R-:W-:-:S03]  /*68e0*/  IMAD R18, R18, 0x3f, RZ ;  /* 0x0000003f12127824 */ /* 0x000fc600078e02ff */
[----:B------:R2:W-:Y:S04]  /*68f0*/  STL.64 [R1+0x578], R78 ;  /* 0x0005784e01007387 */ /* 0x0005e80000100a00 */
[----:B------:R2:W-:Y:S01]  /*6900*/  LDGSTS.E [R16+0x14004], desc[UR48][R78.64], !P5 ;  /* 0x140040004e107fae */ /* 0x0005e2000e921870 */
[----:B---3--:R-:W-:-:S03]  /*6910*/  IMAD.WIDE R80, R0, 0x4, R76 ;  /* 0x0000000400507825 */ /* 0x008fc600078e024c */
[----:B------:R3:W-:Y:S04]  /*6920*/  STL.64 [R1+0x588], R12 ;  /* 0x0005880c01007387 */ /* 0x0007e80000100a00 */
[----:B------:R3:W-:Y:S01]  /*6930*/  LDGSTS.E [R16+0x18004], desc[UR48][R12.64], !P5 ;  /* 0x180040000c107fae */ /* 0x0007e2000e921870 */
[----:B--2---:R-:W-:-:S03]  /*6940*/  IMAD.WIDE R78, R0, 0x4, R72 ;  /* 0x00000004004e7825 */ /* 0x004fc600078e0248 */
        /* <DEDUP_REMOVED lines=9> */
[----:B------:R3:W-:Y:S01]  /*69e0*/  STL.64 [R1+0x5c8], R12 ;  /* 0x0005c80c01007387 */ /* 0x0007e20000100a00 */
[----:B------:R-:W-:-:S03]  /*69f0*/  IMAD.MOV.U32 R236, RZ, RZ, R248 ;  /* 0x000000ffffec7224 */ /* 0x000fc600078e00f8 */
[----:B------:R1:W-:Y:S01]  /*6a00*/  STL.64 [R1+0x5c0], R10 ;  /* 0x0005c00a01007387 */ /* 0x0003e20000100a00 */
[----:B--2---:R-:W-:-:S03]  /*6a10*/  IMAD.WIDE R78, R18, 0x4, R70 ;  /* 0x00000004124e7825 */ /* 0x004fc600078e0246 */
[----:B------:R-:W-:Y:S01]  /*6a20*/  STL.64 [R1+0x5d8], R80 ;  /* 0x0005d85001007387 */ /* 0x000fe20000100a00 */
[----:B------:R-:W-:Y:S01]  /*6a30*/  MOV R248, R250 ;  /* 0x000000fa00f87202 */ /* 0x000fe20000000f00 */
[----:B------:R-:W-:Y:S02]  /*6a40*/  IMAD.MOV.U32 R237, RZ, RZ, R249 ;  /* 0x000000ffffed7224 */ /* 0x000fe400078e00f9 */
[----:B------:R2:W-:Y:S01]  /*6a50*/  STL.64 [R1+0x5f8], R78 ;  /* 0x0005f84e01007387 */ /* 0x0005e20000100a00 */
[----:B------:R-:W-:-:S03]  /*6a60*/  IMAD.MOV.U32 R249, RZ, RZ, R251 ;  /* 0x000000fffff97224 */ /* 0x000fc600078e00fb */
[----:B------:R-:W4:Y:S01]  /*6a70*/  LDL.64 R250, [R1+0x3a8] ;  /* 0x0003a80001fa7983 */ /* 0x000f220000100a00 */
[----:B------:R-:W-:-:S03]  /*6a80*/  VIADD R0, R20, 0xffffffbc ;  /* 0xffffffbc14007836 */ /* 0x000fc60000000000 */
[----:B------:R3:W-:Y:S01]  /*6a90*/  LDGSTS.E [R16+0x18008], desc[UR48][R12.64], !P3 ;  /* 0x180080000c107fae */ /* 0x0007e2000d921870 */
[----:B------:R-:W-:-:S03]  /*6aa0*/  VIADD R17, R19, 0xffffffbd ;  /* 0xffffffbd13117836 */ /* 0x000fc60000000000 */
[----:B------:R1:W-:Y:S01]  /*6ab0*/  LDGSTS.E [R16+0x1c008], desc[UR48][R10.64], !P3 ;  /* 0x1c0080000a107fae */ /* 0x0003e2000d921870 */
[----:B------:R-:W-:Y:S02]  /*6ac0*/  ISETP.GE.U32.AND P3, PT, R0, 0x7fffff7d, PT ;  /* 0x7fffff7d0000780c */ /* 0x000fe40003f66070 */
[----:B------:R-:W-:Y:S01]  /*6ad0*/  IADD3 R0, R252, -0x61, RZ ;  /* 0xffffff9ffc007810 */ /* 0x000fe20007ffe0ff */
[----:B------:R-:W-:Y:S01]  /*6ae0*/  LDGSTS.E [R16+0x1000c], desc[UR48][R80.64], !P4 ;  /* 0x1000c00050107fae */ /* 0x000fe2000e121870 */
[C---:B---3--:R-:W-:Y:S01]  /*6af0*/  IMAD.WIDE R12, R18.reuse, 0x4, R72 ;  /* 0x00000004120c7825 */ /* 0x048fe200078e0248 */
[----:B------:R-:W-:Y:S02]  /*6b00*/  ISETP.GE.U32.AND P5, PT, R17, 0x7fffff7e, PT ;  /* 0x7fffff7e1100780c */ /* 0x000fe40003fa6070 */
[----:B------:R-:W3:Y:S01]  /*6b10*/  LDL.64 R232, [R1+0x3b0] ;  /* 0x0003b00001e87983 */ /* 0x000ee20000100a00 */
[----:B------:R-:W-:Y:S01]  /*6b20*/  MOV R19, UR10 ;  /* 0x0000000a00137c02 */ /* 0x000fe20008000f00 */
[----:B-1----:R-:W-:Y:S01]  /*6b30*/  IMAD.WIDE R10, R18, 0x4, R74 ;  /* 0x00000004120a7825 */ /* 0x002fe200078e024a */
[----:B------:R-:W1:Y:S01]  /*6b40*/  LDC R252, c[0x0][0x230] ;  /* 0x00008c00fffc7b82 */ /* 0x000e620000000800 */
[----:B------:R-:W-:Y:S01]  /*6b50*/  LDGSTS.E [R16+0x1400c], desc[UR48][R12.64], !P4 ;  /* 0x1400c0000c107fae */ /* 0x000fe2000e121870 */
[----:B------:R-:W-:-:S03]  /*6b60*/  LOP3.LUT R17, R7, 0x20, RZ, 0x3c, !PT ;  /* 0x0000002007117812 */ /* 0x000fc600078e3cff */
[----:B------:R-:W-:Y:S01]  /*6b70*/  LDGSTS.E [R16+0x1800c], desc[UR48][R10.64], !P4 ;  /* 0x1800c0000a107fae */ /* 0x000fe2000e121870 */
[----:B------:R-:W-:-:S03]  /*6b80*/  LOP3.LUT R18, R7, 0x40, RZ, 0x3c, !PT ;  /* 0x0000004007127812 */ /* 0x000fc600078e3cff */
[----:B------:R-:W-:Y:S01]  /*6b90*/  LDGSTS.E [R16+0x1c00c], desc[UR48][R78.64], !P4 ;  /* 0x1c00c0004e107fae */ /* 0x000fe2000e121870 */
[----:B------:R-:W-:Y:S02]  /*6ba0*/  ISETP.GE.U32.AND P4, PT, R0, 0x7fffff60, PT ;  /* 0x7fffff600000780c */ /* 0x000fe40003f86070 */
[----:B------:R-:W-:Y:S01]  /*6bb0*/  LOP3.LUT R0, R7, 0x60, RZ, 0x3c, !PT ;  /* 0x0000006007007812 */ /* 0x000fe200078e3cff */
[----:B------:R-:W0:Y:S01]  /*6bc0*/  LDGDEPBAR ;  /* 0x00000000000079af */ /* 0x000e220000000000 */
[C---:B------:R-:W-:Y:S02]  /*6bd0*/  IADD3 R17, R19.reuse, 0x100000, R17 ;  /* 0x0010000013117810 */ /* 0x040fe40007ffe011 */
[C---:B------:R-:W-:Y:S02]  /*6be0*/  IADD3 R18, R19.reuse, 0x100000, R18 ;  /* 0x0010000013127810 */ /* 0x040fe40007ffe012 */
[C---:B------:R-:W-:Y:S02]  /*6bf0*/  IADD3 R0, R19.reuse, 0x100000, R0 ;  /* 0x0010000013007810 */ /* 0x040fe40007ffe000 */
[----:B------:R-:W-:Y:S01]  /*6c00*/  IADD3 R19, R19, 0x100000, R7 ;  /* 0x0010000013137810 */ /* 0x000fe20007ffe007 */
[----:B--2---:R-:W2:Y:S04]  /*6c10*/  LDL.64 R78, [R1+0x388] ;  /* 0x00038800014e7983 */ /* 0x004ea80000100a00 */
[----:B------:R-:W-:Y:S04]  /*6c20*/  LDGSTS.E [R19+-0x40000], desc[UR48][R46.64], P6 ;  /* 0xc00000002e137fae */ /* 0x000fe8000b121870 */
        /* <DEDUP_REMOVED lines=15> */
[----:B------:R1:W-:Y:S04]  /*6d20*/  STL.64 [R1+0xb10], R6 ;  /* 0x000b100601007387 */ /* 0x0003e80000100a00 */
[----:B------:R-:W-:Y:S04]  /*6d30*/  LDGSTS.E [R18+-0x3fe00], desc[UR48][R22.64], P6 ;  /* 0xc020000016127fae */ /* 0x000fe8000b121870 */
[----:B------:R-:W3:Y:S04]  /*6d40*/  LDL.LU.64 R32, [R1+0xdb8] ;  /* 0x000db80001207983 */ /* 0x000ee80000300a00 */
[----:B------:R-:W-:Y:S04]  /*6d50*/  LDGSTS.E [R18+-0x3fa00], desc[UR48][R48.64], P6 ;  /* 0xc060000030127fae */ /* 0x000fe8000b121870 */
[----:B------:R-:W2:Y:S04]  /*6d60*/  LDL.LU.64 R26, [R1+0xdb0] ;  /* 0x000db000011a7983 */ /* 0x000ea80000300a00 */
[----:B------:R-:W-:Y:S04]  /*6d70*/  LDGSTS.E [R18+-0x3f600], desc[UR48][R30.64], P6 ;  /* 0xc0a000001e127fae */ /* 0x000fe8000b121870 */
[----:B------:R-:W-:Y:S04]  /*6d80*/  LDGSTS.E [R18+-0x3f200], desc[UR48][R60.64], P6 ;  /* 0xc0e000003c127fae */ /* 0x000fe8000b121870 */
[----:B------:R-:W-:Y:S04]  /*6d90*/  LDGSTS.E [R18+-0x3ee00], desc[UR48][R54.64], P6 ;  /* 0xc120000036127fae */ /* 0x000fe8000b121870 */
[----:B------:R-:W-:Y:S04]  /*6da0*/  LDGSTS.E [R18+-0x3ea00], desc[UR48][R24.64], P6 ;  /* 0xc160000018127fae */ /* 0x000fe8000b121870 */
[----:B------:R-:W-:Y:S04]  /*6db0*/  LDGSTS.E [R18+-0x3e600], desc[UR48][R66.64], P6 ;  /* 0xc1a0000042127fae */ /* 0x000fe8000b121870 */
[----:B------:R-:W3:Y:S04]  /*6dc0*/  LDL.LU.64 R66, [R1+0xda8] ;  /* 0x000da80001427983 */ /* 0x000ee80000300a00 */
[----:B------:R-:W3:Y:S04]  /*6dd0*/  LDL.LU.64 R234, [R1+0x378] ;  /* 0x0003780001ea7983 */ /* 0x000ee80000300a00 */
[----:B------:R-:W3:Y:S04]  /*6de0*/  LDL.LU.64 R248, [R1+0x370] ;  /* 0x0003700001f87983 */ /* 0x000ee80000300a00 */
[----:B----4-:R-:W-:Y:S04]  /*6df0*/  LDGSTS.E [R18+-0x3e200], desc[UR48][R250.64], P6 ;  /* 0xc1e00000fa127fae */ /* 0x010fe8000b121870 */
[----:B------:R-:W4:Y:S01]  /*6e00*/  LDL.LU.64 R250, [R1+0x368] ;  /* 0x0003680001fa7983 */ /* 0x000f220000300a00 */
[----:B------:R-:W-:-:S03]  /*6e10*/  IMAD.U32 R20, RZ, RZ, UR7 ;  /* 0x00000007ff147e24 */ /* 0x000fc6000f8e00ff */
[----:B------:R-:W4:Y:S01]  /*6e20*/  LDL.LU.64 R236, [R1+0x358] ;  /* 0x0003580001ec7983 */ /* 0x000f220000300a00 */
[----:B------:R-:W-:-:S03]  /*6e30*/  IMAD.WIDE R84, R20, 0x4, R76 ;  /* 0x0000000414547825 */ /* 0x000fc600078e024c */
[----:B------:R-:W4:Y:S01]  /*6e40*/  LDL.LU.64 R80, [R1+0x348] ;  /* 0x0003480001507983 */ /* 0x000f220000300a00 */
[----:B------:R-:W-:-:S04]  /*6e50*/  IMAD.WIDE R72, R20, 0x4, R72 ;  /* 0x0000000414487825 */ /* 0x000fc800078e0248 */
[----:B------:R-:W-:-:S04]  /*6e60*/  IMAD.WIDE R74, R20, 0x4, R74 ;  /* 0x00000004144a7825 */ /* 0x000fc800078e024a */
[----:B-1----:R-:W-:Y:S02]  /*6e70*/  IMAD.WIDE R6, R20, 0x4, R70 ;  /* 0x0000000414067825 */ /* 0x002fe400078e0246 */
[----:B------:R-:W1:Y:S02]  /*6e80*/  LDC R71, c[0x0][0x230] ;  /* 0x00008c00ff477b82 */ /* 0x000e640000000800 */
[----:B------:R-:W-:-:S06]  /*6e90*/  VIADD R21, R21, 0xffffff9e ;  /* 0xffffff9e15157836 */ /* 0x000fcc0000000000 */
[----:B------:R-:W1:Y:S01]  /*6ea0*/  LDC R70, c[0x0][0x230] ;  /* 0x00008c00ff467b82 */ /* 0x000e620000000800 */
[----:B--2---:R-:W-:Y:S04]  /*6eb0*/  LDGSTS.E [R0+-0x3fd00], desc[UR48][R26.64], P6 ;  /* 0xc03000001a007fae */ /* 0x004fe8000b121870 */
[----:B---3--:R-:W-:Y:S04]  /*6ec0*/  LDGSTS.E [R0+-0x3f900], desc[UR48][R32.64], P6 ;  /* 0xc070000020007fae */ /* 0x008fe8000b121870 */
[----:B------:R-:W-:Y:S04]  /*6ed0*/  LDGSTS.E [R0+-0x3f500], desc[UR48][R36.64], P6 ;  /* 0xc0b0000024007fae */ /* 0x000fe8000b121870 */
[----:B------:R-:W-:Y:S04]  /*6ee0*/  LDGSTS.E [R0+-0x3f100], desc[UR48][R62.64], P6 ;  /* 0xc0f000003e007fae */ /* 0x000fe8000b121870 */
[----:B------:R-:W-:Y:S04]  /*6ef0*/  LDGSTS.E [R0+-0x3ed00], desc[UR48][R52.64], P6 ;  /* 0xc130000034007fae */ /* 0x000fe8000b121870 */
[----:B------:R-:W-:Y:S04]  /*6f00*/  LDGSTS.E [R0+-0x3e900], desc[UR48][R66.64], P6 ;  /* 0xc170000042007fae */ /* 0x000fe8000b121870 */
[----:B------:R-:W-:Y:S04]  /*6f10*/  LDGSTS.E [R0+-0x3e500], desc[UR48][R78.64], P6 ;  /* 0xc1b000004e007fae */ /* 0x000fe8000b121870 */
[----:B------:R-:W-:Y:S04]  /*6f20*/  LDGSTS.E [R0+-0x3e100], desc[UR48][R232.64], P6 ;  /* 0xc1f00000e8007fae */ /* 0x000fe8000b121870 */
[----:B------:R-:W0:Y:S01]  /*6f30*/  LDGDEPBAR ;  /* 0x00000000000079af */ /* 0x000e220000000000 */
[----:B------:R-:W-:Y:S01]  /*6f40*/  BAR.SYNC.DEFER_BLOCKING 0x0 ;  /* 0x0000000000007b1d */ /* 0x000fe20000010000 */
[----:B------:R-:W-:-:S05]  /*6f50*/  IMAD.WIDE R86, R20, 0x4, R234 ;  /* 0x0000000414567825 */ /* 0x000fca00078e02ea */
[----:B------:R-:W2:Y:S04]  /*6f60*/  LDL.LU.64 R78, [R1+0x340] ;  /* 0x00034000014e7983 */ /* 0x000ea80000300a00 */
[----:B------:R-:W3:Y:S04]  /*6f70*/  LDL.LU.64 R232, [R1+0x330] ;  /* 0x0003300001e87983 */ /* 0x000ee80000300a00 */
[----:B------:R-:W3:Y:S04]  /*6f80*/  LDL.LU.64 R76, [R1+0x338] ;  /* 0x00033800014c7983 */ /* 0x000ee80000300a00 */
[----:B------:R1:W-:Y:S04]  /*6f90*/  STL.64 [R1+0xa90], R84 ;  /* 0x000a905401007387 */ /* 0x0003e80000100a00 */
[----:B------:R4:W-:Y:S04]  /*6fa0*/  STL.64 [R1+0xa88], R72 ;  /* 0x000a884801007387 */ /* 0x0009e80000100a00 */
[----:B------:R-:W-:Y:S01]  /*6fb0*/  @!PT LDS RZ, [RZ] ;  /* 0x00000000fffff984 */ /* 0x000fe20000000800 */
[----:B------:R-:W-:Y:S01]  /*6fc0*/  @!PT LDS RZ, [RZ] ;  /* 0x00000000fffff984 */ /* 0x000fe20000000800 */
[----:B------:R-:W-:Y:S01]  /*6fd0*/  @!PT LDS RZ, [RZ] ;  /* 0x00000000fffff984 */ /* 0x000fe20000000800 */
[----:B------:R1:W-:Y:S04]  /*6fe0*/  LDGSTS.E [R2+0x20000], desc[UR48][R84.64], !P1 ;  /* 0x2000000054027fae */ /* 0x0003e8000c921870 */
[----:B------:R-:W-:Y:S04]  /*6ff0*/  STL.64 [R1+0xa80], R74 ;  /* 0x000a804a01007387 */ /* 0x000fe80000100a00 */
[----:B------:R4:W-:Y:S01]  /*7000*/  STL.64 [R1+0xa78], R6 ;  /* 0x000a780601007387 */ /* 0x0009e20000100a00 */
[----:B-1----:R-:W-:-:S03]  /*7010*/  IMAD.WIDE R84, R20, 0x4, R248 ;  /* 0x0000000414547825 */ /* 0x002fc600078e02f8 */
[----:B------:R4:W-:Y:S04]  /*7020*/  LDGSTS.E [R2+0x24000], desc[UR48][R72.64], !P1 ;  /* 0x2400000048027fae */ /* 0x0009e8000c921870 */
[----:B------:R-:W3:Y:S04]  /*7030*/  LDL.LU.64 R248, [R1+0x328] ;  /* 0x0003280001f87983 */ /* 0x000ee80000300a00 */
[----:B------:R-:W-:Y:S01]  /*7040*/  STL.64 [R1+0xa70], R86 ;  /* 0x000a705601007387 */ /* 0x000fe20000100a00 */
[----:B------:R-:W-:-:S03]  /*7050*/  ISETP.GE.U32.AND P6, PT, R21, 0x7fffff5f, PT ;  /* 0x7fffff5f1500780c */ /* 0x000fc60003fc6070 */
[----:B------:R-:W-:Y:S01]  /*7060*/  LDGSTS.E [R2+0x28000], desc[UR48][R74.64], !P1 ;  /* 0x280000004a027fae */ /* 0x000fe2000c921870 */
[----:B----4-:R-:W-:-:S03]  /*7070*/  IMAD.WIDE R72, R20, 0x4, R250 ;  /* 0x0000000414487825 */ /* 0x010fc600078e02fa */
[----:B------:R1:W-:Y:S04]  /*7080*/  LDGSTS.E [R2+0x2c000], desc[UR48][R6.64], !P1 ;  /* 0x2c00000006027fae */ /* 0x0003e8000c921870 */
[----:B------:R-:W4:Y:S04]  /*7090*/  LDL.LU.64 R250, [R1+0x320] ;  /* 0x0003200001fa7983 */ /* 0x000f280000300a00 */
[----:B------:R1:W-:Y:S04]  /*70a0*/  STL.64 [R1+0xa68], R84 ;  /* 0x000a685401007387 */ /* 0x0003e80000100a00 */
[----:B------:R-:W4:Y:S01]  /*70b0*/  LDL.LU.64 R234, [R1+0x318] ;  /* 0x0003180001ea7983 */ /* 0x000f220000300a00 */
[----:B-1----:R-:W-:-:S03]  /*70c0*/  IMAD.WIDE R6, R20, 0x4, R236 ;  /* 0x0000000414067825 */ /* 0x002fc600078e02ec */
[----:B------:R-:W-:Y:S01]  /*70d0*/  STL.64 [R1+0xa60], R72 ;  /* 0x000a604801007387 */ /* 0x000fe20000100a00 */
[----:B------:R-:W-:Y:S02]  /*70e0*/  VIADD R21, R252, 0xffffff9d ;  /* 0xffffff9dfc157836 */ /* 0x000fe40000000000 */
[----:B------:R-:W-:Y:S01]  /*70f0*/  IMAD.WIDE R80, R20, 0x4, R80 ;  /* 0x0000000414507825 */ /* 0x000fe200078e0250 */
[----:B------:R-:W4:Y:S01]  /*7100*/  LDL.LU.64 R74, [R1+0x310] ;  /* 0x00031000014a7983 */ /* 0x000f220000300a00 */
[----:B------:R-:W1:Y:S03]  /*7110*/  LDC R252, c[0x0][0x230] ;  /* 0x00008c00fffc7b82 */ /* 0x000e660000000800 */
[----:B------:R-:W-:Y:S01]  /*7120*/  LDGSTS.E [R2+0x20004], desc[UR48][R86.64], !P2 ;  /* 0x2000400056027fae */ /* 0x000fe2000d121870 */
[----:B------:R-:W-:-:S03]  /*7130*/  ISETP.GE.U32.AND P1, PT, R21, 0x7fffff5e, PT ;  /* 0x7fffff5e1500780c */ /* 0x000fc60003f26070 */
[----:B------:R-:W-:Y:S01]  /*7140*/  LDGSTS.E [R2+0x24004], desc[UR48][R84.64], !P2 ;  /* 0x2400400054027fae */ /* 0x000fe2000d121870 */
[----:B------:R-:W-:-:S03]  /*7150*/  IADD3 R21, R83, -0x64, RZ ;  /* 0xffffff9c53157810 */ /* 0x000fc60007ffe0ff */
[----:B------:R1:W-:Y:S04]  /*7160*/  STL.64 [R1+0xa58], R6 ;  /* 0x000a580601007387 */ /* 0x0003e80000100a00 */
[----:B------:R3:W-:Y:S04]  /*7170*/  LDGSTS.E [R2+0x28004], desc[UR48][R72.64], !P2 ;  /* 0x2800400048027fae */ /* 0x0007e8000d121870 */
[----:B------:R-:W-:Y:S04]  /*7180*/  LDGSTS.E [R2+0x2c004], desc[UR48][R6.64], !P2 ;  /* 0x2c00400006027fae */ /* 0x000fe8000d121870 */
[----:B------:R-:W4:Y:S01]  /*7190*/  LDL.LU.64 R84, [R1+0x40] ;  /* 0x0000400001547983 */ /* 0x000f220000300a00 */
[----:B------:R-:W-:Y:S01]  /*71a0*/  ISETP.GE.U32.AND P2, PT, R21, 0x7fffff5d, PT ;  /* 0x7fffff5d1500780c */ /* 0x000fe20003f46070 */
[----:B------:R-:W-:-:S02]  /*71b0*/  VIADD R21, R82, 0xffffffbb ;  /* 0xffffffbb52157836 */ /* 0x000fc40000000000 */
[----:B------:R-:W-:Y:S04]  /*71c0*/  LDGSTS.E [R2+0x20008], desc[UR48][R80.64], !P5 ;  /* 0x2000800050027fae */ /* 0x000fe8000e921870 */
[----:B-1----:R-:W4:Y:S04]  /*71d0*/  LDL.LU.64 R6, [R1+0x38] ;  /* 0x0000380001067983 */ /* 0x002f280000300a00 */
[----:B------:R-:W4:Y:S04]  /*71e0*/  LDL.LU.64 R86, [R1+0x30] ;  /* 0x0000300001567983 */ /* 0x000f280000300a00 */
[----:B------:R-:W4:Y:S04]  /*71f0*/  LDL.LU.64 R236, [R1+0x28] ;  /* 0x0000280001ec7983 */ /* 0x000f280000300a00 */
[----:B------:R1:W-:Y:S01]  /*7200*/  STL.64 [R1+0xa50], R80 ;  /* 0x000a505001007387 */ /* 0x0003e20000100a00 */
[----:B--2---:R-:W-:-:S04]  /*7210*/  IMAD.WIDE R78, R20, 0x4, R78 ;  /* 0x00000004144e7825 */ /* 0x004fc800078e024e */
[----:B---3--:R-:W-:-:S04]  /*7220*/  IMAD.WIDE R72, R20, 0x4, R232 ;  /* 0x0000000414487825 */ /* 0x008fc800078e02e8 */
[C---:B------:R-:W-:Y:S01]  /*7230*/  IMAD.WIDE R76, R20.reuse, 0x4, R76 ;  /* 0x00000004144c7825 */ /* 0x040fe200078e024c */
[----:B------:R2:W-:Y:S04]  /*7240*/  STL.64 [R1+0xa48], R78 ;  /* 0x000a484e01007387 */ /* 0x0005e80000100a00 */
[----:B------:R-:W-:Y:S04]  /*7250*/  STL.64 [R1+0xa40], R76 ;  /* 0x000a404c01007387 */ /* 0x000fe80000100a00 */
[----:B------:R3:W-:Y:S04]  /*7260*/  STL.64 [R1+0xa38], R72 ;  /* 0x000a384801007387 */ /* 0x0007e80000100a00 */
[----:B------:R-:W3:Y:S04]  /*7270*/  LDL.LU.64 R82, [R1+0x20] ;  /* 0x0000200001527983 */ /* 0x000ee80000300a00 */
[----:B------:R-:W-:Y:S04]  /*7280*/  LDGSTS.E [R2+0x24008], desc[UR48][R78.64], !P5 ;  /* 0x240080004e027fae */ /* 0x000fe8000e921870 */
[----:B-1----:R-:W3:Y:S04]  /*7290*/  LDL.LU.64 R80, [R1+0x18] ;  /* 0x0000180001507983 */ /* 0x002ee80000300a00 */
[----:B------:R-:W-:Y:S04]  /*72a0*/  LDGSTS.E [R2+0x28008], desc[UR48][R76.64], !P5 ;  /* 0x280080004c027fae */ /* 0x000fe8000e921870 */
[----:B--2---:R-:W2:Y:S01]  /*72b0*/  LDL.LU.64 R78, [R1+0x10] ;  /* 0x00001000014e7983 */ /* 0x004ea20000300a00 */
[----:B------:R-:W-:-:S03]  /*72c0*/  IMAD.WIDE R248, R20, 0x4, R248 ;  /* 0x0000000414f87825 */ /* 0x000fc600078e02f8 */
[----:B------:R-:W2:Y:S04]  /*72d0*/  LDL.LU.64 R232, [R1+0x8] ;  /* 0x0000080001e87983 */ /* 0x000ea80000300a00 */
[----:B------:R3:W-:Y:S04]  /*72e0*/  LDGSTS.E [R2+0x2c008], desc[UR48][R72.64], !P5 ;  /* 0x2c00800048027fae */ /* 0x0007e8000e921870 */
[----:B------:R-:W-:Y:S01]  /*72f0*/  LDGSTS.E [R2+0x2000c], desc[UR48][R248.64], !P3 ;  /* 0x2000c000f8027fae */ /* 0x000fe2000d921870 */
[C---:B----4-:R-:W-:Y:S01]  /*7300*/  IMAD.WIDE R250, R20.reuse, 0x4, R250 ;  /* 0x0000000414fa7825 */ /* 0x050fe200078e02fa */
[----:B---3--:R-:W1:Y:S04]  /*7310*/  LDC R73, c[0x0][0x230] ;  /* 0x00008c00ff497b82 */ /* 0x008e680000000800 */
[----:B------:R-:W-:Y:S01]  /*7320*/  LDGSTS.E [R2+0x2400c], desc[UR48][R250.64], !P3 ;  /* 0x2400c000fa027fae */ /* 0x000fe2000d921870 */
[----:B------:R-:W-:-:S03]  /*7330*/  IMAD.WIDE R76, R20, 0x4, R234 ;  /* 0x00000004144c7825 */ /* 0x000fc600078e02ea */
[----:B------:R-:W3:Y:S01]  /*7340*/  LDC R72, c[0x0][0x230] ;  /* 0x00008c00ff487b82 */ /* 0x000ee20000000800 */
[----:B------:R-:W4:Y:S04]  /*7350*/  LDL.LU.64 R234, [R1] ;  /* 0x0000000001ea7983 */ /* 0x000f280000300a00 */
[----:B------:R1:W-:Y:S04]  /*7360*/  STL.64 [R1+0xa30], R248 ;  /* 0x000a30f801007387 */ /* 0x0003e80000100a00 */
[----:B------:R1:W-:Y:S04]  /*7370*/  STL.64 [R1+0xa28], R250 ;  /* 0x000a28fa01007387 */ /* 0x0003e80000100a00 */
[----:B------:R1:W-:Y:S04]  /*7380*/  STL.64 [R1+0xa20], R76 ;  /* 0x000a204c01007387 */ /* 0x0003e80000100a00 */
[----:B-1----:R-:W3:Y:S04]  /*7390*/  LDL.LU.64 R248, [R1+0xda0] ;  /* 0x000da00001f87983 */ /* 0x002ee80000300a00 */
[----:B------:R-:W3:Y:S01]  /*73a0*/  LDL.LU.64 R250, [R1+0xd98] ;  /* 0x000d980001fa7983 */ /* 0x000ee20000300a00 */
[----:B------:R-:W-:Y:S01]  /*73b0*/  IMAD.WIDE R74, R20, 0x4, R74 ;  /* 0x00000004144a7825 */ /* 0x000fe200078e024a */
[----:B------:R-:W-:-:S02]  /*73c0*/  ISETP.GE.U32.AND P5, PT, R21, 0x7fffff7c, PT ;  /* 0x7fffff7c1500780c */ /* 0x000fc40003fa6070 */
[----:B------:R1:W-:Y:S01]  /*73d0*/  LDGSTS.E [R2+0x2800c], desc[UR48][R76.64], !P3 ;  /* 0x2800c0004c027fae */ /* 0x0003e2000d921870 */
[----:B------:R-:W-:-:S03]  /*73e0*/  VIADD R21, R71, 0xffffffba ;  /* 0xffffffba47157836 */ /* 0x000fc60000000000 */
[----:B------:R1:W-:Y:S01]  /*73f0*/  STL.64 [R1+0xa18], R74 ;  /* 0x000a184a01007387 */ /* 0x0003e20000100a00 */
[----:B------:R-:W-:-:S03]  /*7400*/  IMAD.WIDE R84, R20, 0x4, R84 ;  /* 0x0000000414547825 */ /* 0x000fc600078e0254 */
[----:B------:R1:W-:Y:S02]  /*7410*/  LDGSTS.E [R2+0x2c00c], desc[UR48][R74.64], !P3 ;  /* 0x2c00c0004a027fae */ /* 0x0003e4000d921870 */
[C---:B-1----:R-:W-:Y:S02]  /*7420*/  IMAD.WIDE R76, R20.reuse, 0x4, R6 ;  /* 0x00000004144c7825 */ /* 0x042fe400078e0206 */
[----:B------:R-:W-:Y:S02]  /*7430*/  STL.64 [R1+0x810], R84 ;  /* 0x0008105401007387 */ /* 0x000fe40000100a00 */
[C---:B------:R-:W-:Y:S02]  /*7440*/  IMAD.WIDE R74, R20.reuse, 0x4, R86 ;  /* 0x00000004144a7825 */ /* 0x040fe400078e0256 */
[----:B------:R-:W-:Y:S02]  /*7450*/  LDGSTS.E [R2+0x30000], desc[UR48][R84.64], !P4 ;  /* 0x3000000054027fae */ /* 0x000fe4000e121870 */
[----:B------:R-:W-:-:S02]  /*7460*/  IMAD.WIDE R6, R20, 0x4, R236 ;  /* 0x0000000414067825 */ /* 0x000fc400078e02ec */
[----:B------:R1:W-:Y:S01]  /*7470*/  STL.64 [R1+0x808], R76 ;  /* 0x0008084c01007387 */ /* 0x0003e20000100a00 */
[----:B------:R-:W-:Y:S01]  /*7480*/  ISETP.GE.U32.AND P3, PT, R21, 0x7fffff7b, PT ;  /* 0x7fffff7b1500780c */ /* 0x000fe20003f66070 */
[----:B------:R-:W3:Y:S02]  /*7490*/  LDC R236, c[0x0][0x230] ;  /* 0x00008c00ffec7b82 */ /* 0x000ee40000000800 */
[----:B------:R1:W-:Y:S01]  /*74a0*/  LDGSTS.E [R2+0x34000], desc[UR48][R76.64], !P4 ;  /* 0x340000004c027fae */ /* 0x0003e2000e121870 */
[----:B------:R-:W-:-:S03]  /*74b0*/  IADD3 R21, R70, -0x47, RZ ;  /* 0xffffffb946157810 */ /* 0x000fc60007ffe0ff */
[----:B------:R1:W-:Y:S04]  /*74c0*/  STL.64 [R1+0x800], R74 ;  /* 0x0008004a01007387 */ /* 0x0003e80000100a00 */
[----:B------:R1:W-:Y:S04]  /*74d0*/  LDGSTS.E [R2+0x38000], desc[UR48][R74.64], !P4 ;  /* 0x380000004a027fae */ /* 0x0003e8000e121870 */
[----:B------:R2:W-:Y:S04]  /*74e0*/  STL.64 [R1+0x7f8], R6 ;  /* 0x0007f80601007387 */ /* 0x0005e80000100a00 */
[----:B------:R2:W-:Y:S01]  /*74f0*/  LDGSTS.E [R2+0x3c000], desc[UR48][R6.64], !P4 ;  /* 0x3c00000006027fae */ /* 0x0005e2000e121870 */
[----:B-1----:R-:W-:-:S04]  /*7500*/  IMAD.WIDE R76, R20, 0x4, R82 ;  /* 0x00000004144c7825 */ /* 0x002fc800078e0252 */
[C---:B------:R-:W-:Y:S01]  /*7510*/  IMAD.WIDE R74, R20.reuse, 0x4, R80 ;  /* 0x00000004144a7825 */ /* 0x040fe200078e0250 */
[----:B------:R-:W-:Y:S04]  /*7520*/  STL.64 [R1+0x7f0], R76 ;  /* 0x0007f04c01007387 */ /* 0x000fe80000100a00 */
[----:B------:R-:W-:Y:S01]  /*7530*/  LDGSTS.E [R2+0x30004], desc[UR48][R76.64], !P6 ;  /* 0x300040004c027fae */ /* 0x000fe2000f121870 */
[----:B--2---:R-:W-:-:S03]  /*7540*/  IMAD.WIDE R70, R20, 0x4, R78 ;  /* 0x0000000414467825 */ /* 0x004fc600078e024e */
[----:B------:R-:W-:Y:S01]  /*7550*/  STL.64 [R1+0x7e8], R74 ;  /* 0x0007e84a01007387 */ /* 0x000fe20000100a00 */
[----:B------:R-:W-:-:S03]  /*7560*/  IMAD.WIDE R6, R20, 0x4, R232 ;  /* 0x0000000414067825 */ /* 0x000fc600078e02e8 */
[----:B------:R3:W-:Y:S04]  /*7570*/  LDGSTS.E [R2+0x34004], desc[UR48][R74.64], !P6 ;  /* 0x340040004a027fae */ /* 0x0007e8000f121870 */
[----:B------:R-:W-:Y:S04]  /*7580*/  STL.64 [R1+0x7e0], R70 ;  /* 0x0007e04601007387 */ /* 0x000fe80000100a00 */
[----:B------:R1:W-:Y:S04]  /*7590*/  LDGSTS.E [R2+0x38004], desc[UR48][R70.64], !P6 ;  /* 0x3800400046027fae */ /* 0x0003e8000f121870 */
[----:B------:R2:W-:Y:S04]  /*75a0*/  STL.64 [R1+0x7d8], R6 ;  /* 0x0007d80601007387 */ /* 0x0005e80000100a00 */
[----:B------:R-:W-:Y:S04]  /*75b0*/  LDGSTS.E [R2+0x3c004], desc[UR48][R6.64], !P6 ;  /* 0x3c00400006027fae */ /* 0x000fe8000f121870 */
[----:B--2---:R-:W2:Y:S04]  /*75c0*/  LDL.LU.64 R6, [R1+0x308] ;  /* 0x0003080001067983 */ /* 0x004ea80000300a00 */
[----:B------:R-:W2:Y:S04]  /*75d0*/  LDL.LU.64 R86, [R1+0x300] ;  /* 0x0003000001567983 */ /* 0x000ea80000300a00 */
[----:B------:R-:W2:Y:S01]  /*75e0*/  LDL.LU.64 R84, [R1+0x2f8] ;  /* 0x0002f80001547983 */ /* 0x000ea20000300a00 */
[----:B----4-:R-:W-:-:S05]  /*75f0*/  IMAD.WIDE R78, R20, 0x4, R234 ;  /* 0x00000004144e7825 */ /* 0x010fca00078e02ea */
[----:B------:R-:W-:Y:S01]  /*7600*/  STL.64 [R1+0x7d0], R78 ;  /* 0x0007d04e01007387 */ /* 0x000fe20000100a00 */
[C---:B---3--:R-:W-:Y:S01]  /*7610*/  IMAD.WIDE R74, R20.reuse, 0x4, R248 ;  /* 0x00000004144a7825 */ /* 0x048fe200078e02f8 */
[----:B------:R-:W-:Y:S02]  /*7620*/  ISETP.GE.U32.AND P4, PT, R21, 0x7fffff7a, PT ;  /* 0x7fffff7a1500780c */ /* 0x000fe40003f86070 */
[----:B------:R-:W-:Y:S01]  /*7630*/  LDGSTS.E [R2+0x30008], desc[UR48][R78.64], !P1 ;  /* 0x300080004e027fae */ /* 0x000fe2000c921870 */
[----:B------:R-:W-:-:S03]  /*7640*/  IMAD.WIDE R76, R20, 0x4, R250 ;  /* 0x00000004144c7825 */ /* 0x000fc600078e02fa */
[----:B------:R-:W3:Y:S04]  /*7650*/  LDL.LU.64 R250, [R1+0x2f0] ;  /* 0x0002f00001fa7983 */ /* 0x000ee80000300a00 */
[----:B------:R4:W-:Y:S04]  /*7660*/  STL.64 [R1+0x7c8], R76 ;  /* 0x0007c84c01007387 */ /* 0x0009e80000100a00 */
[----:B------:R4:W-:Y:S04]  /*7670*/  STL.64 [R1+0x7c0], R74 ;  /* 0x0007c04a01007387 */ /* 0x0009e80000100a00 */
[----:B------:R-:W3:Y:S04]  /*7680*/  LDL.LU.64 R82, [R1+0x2e8] ;  /* 0x0002e80001527983 */ /* 0x000ee80000300a00 */
[----:B------:R-:W3:Y:S01]  /*7690*/  LDL.LU.64 R80, [R1+0x2e0] ;  /* 0x0002e00001507983 */ /* 0x000ee20000300a00 */
[----:B------:R-:W-:-:S02]  /*76a0*/  VIADD R21, R73, 0xffffffb8 ;  /* 0xffffffb849157836 */ /* 0x000fc40000000000 */
[----:B-1----:R-:W-:Y:S01]  /*76b0*/  IMAD.WIDE R70, R20, 0x4, R246 ;  /* 0x0000000414467825 */ /* 0x002fe200078e02f6 */
[----:B------:R4:W-:Y:S01]  /*76c0*/  LDGSTS.E [R2+0x34008], desc[UR48][R76.64], !P1 ;  /* 0x340080004c027fae */ /* 0x0009e2000c921870 */
[----:B------:R-:W1:Y:S01]  /*76d0*/  LDC R246, c[0x0][0x230] ;  /* 0x00008c00fff67b82 */ /* 0x000e620000000800 */
[----:B------:R-:W-:Y:S01]  /*76e0*/  ISETP.GE.U32.AND P6, PT, R21, 0x7fffff79, PT ;  /* 0x7fffff791500780c */ /* 0x000fe20003fc6070 */
[----:B------:R-:W-:Y:S01]  /*76f0*/  VIADD R21, R72, 0xffffff9b ;  /* 0xffffff9b48157836 */ /* 0x000fe20000000000 */
[----:B------:R4:W-:Y:S01]  /*7700*/  LDGSTS.E [R2+0x38008], desc[UR48][R74.64], !P1 ;  /* 0x380080004a027fae */ /* 0x0009e2000c921870 */
[----:B------:R-:W-:-:S03]  /*7710*/  IMAD.WIDE R72, R20, 0x4, R244 ;  /* 0x0000000414487825 */ /* 0x000fc600078e02f4 */
[----:B------:R-:W-:Y:S01]  /*7720*/  LDGSTS.E [R2+0x3c008], desc[UR48][R70.64], !P1 ;  /* 0x3c00800046027fae */ /* 0x000fe2000c921870 */
[----:B------:R-:W-:-:S03]  /*7730*/  IMAD.WIDE R234, R20, 0x4, R238 ;  /* 0x0000000414ea7825 */ /* 0x000fc600078e02ee */
[----:B------:R-:W-:Y:S01]  /*7740*/  LDGSTS.E [R2+0x3000c], desc[UR48][R72.64], !P2 ;  /* 0x3000c00048027fae */ /* 0x000fe2000d121870 */
[----:B----4-:R-:W-:-:S03]  /*7750*/  IMAD.WIDE R76, R20, 0x4, R240 ;  /* 0x00000004144c7825 */ /* 0x010fc600078e02f0 */
[----:B------:R-:W4:Y:S01]  /*7760*/  LDL.LU.64 R78, [R1+0x2d8] ;  /* 0x0002d800014e7983 */ /* 0x000f220000300a00 */
[----:B------:R-:W-:Y:S01]  /*7770*/  IMAD.WIDE R74, R20, 0x4, R242 ;  /* 0x00000004144a7825 */ /* 0x000fe200078e02f2 */
[----:B------:R-:W-:Y:S01]  /*7780*/  ISETP.GE.U32.AND P1, PT, R21, 0x7fffff5c, PT ;  /* 0x7fffff5c1500780c */ /* 0x000fe20003f26070 */
[----:B------:R-:W4:Y:S01]  /*7790*/  LDC R240, c[0x0][0x230] ;  /* 0x00008c00fff07b82 */ /* 0x000f220000000800 */
[----:B------:R-:W4:Y:S01]  /*77a0*/  LDL.LU.64 R232, [R1+0x2d0] ;  /* 0x0002d00001e87983 */ /* 0x000f220000300a00 */
[----:B------:R-:W-:-:S03]  /*77b0*/  IADD3 R21, R236, -0x66, RZ ;  /* 0xffffff9aec157810 */ /* 0x000fc60007ffe0ff */
[----:B------:R-:W-:Y:S04]  /*77c0*/  LDGSTS.E [R2+0x3400c], desc[UR48][R74.64], !P2 ;  /* 0x3400c0004a027fae */ /* 0x000fe8000d121870 */
[----:B------:R-:W-:Y:S04]  /*77d0*/  LDGSTS.E [R2+0x3800c], desc[UR48][R76.64], !P2 ;  /* 0x3800c0004c027fae */ /* 0x000fe8000d121870 */
[----:B------:R2:W-:Y:S04]  /*77e0*/  STL.64 [R1+0x7b8], R234 ;  /* 0x0007b8ea01007387 */ /* 0x0005e80000100a00 */
[----:B------:R-:W-:Y:S01]  /*77f0*/  LDGSTS.E [R2+0x3c00c], desc[UR48][R234.64], !P2 ;  /* 0x3c00c000ea027fae */ /* 0x000fe2000d121870 */
[----:B------:R-:W-:Y:S01]  /*7800*/  ISETP.GE.U32.AND P2, PT, R21, 0x7fffff5b, PT ;  /* 0x7fffff5b1500780c */ /* 0x000fe20003f46070 */
[----:B------:R-:W-:-:S02]  /*7810*/  VIADD R21, R252, 0xffffff99 ;  /* 0xffffff99fc157836 */ /* 0x000fc40000000000 */
[C---:B--2---:R-:W-:Y:S01]  /*7820*/  IMAD.WIDE R6, R20.reuse, 0x4, R6 ;  /* 0x0000000414067825 */ /* 0x044fe200078e0206 */
[----:B------:R-:W2:Y:S01]  /*7830*/  LDL.LU.64 R234, [R1+0x2c8] ;  /* 0x0002c80001ea7983 */ /* 0x000ea20000300a00 */
[----:B------:R-:W-:Y:S01]  /*7840*/  USHF.L.U32 UR8, UR5, 0x6, URZ ;  /* 0x0000000605087899 */ /* 0x000fe2000800063f */
[----:B------:R-:W2:Y:S01]  /*7850*/  LDC R252, c[0x0][0x230] ;  /* 0x00008c00fffc7b82 */ /* 0x000ea20000000800 */
[C---:B------:R-:W-:Y:S01]  /*7860*/  IMAD.WIDE R86, R20.reuse, 0x4, R86 ;  /* 0x0000000414567825 */ /* 0x040fe200078e0256 */
[----:B------:R-:W2:Y:S03]  /*7870*/  LDL.LU.64 R236, [R1+0x2c0] ;  /* 0x0002c00001ec7983 */ /* 0x000ea60000300a00 */
[C---:B------:R-:W-:Y:S01]  /*7880*/  IMAD.WIDE R84, R20.reuse, 0x4, R84 ;  /* 0x0000000414547825 */ /* 0x040fe200078e0254 */
[----:B------:R-:W2:Y:S04]  /*7890*/  LDL.LU.64 R242, [R1+0x2b0] ;  /* 0x0002b00001f27983 */ /* 0x000ea80000300a00 */
[----:B------:R1:W-:Y:S04]  /*78a0*/  STL.64 [R1+0xa10], R6 ;  /* 0x000a100601007387 */ /* 0x0003e80000100a00 */
[----:B------:R1:W-:Y:S04]  /*78b0*/  STL.64 [R1+0xa08], R86 ;  /* 0x000a085601007387 */ /* 0x0003e80000100a00 */
[----:B------:R1:W-:Y:S04]  /*78c0*/  STL.64 [R1+0xa00], R84 ;  /* 0x000a005401007387 */ /* 0x0003e80000100a00 */
[----:B------:R-:W2:Y:S04]  /*78d0*/  LDL.LU.64 R244, [R1+0x2a8] ;  /* 0x0002a80001f47983 */ /* 0x000ea80000300a00 */
[----:B------:R-:W-:Y:S04]  /*78e0*/  LDGSTS.E [R3+0x20000], desc[UR48][R6.64], !P5 ;  /* 0x2000000006037fae */ /* 0x000fe8000e921870 */
[----:B------:R-:W-:Y:S04]  /*78f0*/  LDGSTS.E [R3+0x24000], desc[UR48][R86.64], !P5 ;  /* 0x2400000056037fae */ /* 0x000fe8000e921870 */
[----:B------:R-:W-:Y:S01]  /*7900*/  LDGSTS.E [R3+0x28000], desc[UR48][R84.64], !P5 ;  /* 0x2800000054037fae */ /* 0x000fe2000e921870 */
[----:B---3--:R-:W-:-:S05]  /*7910*/  IMAD.WIDE R238, R20, 0x4, R250 ;  /* 0x0000000414ee7825 */ /* 0x008fca00078e02fa */
[----:B------:R3:W-:Y:S04]  /*7920*/  STL.64 [R1+0x9f8], R238 ;  /* 0x0009f8ee01007387 */ /* 0x0007e80000100a00 */
[----:B------:R-:W2:Y:S01]  /*7930*/  LDL.LU.64 R248, [R1+0x2a0] ;  /* 0x0002a00001f87983 */ /* 0x000ea20000300a00 */
[----:B------:R-:W-:-:S03]  /*7940*/  IMAD.WIDE R82, R20, 0x4, R82 ;  /* 0x0000000414527825 */ /* 0x000fc600078e0252 */
[----:B------:R-:W2:Y:S01]  /*7950*/  LDL.LU.64 R250, [R1+0x298] ;  /* 0x0002980001fa7983 */ /* 0x000ea20000300a00 */
[----:B------:R-:W-:-:S03]  /*7960*/  IMAD.WIDE R80, R20, 0x4, R80 ;  /* 0x0000000414507825 */ /* 0x000fc600078e0250 */
[----:B-1----:R-:W2:Y:S04]  /*7970*/  LDL.LU.64 R6, [R1+0x290] ;  /* 0x0002900001067983 */ /* 0x002ea80000300a00 */
[----:B------:R-:W2:Y:S04]  /*7980*/  LDL.LU.64 R86, [R1+0xd90] ;  /* 0x000d900001567983 */ /* 0x000ea80000300a00 */
[----:B------:R-:W2:Y:S04]  /*7990*/  LDL.LU.64 R84, [R1+0xd88] ;  /* 0x000d880001547983 */ /* 0x000ea80000300a00 */
[----:B------:R3:W-:Y:S01]  /*79a0*/  LDGSTS.E [R3+0x2c000], desc[UR48][R238.64], !P5 ;  /* 0x2c000000ee037fae */ /* 0x0007e2000e921870 */
[----:B------:R-:W-:Y:S01]  /*79b0*/  ISETP.GE.U32.AND P5, PT, R21, 0x7fffff5a, PT ;  /* 0x7fffff5a1500780c */ /* 0x000fe20003fa6070 */
[----:B------:R-:W-:-:S02]  /*79c0*/  VIADD R21, R246, 0xffffff98 ;  /* 0xffffff98f6157836 */ /* 0x000fc40000000000 */
[----:B------:R1:W-:Y:S04]  /*79d0*/  STL.64 [R1+0x9f0], R82 ;  /* 0x0009f05201007387 */ /* 0x0003e80000100a00 */
[----:B------:R1:W-:Y:S04]  /*79e0*/  STL.64 [R1+0x9e8], R80 ;  /* 0x0009e85001007387 */ /* 0x0003e80000100a00 */
[----:B------:R-:W2:Y:S01]  /*79f0*/  LDL.LU.64 R246, [R1+0x2b8] ;  /* 0x0002b80001f67983 */ /* 0x000ea20000300a00 */
[C---:B----4-:R-:W-:Y:S01]  /*7a00*/  IMAD.WIDE R78, R20.reuse, 0x4, R78 ;  /* 0x00000004144e7825 */ /* 0x050fe200078e024e */
[----:B---3--:R-:W3:Y:S02]  /*7a10*/  LDC R239, c[0x0][0x230] ;  /* 0x00008c00ffef7b82 */ /* 0x008ee40000000800 */
[----:B------:R-:W-:Y:S01]  /*7a20*/  LDGSTS.E [R3+0x20004], desc[UR48][R82.64], !P3 ;  /* 0x2000400052037fae */ /* 0x000fe2000d921870 */
[----:B------:R-:W-:-:S03]  /*7a30*/  IMAD.WIDE R232, R20, 0x4, R232 ;  /* 0x0000000414e87825 */ /* 0x000fc600078e02e8 */
[----:B------:R4:W-:Y:S02]  /*7a40*/  STL.64 [R1+0x9e0], R78 ;  /* 0x0009e04e01007387 */ /* 0x0009e40000100a00 */
[----:B------:R-:W3:Y:S02]  /*7a50*/  LDC R238, c[0x0][0x230] ;  /* 0x00008c00ffee7b82 */ /* 0x000ee40000000800 */
[----:B------:R-:W-:Y:S04]  /*7a60*/  LDGSTS.E [R3+0x24004], desc[UR48][R80.64], !P3 ;  /* 0x2400400050037fae */ /* 0x000fe8000d921870 */
[----:B-1----:R-:W3:Y:S04]  /*7a70*/  LDL.LU.64 R82, [R1+0xd80] ;  /* 0x000d800001527983 */ /* 0x002ee80000300a00 */
[----:B------:R1:W-:Y:S04]  /*7a80*/  STL.64 [R1+0x9d8], R232 ;  /* 0x0009d8e801007387 */ /* 0x0003e80000100a00 */
[----:B------:R-:W3:Y:S04]  /*7a90*/  LDL.LU.64 R80, [R1+0xd78] ;  /* 0x000d780001507983 */ /* 0x000ee80000300a00 */
[----:B------:R-:W-:Y:S04]  /*7aa0*/  LDGSTS.E [R3+0x28004], desc[UR48][R78.64], !P3 ;  /* 0x280040004e037fae */ /* 0x000fe8000d921870 */
[----:B------:R-:W-:Y:S04]  /*7ab0*/  LDGSTS.E [R3+0x2c004], desc[UR48][R232.64], !P3 ;  /* 0x2c004000e8037fae */ /* 0x000fe8000d921870 */
[----:B----4-:R-:W4:Y:S04]  /*7ac0*/  LDL.LU.64 R78, [R1+0xd70] ;  /* 0x000d7000014e7983 */ /* 0x010f280000300a00 */
[----:B-1----:R-:W3:Y:S01]  /*7ad0*/  LDL.LU.64 R232, [R1+0xd68] ;  /* 0x000d680001e87983 */ /* 0x002ee20000300a00 */
[----:B--2---:R-:W-:-:S04]  /*7ae0*/  IMAD.WIDE R234, R20, 0x4, R234 ;  /* 0x0000000414ea7825 */ /* 0x004fc800078e02ea */
[C---:B------:R-:W-:Y:S01]  /*7af0*/  IMAD.WIDE R236, R20.reuse, 0x4, R236 ;  /* 0x0000000414ec7825 */ /* 0x040fe200078e02ec */
[----:B------:R1:W-:Y:S04]  /*7b00*/  STL.64 [R1+0x9d0], R234 ;  /* 0x0009d0ea01007387 */ /* 0x0003e80000100a00 */
[----:B------:R2:W-:Y:S04]  /*7b10*/  STL.64 [R1+0x9c8], R236 ;  /* 0x0009c8ec01007387 */ /* 0x0005e80000100a00 */
[----:B------:R-:W-:Y:S04]  /*7b20*/  LDGSTS.E [R3+0x20008], desc[UR48][R234.64], !P4 ;  /* 0x20008000ea037fae */ /* 0x000fe8000e121870 */
[----:B------:R-:W-:Y:S04]  /*7b30*/  LDGSTS.E [R3+0x24008], desc[UR48][R236.64], !P4 ;  /* 0x24008000ec037fae */ /* 0x000fe8000e121870 */
[----:B-1----:R-:W4:Y:S01]  /*7b40*/  LDL.LU.64 R234, [R1+0xd60] ;  /* 0x000d600001ea7983 */ /* 0x002f220000300a00 */
[----:B------:R-:W-:-:S05]  /*7b50*/  IMAD.WIDE R246, R20, 0x4, R246 ;  /* 0x0000000414f67825 */ /* 0x000fca00078e02f6 */
[----:B------:R1:W-:Y:S04]  /*7b60*/  STL.64 [R1+0x9c0], R246 ;  /* 0x0009c0f601007387 */ /* 0x0003e80000100a00 */
[----:B--2---:R-:W2:Y:S01]  /*7b70*/  LDL.LU.64 R236, [R1+0xd58] ;  /* 0x000d580001ec7983 */ /* 0x004ea20000300a00 */
[----:B------:R-:W-:-:S03]  /*7b80*/  IMAD.WIDE R242, R20, 0x4, R242 ;  /* 0x0000000414f27825 */ /* 0x000fc600078e02f2 */
[----:B------:R1:W-:Y:S01]  /*7b90*/  LDGSTS.E [R3+0x28008], desc[UR48][R246.64], !P4 ;  /* 0x28008000f6037fae */ /* 0x0003e2000e121870 */
[----:B------:R-:W-:-:S03]  /*7ba0*/  IMAD.WIDE R6, R20, 0x4, R6 ;  /* 0x0000000414067825 */ /* 0x000fc600078e0206 */
[----:B------:R1:W-:Y:S04]  /*7bb0*/  STL.64 [R1+0x9b8], R242 ;  /* 0x0009b8f201007387 */ /* 0x0003e80000100a00 */
[----:B------:R1:W-:Y:S02]  /*7bc0*/  LDGSTS.E [R3+0x2c008], desc[UR48][R242.64], !P4 ;  /* 0x2c008000f2037fae */ /* 0x0003e4000e121870 */
[----:B-1----:R-:W-:-:S04]  /*7bd0*/  IMAD.WIDE R246, R20, 0x4, R244 ;  /* 0x0000000414f67825 */ /* 0x002fc800078e02f4 */
[C---:B------:R-:W-:Y:S01]  /*7be0*/  IMAD.WIDE R244, R20.reuse, 0x4, R248 ;  /* 0x0000000414f47825 */ /* 0x040fe200078e02f8 */
[----:B------:R-:W-:Y:S03]  /*7bf0*/  STL.64 [R1+0x9b0], R246 ;  /* 0x0009b0f601007387 */ /* 0x000fe60000100a00 */
[C---:B------:R-:W-:Y:S01]  /*7c00*/  IMAD.WIDE R242, R20.reuse, 0x4, R250 ;  /* 0x0000000414f27825 */ /* 0x040fe200078e02fa */
[----:B------:R-:W-:Y:S04]  /*7c10*/  LDGSTS.E [R3+0x2000c], desc[UR48][R246.64], !P6 ;  /* 0x2000c000f6037fae */ /* 0x000fe8000f121870 */
[----:B------:R-:W-:Y:S04]  /*7c20*/  STL.64 [R1+0x9a8], R244 ;  /* 0x0009a8f401007387 */ /* 0x000fe80000100a00 */
[----:B------:R-:W-:Y:S01]  /*7c30*/  LDGSTS.E [R3+0x2400c], desc[UR48][R244.64], !P6 ;  /* 0x2400c000f4037fae */ /* 0x000fe2000f121870 */
[----:B---3--:R-:W-:-:S03]  /*7c40*/  IMAD.WIDE R232, R20, 0x4, R232 ;  /* 0x0000000414e87825 */ /* 0x008fc600078e02e8 */
[----:B------:R-:W-:Y:S04]  /*7c50*/  STL.64 [R1+0x9a0], R242 ;  /* 0x0009a0f201007387 */ /* 0x000fe80000100a00 */
[----:B------:R-:W-:Y:S04]  /*7c60*/  LDGSTS.E [R3+0x2800c], desc[UR48][R242.64], !P6 ;  /* 0x2800c000f2037fae */ /* 0x000fe8000f121870 */
[----:B------:R4:W-:Y:S04]  /*7c70*/  STL.64 [R1+0x998], R6 ;  /* 0x0009980601007387 */ /* 0x0009e80000100a00 */
[----:B------:R4:W-:Y:S01]  /*7c80*/  LDGSTS.E [R3+0x2c00c], desc[UR48][R6.64], !P6 ;  /* 0x2c00c00006037fae */ /* 0x0009e2000f121870 */
[----:B------:R-:W-:-:S04]  /*7c90*/  IMAD.WIDE R80, R20, 0x4, R80 ;  /* 0x0000000414507825 */ /* 0x000fc800078e0250 */
[----:B------:R-:W-:-:S04]  /*7ca0*/  IMAD.WIDE R82, R20, 0x4, R82 ;  /* 0x0000000414527825 */ /* 0x000fc800078e0252 */
[----:B----4-:R-:W-:-:S04]  /*7cb0*/  IMAD.WIDE R6, R20, 0x4, R78 ;  /* 0x0000000414067825 */ /* 0x010fc800078e024e */
[C---:B------:R-:W-:Y:S01]  /*7cc0*/  IMAD.WIDE R84, R20.reuse, 0x4, R84 ;  /* 0x0000000414547825 */ /* 0x040fe200078e0254 */
[----:B------:R-:W-:Y:S01]  /*7cd0*/  ISETP.GE.U32.AND P3, PT, R21, 0x7fffff59, PT ;  /* 0x7fffff591500780c */ /* 0x000fe20003f66070 */
[----:B------:R-:W1:Y:S02]  /*7ce0*/  LDC R79, c[0x0][0x230] ;  /* 0x00008c00ff4f7b82 */ /* 0x000e640000000800 */
[----:B------:R-:W-:-:S04]  /*7cf0*/  IMAD.WIDE R234, R20, 0x4, R234 ;  /* 0x0000000414ea7825 */ /* 0x000fc800078e02ea */
[C---:B--2---:R-:W-:Y:S02]  /*7d00*/  IMAD.WIDE R236, R20.reuse, 0x4, R236 ;  /* 0x0000000414ec7825 */ /* 0x044fe400078e02ec */
[----:B------:R-:W2:Y:S03]  /*7d10*/  LDC R78, c[0x0][0x230] ;  /* 0x00008c00ff4e7b82 */ /* 0x000ea60000000800 */
[----:B------:R-:W-:Y:S04]  /*7d20*/  STL.64 [R1+0x7b0], R236 ;  /* 0x0007b0ec01007387 */ /* 0x000fe80000100a00 */
[----:B------:R-:W-:Y:S04]  /*7d30*/  LDGSTS.E [R3+0x30000], desc[UR48][R236.64], !P1 ;  /* 0x30000000ec037fae */ /* 0x000fe8000c921870 */
[----:B------:R-:W-:Y:S04]  /*7d40*/  STL.64 [R1+0x7a8], R234 ;  /* 0x0007a8ea01007387 */ /* 0x000fe80000100a00 */
[----:B------:R-:W-:Y:S04]  /*7d50*/  LDGSTS.E [R3+0x34000], desc[UR48][R234.64], !P1 ;  /* 0x34000000ea037fae */ /* 0x000fe8000c921870 */
[----:B------:R-:W-:Y:S04]  /*7d60*/  STL.64 [R1+0x7a0], R232 ;  /* 0x0007a0e801007387 */ /* 0x000fe80000100a00 */
[----:B------:R-:W-:Y:S04]  /*7d70*/  LDGSTS.E [R3+0x38000], desc[UR48][R232.64], !P1 ;  /* 0x38000000e8037fae */ /* 0x000fe8000c921870 */
[----:B------:R3:W-:Y:S04]  /*7d80*/  STL.64 [R1+0x798], R6 ;  /* 0x0007980601007387 */ /* 0x0007e80000100a00 */
[----:B------:R3:W-:Y:S04]  /*7d90*/  LDGSTS.E [R3+0x3c000], desc[UR48][R6.64], !P1 ;  /* 0x3c00000006037fae */ /* 0x0007e8000c921870 */
[----:B------:R-:W-:Y:S04]  /*7da0*/  STL.64 [R1+0x790], R80 ;  /* 0x0007905001007387 */ /* 0x000fe80000100a00 */
[----:B------:R-:W-:Y:S01]  /*7db0*/  LDGSTS.E [R3+0x30004], desc[UR48][R80.64], !P2 ;  /* 0x3000400050037fae */ /* 0x000fe2000d121870 */
[----:B---3--:R-:W-:-:S03]  /*7dc0*/  IMAD.WIDE R6, R20, 0x4, R86 ;  /* 0x0000000414067825 */ /* 0x008fc600078e0256 */
[----:B------:R-:W-:Y:S04]  /*7dd0*/  STL.64 [R1+0x788], R82 ;  /* 0x0007885201007387 */ /* 0x000fe80000100a00 */
[----:B------:R-:W-:Y:S04]  /*7de0*/  LDGSTS.E [R3+0x34004], desc[UR48][R82.64], !P2 ;  /* 0x3400400052037fae */ /* 0x000fe8000d121870 */
[----:B------:R-:W-:Y:S04]  /*7df0*/  STL.64 [R1+0x780], R84 ;  /* 0x0007805401007387 */ /* 0x000fe80000100a00 */
[----:B------:R3:W-:Y:S04]  /*7e00*/  LDGSTS.E [R3+0x38004], desc[UR48][R84.64], !P2 ;  /* 0x3800400054037fae */ /* 0x0007e8000d121870 */
[----:B------:R4:W-:Y:S04]  /*7e10*/  STL.64 [R1+0x778], R6 ;  /* 0x0007780601007387 */ /* 0x0009e80000100a00 */
[----:B------:R1:W-:Y:S04]  /*7e20*/  LDGSTS.E [R3+0x3c004], desc[UR48][R6.64], !P2 ;  /* 0x3c00400006037fae */ /* 0x0003e8000d121870 */
[----:B----4-:R-:W1:Y:S04]  /*7e30*/  LDL.LU.64 R6, [R1+0x288] ;  /* 0x0002880001067983 */ /* 0x010e680000300a00 */
[----:B------:R-:W4:Y:S04]  /*7e40*/  LDL.LU.64 R244, [R1+0x280] ;  /* 0x0002800001f47983 */ /* 0x000f280000300a00 */
[----:B------:R-:W2:Y:S04]  /*7e50*/  LDL.LU.64 R248, [R1+0x278] ;  /* 0x0002780001f87983 */ /* 0x000ea80000300a00 */
[----:B------:R-:W2:Y:S01]  /*7e60*/  LDL.LU.64 R250, [R1+0x270] ;  /* 0x0002700001fa7983 */ /* 0x000ea20000300a00 */
[----:B------:R-:W-:-:S04]  /*7e70*/  IMAD.WIDE R86, R20, 0x4, R88 ;  /* 0x0000000414567825 */ /* 0x000fc800078e0258 */
[C---:B---3--:R-:W-:Y:S01]  /*7e80*/  IMAD.WIDE R84, R20.reuse, 0x4, R90 ;  /* 0x0000000414547825 */ /* 0x048fe200078e025a */
[----:B------:R3:W-:Y:S03]  /*7e90*/  STL.64 [R1+0x770], R86 ;  /* 0x0007705601007387 */ /* 0x0007e60000100a00 */
[C---:B------:R-:W-:Y:S01]  /*7ea0*/  IMAD.WIDE R82, R20.reuse, 0x4, R92 ;  /* 0x0000000414527825 */ /* 0x040fe200078e025c */
[----:B------:R3:W-:Y:S03]  /*7eb0*/  STL.64 [R1+0x768], R84 ;  /* 0x0007685401007387 */ /* 0x0007e60000100a00 */
[----:B------:R-:W-:Y:S01]  /*7ec0*/  IMAD.WIDE R80, R20, 0x4, R94 ;  /* 0x0000000414507825 */ /* 0x000fe200078e025e */
[----:B------:R3:W-:Y:S01]  /*7ed0*/  STL.64 [R1+0x760], R82 ;  /* 0x0007605201007387 */ /* 0x0007e20000100a00 */
[----:B------:R-:W-:-:S02]  /*7ee0*/  IADD3 R21, R240, -0x49, RZ ;  /* 0xffffffb7f0157810 */ /* 0x000fc40007ffe0ff */
[C---:B------:R-:W-:Y:S01]  /*7ef0*/  IMAD.WIDE R94, R20.reuse, 0x4, R96 ;  /* 0x00000004145e7825 */ /* 0x040fe200078e0260 */
[----:B------:R-:W-:Y:S01]  /*7f00*/  LDGSTS.E [R3+0x30008], desc[UR48][R86.64], !P5 ;  /* 0x3000800056037fae */ /* 0x000fe2000e921870 */
[----:B------:R-:W2:Y:S02]  /*7f10*/  LDC R240, c[0x0][0x230] ;  /* 0x00008c00fff07b82 */ /* 0x000ea40000000800 */
[C---:B------:R-:W-:Y:S01]  /*7f20*/  IMAD.WIDE R92, R20.reuse, 0x4, R98 ;  /* 0x00000004145c7825 */ /* 0x040fe200078e0262 */
[----:B------:R1:W-:Y:S03]  /*7f30*/  STL.64 [R1+0x758], R80 ;  /* 0x0007585001007387 */ /* 0x0003e60000100a00 */
[C---:B------:R-:W-:Y:S01]  /*7f40*/  IMAD.WIDE R90, R20.reuse, 0x4, R100 ;  /* 0x00000004145a7825 */ /* 0x040fe200078e0264 */
[----:B------:R-:W-:Y:S04]  /*7f50*/  LDGSTS.E [R3+0x34008], desc[UR48][R84.64], !P5 ;  /* 0x3400800054037fae */ /* 0x000fe8000e921870 */
[----:B---3--:R-:W3:Y:S01]  /*7f60*/  LDL.LU.64 R86, [R1+0x268] ;  /* 0x0002680001567983 */ /* 0x008ee20000300a00 */
[----:B------:R-:W-:-:S03]  /*7f70*/  IMAD.WIDE R88, R20, 0x4, R102 ;  /* 0x0000000414587825 */ /* 0x000fc600078e0266 */
[----:B------:R-:W-:Y:S04]  /*7f80*/  LDGSTS.E [R3+0x38008], desc[UR48][R82.64], !P5 ;  /* 0x3800800052037fae */ /* 0x000fe8000e921870 */
[----:B------:R-:W3:Y:S01]  /*7f90*/  LDL.LU.64 R84, [R1+0x260] ;  /* 0x0002600001547983 */ /* 0x000ee20000300a00 */
[----:B------:R-:W-:-:S03]  /*7fa0*/  ISETP.GE.U32.AND P4, PT, R21, 0x7fffff78, PT ;  /* 0x7fffff781500780c */ /* 0x000fc60003f86070 */
[----:B------:R1:W-:Y:S04]  /*7fb0*/  LDGSTS.E [R3+0x3c008], desc[UR48][R80.64], !P5 ;  /* 0x3c00800050037fae */ /* 0x0003e8000e921870 */
[----:B------:R-:W3:Y:S04]  /*7fc0*/  LDL.LU.64 R82, [R1+0x258] ;  /* 0x0002580001527983 */ /* 0x000ee80000300a00 */
[----:B------:R-:W3:Y:S04]  /*7fd0*/  LDL.LU.64 R232, [R1+0x250] ;  /* 0x0002500001e87983 */ /* 0x000ee80000300a00 */
[----:B------:R-:W-:Y:S01]  /*7fe0*/  STL.64 [R1+0x750], R94 ;  /* 0x0007505e01007387 */ /* 0x000fe20000100a00 */
[----:B-1----:R-:W-:-:S03]  /*7ff0*/  IMAD.WIDE R6, R20, 0x4, R6 ;  /* 0x0000000414067825 */ /* 0x002fc600078e0206 */
[----:B------:R4:W-:Y:S01]  /*8000*/  STL.64 [R1+0x748], R92 ;  /* 0x0007485c01007387 */ /* 0x0009e20000100a00 */
[----:B------:R-:W1:Y:S03]  /*8010*/  LDC R80, c[0x0][0x230] ;  /* 0x00008c00ff507b82 */ /* 0x000e660000000800 */
[----:B------:R-:W-:Y:S04]  /*8020*/  LDGSTS.E [R3+0x3000c], desc[UR48][R94.64], !P3 ;  /* 0x3000c0005e037fae */ /* 0x000fe8000d921870 */
[----:B------:R2:W-:Y:S01]  /*8030*/  STL.64 [R1+0x740], R90 ;  /* 0x0007405a01007387 */ /* 0x0005e20000100a00 */
[----:B------:R-:W-:Y:S01]  /*8040*/  VIADD R21, R239, 0xffffffb6 ;  /* 0xffffffb6ef157836 */ /* 0x000fe20000000000 */
[----:B------:R-:W1:Y:S02]  /*8050*/  LDC R81, c[0x0][0x230] ;  /* 0x00008c00ff517b82 */ /* 0x000e640000000800 */
[----:B------:R4:W-:Y:S04]  /*8060*/  LDGSTS.E [R3+0x3400c], desc[UR48][R92.64], !P3 ;  /* 0x3400c0005c037fae */ /* 0x0009e8000d921870 */
[----:B------:R2:W-:Y:S02]  /*8070*/  STL.64 [R1+0x738], R88 ;  /* 0x0007385801007387 */ /* 0x0005e40000100a00 */
[----:B------:R-:W1:Y:S02]  /*8080*/  LDC R239, c[0x0][0x230] ;  /* 0x00008c00ffef7b82 */ /* 0x000e640000000800 */
[----:B------:R2:W-:Y:S04]  /*8090*/  LDGSTS.E [R3+0x3800c], desc[UR48][R90.64], !P3 ;  /* 0x3800c0005a037fae */ /* 0x0005e8000d921870 */
[----:B------:R-:W3:Y:S01]  /*80a0*/  LDL.LU.64 R234, [R1+0x248] ;  /* 0x0002480001ea7983 */ /* 0x000ee20000300a00 */
[----:B----4-:R-:W-:-:S03]  /*80b0*/  IMAD.WIDE R92, R20, 0x4, R244 ;  /* 0x00000004145c7825 */ /* 0x010fc600078e02f4 */
[----:B------:R-:W4:Y:S01]  /*80c0*/  LDL.LU.64 R236, [R1+0x240] ;  /* 0x0002400001ec7983 */ /* 0x000f220000300a00 */
[----:B--2---:R-:W-:-:S03]  /*80d0*/  IMAD.WIDE R90, R20, 0x4, R248 ;  /* 0x00000004145a7825 */ /* 0x004fc600078e02f8 */
[----:B------:R2:W-:Y:S04]  /*80e0*/  LDGSTS.E [R3+0x3c00c], desc[UR48][R88.64], !P3 ;  /* 0x3c00c00058037fae */ /* 0x0005e8000d921870 */
[----:B------:R-:W4:Y:S04]  /*80f0*/  LDL.LU.64 R246, [R1+0x238] ;  /* 0x0002380001f67983 */ /* 0x000f280000300a00 */
[----:B------:R-:W4:Y:S01]  /*8100*/  LDL.LU.64 R242, [R1+0x230] ;  /* 0x0002300001f27983 */ /* 0x000f220000300a00 */
[----:B--2---:R-:W-:-:S03]  /*8110*/  IMAD.WIDE R88, R20, 0x4, R250 ;  /* 0x0000000414587825 */ /* 0x004fc600078e02fa */
[----:B------:R2:W-:Y:S04]  /*8120*/  STL.64 [R1+0x990], R6 ;  /* 0x0009900601007387 */ /* 0x0005e80000100a00 */
[----:B------:R-:W-:Y:S04]  /*8130*/  STL.64 [R1+0x988], R92 ;  /* 0x0009885c01007387 */ /* 0x000fe80000100a00 */
[----:B------:R-:W-:Y:S04]  /*8140*/  STL.64 [R1+0x980], R90 ;  /* 0x0009805a01007387 */ /* 0x000fe80000100a00 */
[----:B------:R-:W4:Y:S04]  /*8150*/  LDL.LU.64 R244, [R1+0x228] ;  /* 0x0002280001f47983 */ /* 0x000f280000300a00 */
[----:B------:R3:W-:Y:S04]  /*8160*/  STL.64 [R1+0x978], R88 ;  /* 0x0009785801007387 */ /* 0x0007e80000100a00 */
[----:B------:R-:W4:Y:S04]  /*8170*/  LDL.LU.64 R248, [R1+0x220] ;  /* 0x0002200001f87983 */ /* 0x000f280000300a00 */
[----:B------:R-:W-:Y:S04]  /*8180*/  LDGSTS.E [R4+0x20000], desc[UR48][R6.64], !P4 ;  /* 0x2000000006047fae */ /* 0x000fe8000e121870 */
[----:B------:R-:W4:Y:S01]  /*8190*/  LDL.LU.64 R250, [R1+0x218] ;  /* 0x0002180001fa7983 */ /* 0x000f220000300a00 */
[----:B------:R-:W-:-:S03]  /*81a0*/  ISETP.GE.U32.AND P6, PT, R21, 0x7fffff77, PT ;  /* 0x7fffff771500780c */ /* 0x000fc60003fc6070 */
[----:B------:R-:W-:Y:S04]  /*81b0*/  LDGSTS.E [R4+0x24000], desc[UR48][R92.64], !P4 ;  /* 0x240000005c047fae */ /* 0x000fe8000e121870 */
[----:B--2---:R-:W2:Y:S01]  /*81c0*/  LDL.LU.64 R6, [R1+0x210] ;  /* 0x0002100001067983 */ /* 0x004ea20000300a00 */
[----:B------:R-:W-:-:S03]  /*81d0*/  VIADD R21, R238, 0xffffffb5 ;  /* 0xffffffb5ee157836 */ /* 0x000fc60000000000 */
[----:B------:R-:W-:Y:S02]  /*81e0*/  LDGSTS.E [R4+0x28000], desc[UR48][R90.64], !P4 ;  /* 0x280000005a047fae */ /* 0x000fe4000e121870 */
[----:B------:R-:W-:Y:S02]  /*81f0*/  ISETP.GE.U32.AND P1, PT, R21, 0x7fffff76, PT ;  /* 0x7fffff761500780c */ /* 0x000fe40003f26070 */
[----:B------:R3:W-:Y:S01]  /*8200*/  LDGSTS.E [R4+0x2c000], desc[UR48][R88.64], !P4 ;  /* 0x2c00000058047fae */ /* 0x0007e2000e121870 */
[----:B------:R-:W-:-:S04]  /*8210*/  IADD3 R21, R240, -0x4c, RZ ;  /* 0xffffffb4f0157810 */ /* 0x000fc80007ffe0ff */
[----:B------:R-:W-:Y:S01]  /*8220*/  ISETP.GE.U32.AND P2, PT, R21, 0x7fffff75, PT ;  /* 0x7fffff751500780c */ /* 0x000fe20003f46070 */
[----:B-1----:R-:W-:Y:S02]  /*8230*/  VIADD R21, R239, 0xffffff97 ;  /* 0xffffff97ef157836 */ /* 0x002fe40000000000 */
[----:B---3--:R-:W-:-:S04]  /*8240*/  IMAD.WIDE R88, R20, 0x4, R86 ;  /* 0x0000000414587825 */ /* 0x008fc800078e0256 */
[C---:B------:R-:W-:Y:S01]  /*8250*/  IMAD.WIDE R86, R20.reuse, 0x4, R84 ;  /* 0x0000000414567825 */ /* 0x040fe200078e0254 */
[----:B------:R1:W-:Y:S03]  /*8260*/  STL.64 [R1+0x970], R88 ;  /* 0x0009705801007387 */ /* 0x0003e60000100a00 */
[C---:B------:R-:W-:Y:S01]  /*8270*/  IMAD.WIDE R84, R20.reuse, 0x4, R82 ;  /* 0x0000000414547825 */ /* 0x040fe200078e0252 */
[----:B------:R1:W-:Y:S03]  /*8280*/  LDGSTS.E [R4+0x20004], desc[UR48][R88.64], !P6 ;  /* 0x2000400058047fae */ /* 0x0003e6000f121870 */
[----:B------:R-:W-:Y:S01]  /*8290*/  IMAD.WIDE R82, R20, 0x4, R232 ;  /* 0x0000000414527825 */ /* 0x000fe200078e02e8 */
[----:B------:R4:W-:Y:S04]  /*82a0*/  STL.64 [R1+0x968], R86 ;  /* 0x0009685601007387 */ /* 0x0009e80000100a00 */
[----:B------:R4:W-:Y:S04]  /*82b0*/  LDGSTS.E [R4+0x24004], desc[UR48][R86.64], !P6 ;  /* 0x2400400056047fae */ /* 0x0009e8000f121870 */
[----:B------:R3:W-:Y:S04]  /*82c0*/  STL.64 [R1+0x960], R84 ;  /* 0x0009605401007387 */ /* 0x0007e80000100a00 */
[----:B------:R3:W-:Y:S01]  /*82d0*/  LDGSTS.E [R4+0x28004], desc[UR48][R84.64], !P6 ;  /* 0x2800400054047fae */ /* 0x0007e2000f121870 */
[----:B------:R-:W-:-:S03]  /*82e0*/  ISETP.GE.U32.AND P5, PT, R21, 0x7fffff58, PT ;  /* 0x7fffff581500780c */ /* 0x000fc60003fa6070 */
[----:B------:R3:W-:Y:S04]  /*82f0*/  STL.64 [R1+0x958], R82 ;  /* 0x0009585201007387 */ /* 0x0007e80000100a00 */
[----:B------:R3:W-:Y:S01]  /*8300*/  LDGSTS.E [R4+0x2c004], desc[UR48][R82.64], !P6 ;  /* 0x2c00400052047fae */ /* 0x0007e2000f121870 */
[----:B------:R-:W-:Y:S02]  /*8310*/  VIADD R21, R79, 0xffffff96 ;  /* 0xffffff964f157836 */ /* 0x000fe40000000000 */
[----:B--2---:R-:W-:-:S04]  /*8320*/  IMAD.WIDE R6, R20, 0x4, R6 ;  /* 0x0000000414067825 */ /* 0x004fc800078e0206 */
[C---:B-1----:R-:W-:Y:S01]  /*8330*/  IMAD.WIDE R88, R20.reuse, 0x4, R234 ;  /* 0x0000000414587825 */ /* 0x042fe200078e02ea */
[----:B------:R-:W1:Y:S03]  /*8340*/  LDC R79, c[0x0][0x230] ;  /* 0x00008c00ff4f7b82 */ /* 0x000e660000000800 */
[C---:B----4-:R-:W-:Y:S01]  /*8350*/  IMAD.WIDE R86, R20.reuse, 0x4, R236 ;  /* 0x0000000414567825 */ /* 0x050fe200078e02ec */
[----:B------:R-:W-:Y:S03]  /*8360*/  STL.64 [R1+0x950], R88 ;  /* 0x0009505801007387 */ /* 0x000fe60000100a00 */
[C---:B---3--:R-:W-:Y:S01]  /*8370*/  IMAD.WIDE R84, R20.reuse, 0x4, R246 ;  /* 0x0000000414547825 */ /* 0x048fe200078e02f6 */
[----:B------:R-:W-:Y:S03]  /*8380*/  LDGSTS.E [R4+0x20008], desc[UR48][R88.64], !P1 ;  /* 0x2000800058047fae */ /* 0x000fe6000c921870 */
[C---:B------:R-:W-:Y:S01]  /*8390*/  IMAD.WIDE R82, R20.reuse, 0x4, R242 ;  /* 0x0000000414527825 */ /* 0x040fe200078e02f2 */
[----:B------:R2:W-:Y:S04]  /*83a0*/  STL.64 [R1+0x948], R86 ;  /* 0x0009485601007387 */ /* 0x0005e80000100a00 */
[----:B------:R2:W-:Y:S04]  /*83b0*/  LDGSTS.E [R4+0x24008], desc[UR48][R86.64], !P1 ;  /* 0x2400800056047fae */ /* 0x0005e8000c921870 */
[----:B------:R3:W-:Y:S04]  /*83c0*/  STL.64 [R1+0x940], R84 ;  /* 0x0009405401007387 */ /* 0x0007e80000100a00 */
[----:B------:R3:W-:Y:S01]  /*83d0*/  LDGSTS.E [R4+0x28008], desc[UR48][R84.64], !P1 ;  /* 0x2800800054047fae */ /* 0x0007e2000c921870 */
[----:B--2---:R-:W-:-:S03]  /*83e0*/  IMAD.WIDE R86, R20, 0x4, R244 ;  /* 0x0000000414567825 */ /* 0x004fc600078e02f4 */
[----:B------:R2:W-:Y:S01]  /*83f0*/  STL.64 [R1+0x938], R82 ;  /* 0x0009385201007387 */ /* 0x0005e20000100a00 */
[----:B------:R-:W-:-:S03]  /*8400*/  ISETP.GE.U32.AND P3, PT, R21, 0x7fffff57, PT ;  /* 0x7fffff571500780c */ /* 0x000fc60003f66070 */
        /* <DEDUP_REMOVED lines=9> */
[----:B------:R-:W-:Y:S01]  /*84a0*/  IADD3 R21, R78, -0x6b, RZ ;  /* 0xffffff954e157810 */ /* 0x000fe20007ffe0ff */
[----:B------:R-:W4:Y:S02]  /*84b0*/  LDC R104, c[0x0][0x230] ;  /* 0x00008c00ff687b82 */ /* 0x000f240000000800 */
[----:B------:R3:W-:Y:S01]  /*84c0*/  LDGSTS.E [R4+0x2800c], desc[UR48][R82.64], !P2 ;  /* 0x2800c00052047fae */ /* 0x0007e2000d121870 */
[----:B--2---:R-:W-:-:S03]  /*84d0*/  IMAD.WIDE R84, R20, 0x4, R106 ;  /* 0x0000000414547825 */ /* 0x004fc600078e026a */
[----:B------:R2:W-:Y:S02]  /*84e0*/  STL.64 [R1+0x918], R6 ;  /* 0x0009180601007387 */ /* 0x0005e40000100a00 */
[----:B------:R-:W1:Y:S02]  /*84f0*/  LDC R78, c[0x0][0x230] ;  /* 0x00008c00ff4e7b82 */ /* 0x000e640000000800 */
        /* <DEDUP_REMOVED lines=9> */
[----:B------:R-:W-:Y:S01]  /*8590*/  ISETP.GE.U32.AND P4, PT, R21, 0x7fffff56, PT ;  /* 0x7fffff561500780c */ /* 0x000fe20003f86070 */
[----:B------:R-:W1:Y:S02]  /*85a0*/  LDC R112, c[0x0][0x230] ;  /* 0x00008c00ff707b82 */ /* 0x000e640000000800 */
[----:B------:R3:W-:Y:S01]  /*85b0*/  LDGSTS.E [R4+0x38000], desc[UR48][R82.64], !P5 ;  /* 0x3800000052047fae */ /* 0x0007e2000e921870 */
[----:B--2---:R-:W-:-:S03]  /*85c0*/  IMAD.WIDE R84, R20, 0x4, R114 ;  /* 0x0000000414547825 */ /* 0x004fc600078e0272 */
[----:B------:R2:W-:Y:S04]  /*85d0*/  STL.64 [R1+0x718], R6 ;  /* 0x0007180601007387 */ /* 0x0005e80000100a00 */
[----:B------:R2:W-:Y:S01]  /*85e0*/  LDGSTS.E [R4+0x3c000], desc[UR48][R6.64], !P5 ;  /* 0x3c00000006047fae */ /* 0x0005e2000e921870 */
[----:B---3--:R-:W-:-:S03]  /*85f0*/  IMAD.WIDE R82, R20, 0x4, R116 ;  /* 0x0000000414527825 */ /* 0x008fc600078e0274 */
[----:B------:R-:W-:Y:S04]  /*8600*/  STL.64 [R1+0x710], R86 ;  /* 0x0007105601007387 */ /* 0x000fe80000100a00 */
[----:B------:R3:W-:Y:S01]  /*8610*/  LDGSTS.E [R4+0x30004], desc[UR48][R86.64], !P3 ;  /* 0x3000400056047fae */ /* 0x0007e2000d921870 */
[----:B--2---:R-:W-:-:S03]  /*8620*/  IMAD.WIDE R6, R20, 0x4, R118 ;  /* 0x0000000414067825 */ /* 0x004fc600078e0276 */
[----:B------:R-:W-:Y:S04]  /*8630*/  STL.64 [R1+0x708], R84 ;  /* 0x0007085401007387 */ /* 0x000fe80000100a00 */
[----:B------:R2:W-:Y:S04]  /*8640*/  LDGSTS.E [R4+0x34004], desc[UR48][R84.64], !P3 ;  /* 0x3400400054047fae */ /* 0x0005e8000d921870 */
[----:B------:R-:W-:Y:S04]  /*8650*/  STL.64 [R1+0x700], R82 ;  /* 0x0007005201007387 */ /* 0x000fe80000100a00 */
[----:B------:R4:W-:Y:S04]  /*8660*/  LDGSTS.E [R4+0x38004], desc[UR48][R82.64], !P3 ;  /* 0x3800400052047fae */ /* 0x0009e8000d921870 */
[----:B------:R3:W-:Y:S04]  /*8670*/  STL.64 [R1+0x378], R6 ;  /* 0x0003780601007387 */ /* 0x0007e80000100a00 */
[----:B------:R-:W-:Y:S04]  /*8680*/  LDGSTS.E [R4+0x3c004], desc[UR48][R6.64], !P3 ;  /* 0x3c00400006047fae */ /* 0x000fe8000d921870 */
[----:B---3--:R-:W3:Y:S04]  /*8690*/  LDL.LU.64 R6, [R1+0x208] ;  /* 0x0002080001067983 */ /* 0x008ee80000300a00 */
[----:B------:R-:W3:Y:S04]  /*86a0*/  LDL.LU.64 R244, [R1+0x200] ;  /* 0x0002000001f47983 */ /* 0x000ee80000300a00 */
[----:B------:R-:W3:Y:S04]  /*86b0*/  LDL.LU.64 R248, [R1+0x1f8] ;  /* 0x0001f80001f87983 */ /* 0x000ee80000300a00 */
[----:B------:R-:W3:Y:S01]  /*86c0*/  LDL.LU.64 R250, [R1+0x1f0] ;  /* 0x0001f00001fa7983 */ /* 0x000ee20000300a00 */
[----:B------:R-:W-:-:S02]  /*86d0*/  VIADD R21, R80, 0xffffff94 ;  /* 0xffffff9450157836 */ /* 0x000fc40000000000 */
[C---:B------:R-:W-:Y:S01]  /*86e0*/  IMAD.WIDE R88, R20.reuse, 0x4, R120 ;  /* 0x0000000414587825 */ /* 0x040fe200078e0278 */
[----:B------:R-:W3:Y:S02]  /*86f0*/  LDC R80, c[0x0][0x230] ;  /* 0x00008c00ff507b82 */ /* 0x000ee40000000800 */
[----:B------:R-:W-:Y:S01]  /*8700*/  ISETP.GE.U32.AND P6, PT, R21, 0x7fffff55, PT ;  /* 0x7fffff551500780c */ /* 0x000fe20003fc6070 */
[C---:B------:R-:W-:Y:S01]  /*8710*/  IMAD.WIDE R86, R20.reuse, 0x4, R122 ;  /* 0x0000000414567825 */ /* 0x040fe200078e027a */
[----:B------:R-:W-:Y:S03]  /*8720*/  STL.64 [R1+0x370], R88 ;  /* 0x0003705801007387 */ /* 0x000fe60000100a00 */
[C---:B--2---:R-:W-:Y:S01]  /*8730*/  IMAD.WIDE R84, R20.reuse, 0x4, R124 ;  /* 0x0000000414547825 */ /* 0x044fe200078e027c */
[----:B------:R2:W-:Y:S03]  /*8740*/  STL.64 [R1+0x368], R86 ;  /* 0x0003685601007387 */ /* 0x0005e60000100a00 */
[C---:B------:R-:W-:Y:S01]  /*8750*/  IMAD.WIDE R94, R20.reuse, 0x4, R128 ;  /* 0x00000004145e7825 */ /* 0x040fe200078e0280 */
[----:B------:R1:W-:Y:S03]  /*8760*/  LDGSTS.E [R4+0x30008], desc[UR48][R88.64], !P4 ;  /* 0x3000800058047fae */ /* 0x0003e6000e121870 */
[----:B------:R-:W-:-:S04]  /*8770*/  IMAD.WIDE R92, R20, 0x4, R130 ;  /* 0x00000004145c7825 */ /* 0x000fc800078e0282 */
[C---:B----4-:R-:W-:Y:S01]  /*8780*/  IMAD.WIDE R82, R20.reuse, 0x4, R126 ;  /* 0x0000000414527825 */ /* 0x050fe200078e027e */
[----:B------:R4:W-:Y:S03]  /*8790*/  STL.64 [R1+0x348], R84 ;  /* 0x0003485401007387 */ /* 0x0009e60000100a00 */
[C---:B------:R-:W-:Y:S01]  /*87a0*/  IMAD.WIDE R90, R20.reuse, 0x4, R132 ;  /* 0x00000004145a7825 */ /* 0x040fe200078e0284 */
[----:B------:R-:W-:Y:S03]  /*87b0*/  LDGSTS.E [R4+0x34008], desc[UR48][R86.64], !P4 ;  /* 0x3400800056047fae */ /* 0x000fe6000e121870 */
[C---:B------:R-:W-:Y:S01]  /*87c0*/  IMAD.WIDE R12, R20.reuse, 0x4, R12 ;  /* 0x00000004140c7825 */ /* 0x040fe200078e020c */
[----:B------:R1:W-:Y:S03]  /*87d0*/  STL.64 [R1+0x2a0], R82 ;  /* 0x0002a05201007387 */ /* 0x0003e60000100a00 */
[C---:B------:R-:W-:Y:S01]  /*87e0*/  IMAD.WIDE R10, R20.reuse, 0x4, R10 ;  /* 0x00000004140a7825 */ /* 0x040fe200078e020a */
[----:B------:R-:W-:Y:S03]  /*87f0*/  LDGSTS.E [R4+0x38008], desc[UR48][R84.64], !P4 ;  /* 0x3800800054047fae */ /* 0x000fe6000e121870 */
[C---:B------:R-:W-:Y:S01]  /*8800*/  IMAD.WIDE R70, R20.reuse, 0x4, R70 ;  /* 0x0000000414467825 */ /* 0x040fe200078e0246 */
[----:B--2---:R-:W2:Y:S03]  /*8810*/  LDL.LU.64 R86, [R1+0x1e8] ;  /* 0x0001e80001567983 */ /* 0x004ea60000300a00 */
[C---:B------:R-:W-:Y:S01]  /*8820*/  IMAD.WIDE R72, R20.reuse, 0x4, R72 ;  /* 0x0000000414487825 */ /* 0x040fe200078e0248 */
[----:B------:R-:W-:Y:S03]  /*8830*/  LDGSTS.E [R4+0x3c008], desc[UR48][R82.64], !P4 ;  /* 0x3c00800052047fae */ /* 0x000fe6000e121870 */
[C---:B------:R-:W-:Y:S01]  /*8840*/  IMAD.WIDE R74, R20.reuse, 0x4, R74 ;  /* 0x00000004144a7825 */ /* 0x040fe200078e024a */
[----:B----4-:R-:W4:Y:S03]  /*8850*/  LDL.LU.64 R84, [R1+0x1e0] ;  /* 0x0001e00001547983 */ /* 0x010f260000300a00 */
[----:B------:R-:W-:Y:S01]  /*8860*/  IMAD.WIDE R76, R20, 0x4, R76 ;  /* 0x00000004144c7825 */ /* 0x000fe200078e024c */
[----:B------:R-:W-:Y:S01]  /*8870*/  LDGSTS.E [R4+0x3000c], desc[UR48][R94.64], !P6 ;  /* 0x3000c0005e047fae */ /* 0x000fe2000f121870 */
[----:B------:R-:W-:Y:S01]  /*8880*/  IADD3 R104, R104, -0x89, RZ ;  /* 0xffffff7768687810 */ /* 0x000fe20007ffe0ff */
[----:B------:R-:W4:Y:S01]  /*8890*/  LDC R120, c[0x0][0x230] ;  /* 0x00008c00ff787b82 */ /* 0x000f220000000800 */
[----:B------:R-:W-:Y:S01]  /*88a0*/  VIADD R21, R81, 0xffffffb3 ;  /* 0xffffffb351157836 */ /* 0x000fe20000000000 */
[----:B-1----:R-:W4:Y:S01]  /*88b0*/  LDL.LU.64 R82, [R1+0x1d8] ;  /* 0x0001d80001527983 */ /* 0x002f220000300a00 */
[----:B------:R-:W-:-:S03]  /*88c0*/  IMAD.WIDE R88, R20, 0x4, R134 ;  /* 0x0000000414587825 */ /* 0x000fc600078e0286 */
[----:B------:R-:W4:Y:S01]  /*88d0*/  LDL.LU.64 R232, [R1+0x1d0] ;  /* 0x0001d00001e87983 */ /* 0x000f220000300a00 */
[----:B------:R-:W-:Y:S01]  /*88e0*/  ISETP.GE.U32.AND P1, PT, R21, 0x7fffff74, PT ;  /* 0x7fffff741500780c */ /* 0x000fe20003f26070 */
[----:B------:R-:W1:Y:S02]  /*88f0*/  LDC R81, c[0x0][0x230] ;  /* 0x00008c00ff517b82 */ /* 0x000e640000000800 */
[----:B------:R-:W-:Y:S04]  /*8900*/  STL.64 [R1+0x298], R94 ;  /* 0x0002985e01007387 */ /* 0x000fe80000100a00 */
[----:B------:R3:W-:Y:S01]  /*8910*/  STL.64 [R1+0x290], R92 ;  /* 0x0002905c01007387 */ /* 0x0007e20000100a00 */
[----:B------:R-:W-:Y:S01]  /*8920*/  VIADD R112, R112, 0xffffff76 ;  /* 0xffffff7670707836 */ /* 0x000fe20000000000 */
[----:B------:R-:W4:Y:S02]  /*8930*/  LDC R128, c[0x0][0x230] ;  /* 0x00008c00ff807b82 */ /* 0x000f240000000800 */
[----:B------:R3:W-:Y:S04]  /*8940*/  STL.64 [R1+0x288], R90 ;  /* 0x0002885a01007387 */ /* 0x0007e80000100a00 */
[----:B------:R3:W-:Y:S04]  /*8950*/  LDGSTS.E [R4+0x3400c], desc[UR48][R92.64], !P6 ;  /* 0x3400c0005c047fae */ /* 0x0007e8000f121870 */
[----:B------:R3:W-:Y:S04]  /*8960*/  STL.64 [R1+0x280], R88 ;  /* 0x0002805801007387 */ /* 0x0007e80000100a00 */
[----:B------:R3:W-:Y:S04]  /*8970*/  LDGSTS.E [R4+0x3800c], desc[UR48][R90.64], !P6 ;  /* 0x3800c0005a047fae */ /* 0x0007e8000f121870 */
[----:B------:R-:W4:Y:S04]  /*8980*/  LDL.LU.64 R234, [R1+0x1c8] ;  /* 0x0001c80001ea7983 */ /* 0x000f280000300a00 */
[----:B------:R-:W4:Y:S04]  /*8990*/  LDL.LU.64 R236, [R1+0x1c0] ;  /* 0x0001c00001ec7983 */ /* 0x000f280000300a00 */
[----:B------:R1:W-:Y:S04]  /*89a0*/  LDGSTS.E [R4+0x3c00c], desc[UR48][R88.64], !P6 ;  /* 0x3c00c00058047fae */ /* 0x0003e8000f121870 */
[----:B------:R-:W4:Y:S04]  /*89b0*/  LDL.LU.64 R246, [R1+0x1b8] ;  /* 0x0001b80001f67983 */ /* 0x000f280000300a00 */
[----:B------:R-:W4:Y:S01]  /*89c0*/  LDL.LU.64 R242, [R1+0x1b0] ;  /* 0x0001b00001f27983 */ /* 0x000f220000300a00 */
[----:B---3--:R-:W-:-:S04]  /*89d0*/  IMAD.WIDE R6, R20, 0x4, R6 ;  /* 0x0000000414067825 */ /* 0x008fc800078e0206 */
[C---:B------:R-:W-:Y:S01]  /*89e0*/  IMAD.WIDE R92, R20.reuse, 0x4, R244 ;  /* 0x00000004145c7825 */ /* 0x040fe200078e02f4 */
[----:B------:R3:W-:Y:S03]  /*89f0*/  STL.64 [R1+0x910], R6 ;  /* 0x0009100601007387 */ /* 0x0007e60000100a00 */
[C---:B------:R-:W-:Y:S01]  /*8a00*/  IMAD.WIDE R90, R20.reuse, 0x4, R248 ;  /* 0x00000004145a7825 */ /* 0x040fe200078e02f8 */
[----:B------:R-:W-:Y:S03]  /*8a10*/  STL.64 [R1+0x908], R92 ;  /* 0x0009085c01007387 */ /* 0x000fe60000100a00 */
[----:B-1----:R-:W-:Y:S01]  /*8a20*/  IMAD.WIDE R88, R20, 0x4, R250 ;  /* 0x0000000414587825 */ /* 0x002fe200078e02fa */
[----:B------:R-:W-:Y:S04]  /*8a30*/  STL.64 [R1+0x900], R90 ;  /* 0x0009005a01007387 */ /* 0x000fe80000100a00 */
[----:B------:R-:W4:Y:S04]  /*8a40*/  LDL.LU.64 R244, [R1+0x1a8] ;  /* 0x0001a80001f47983 */ /* 0x000f280000300a00 */
[----:B------:R2:W-:Y:S04]  /*8a50*/  STL.64 [R1+0x8f8], R88 ;  /* 0x0008f85801007387 */ /* 0x0005e80000100a00 */
[----:B------:R-:W4:Y:S04]  /*8a60*/  LDL.LU.64 R248, [R1+0x1a0] ;  /* 0x0001a00001f87983 */ /* 0x000f280000300a00 */
[----:B------:R-:W-:Y:S04]  /*8a70*/  LDGSTS.E [R5+0x20000], desc[UR48][R6.64], !P1 ;  /* 0x2000000006057fae */ /* 0x000fe8000c921870 */
[----:B------:R-:W4:Y:S01]  /*8a80*/  LDL.LU.64 R250, [R1+0x198] ;  /* 0x0001980001fa7983 */ /* 0x000f220000300a00 */
[----:B------:R-:W-:-:S02]  /*8a90*/  IADD3 R21, R79, -0x4e, RZ ;  /* 0xffffffb24f157810 */ /* 0x000fc40007ffe0ff */
[----:B------:R-:W1:Y:S01]  /*8aa0*/  LDC R79, c[0x0][0x230] ;  /* 0x00008c00ff4f7b82 */ /* 0x000e620000000800 */
[----:B------:R-:W-:Y:S04]  /*8ab0*/  LDGSTS.E [R5+0x24000], desc[UR48][R92.64], !P1 ;  /* 0x240000005c057fae */ /* 0x000fe8000c921870 */
[----:B---3--:R-:W3:Y:S01]  /*8ac0*/  LDL.LU.64 R6, [R1+0x190] ;  /* 0x0001900001067983 */ /* 0x008ee20000300a00 */
[----:B------:R-:W-:Y:S01]  /*8ad0*/  ISETP.GE.U32.AND P2, PT, R21, 0x7fffff73, PT ;  /* 0x7fffff731500780c */ /* 0x000fe20003f46070 */
[----:B------:R-:W-:Y:S02]  /*8ae0*/  VIADD R21, R78, 0xffffffb1 ;  /* 0xffffffb14e157836 */ /* 0x000fe40000000000 */
[----:B------:R-:W-:Y:S01]  /*8af0*/  LDGSTS.E [R5+0x28000], desc[UR48][R90.64], !P1 ;  /* 0x280000005a057fae */ /* 0x000fe2000c921870 */
[----:B------:R-:W3:Y:S02]  /*8b00*/  LDC R78, c[0x0][0x230] ;  /* 0x00008c00ff4e7b82 */ /* 0x000ee40000000800 */
[----:B------:R-:W-:Y:S01]  /*8b10*/  ISETP.GE.U32.AND P5, PT, R21, 0x7fffff72, PT ;  /* 0x7fffff721500780c */ /* 0x000fe20003fa6070 */
[----:B------:R2:W-:Y:S01]  /*8b20*/  LDGSTS.E [R5+0x2c000], desc[UR48][R88.64], !P1 ;  /* 0x2c00000058057fae */ /* 0x0005e2000c921870 */
[----:B------:R-:W-:-:S04]  /*8b30*/  VIADD R21, R81, 0xffffffb0 ;  /* 0xffffffb051157836 */ /* 0x000fc80000000000 */
[----:B------:R-:W3:Y:S01]  /*8b40*/  LDC R81, c[0x0][0x230] ;  /* 0x00008c00ff517b82 */ /* 0x000ee20000000800 */
[----:B------:R-:W-:Y:S01]  /*8b50*/  ISETP.GE.U32.AND P3, PT, R21, 0x7fffff71, PT ;  /* 0x7fffff711500780c */ /* 0x000fe20003f66070 */
[----:B--2---:R-:W-:-:S04]  /*8b60*/  IMAD.WIDE R88, R20, 0x4, R86 ;  /* 0x0000000414587825 */ /* 0x004fc800078e0256 */
[C---:B----4-:R-:W-:Y:S01]  /*8b70*/  IMAD.WIDE R86, R20.reuse, 0x4, R84 ;  /* 0x0000000414567825 */ /* 0x050fe200078e0254 */
[----:B------:R2:W-:Y:S03]  /*8b80*/  STL.64 [R1+0x8f0], R88 ;  /* 0x0008f05801007387 */ /* 0x0005e60000100a00 */
[C---:B------:R-:W-:Y:S01]  /*8b90*/  IMAD.WIDE R84, R20.reuse, 0x4, R82 ;  /* 0x0000000414547825 */ /* 0x040fe200078e0252 */
[----:B------:R2:W-:Y:S03]  /*8ba0*/  LDGSTS.E [R5+0x20004], desc[UR48][R88.64], !P2 ;  /* 0x2000400058057fae */ /* 0x0005e6000d121870 */
[----:B------:R-:W-:Y:S01]  /*8bb0*/  IMAD.WIDE R82, R20, 0x4, R232 ;  /* 0x0000000414527825 */ /* 0x000fe200078e02e8 */
[----:B------:R4:W-:Y:S01]  /*8bc0*/  STL.64 [R1+0x8e8], R86 ;  /* 0x0008e85601007387 */ /* 0x0009e20000100a00 */
[----:B------:R-:W-:-:S02]  /*8bd0*/  IADD3 R21, R80, -0x6d, RZ ;  /* 0xffffff9350157810 */ /* 0x000fc40007ffe0ff */
[----:B------:R-:W3:Y:S01]  /*8be0*/  LDC R80, c[0x0][0x230] ;  /* 0x00008c00ff507b82 */ /* 0x000ee20000000800 */
[----:B------:R4:W-:Y:S04]  /*8bf0*/  LDGSTS.E [R5+0x24004], desc[UR48][R86.64], !P2 ;  /* 0x2400400056057fae */ /* 0x0009e8000d121870 */
[----:B------:R3:W-:Y:S04]  /*8c00*/  STL.64 [R1+0x8e0], R84 ;  /* 0x0008e05401007387 */ /* 0x0007e80000100a00 */
[----:B------:R3:W-:Y:S01]  /*8c10*/  LDGSTS.E [R5+0x28004], desc[UR48][R84.64], !P2 ;  /* 0x2800400054057fae */ /* 0x0007e2000d121870 */
[----:B------:R-:W-:-:S03]  /*8c20*/  ISETP.GE.U32.AND P4, PT, R21, 0x7fffff54, PT ;  /* 0x7fffff541500780c */ /* 0x000fc60003f86070 */
[----:B------:R3:W-:Y:S04]  /*8c30*/  STL.64 [R1+0x8d8], R82 ;  /* 0x0008d85201007387 */ /* 0x0007e80000100a00 */
[----:B------:R3:W-:Y:S01]  /*8c40*/  LDGSTS.E [R5+0x2c004], desc[UR48][R82.64], !P2 ;  /* 0x2c00400052057fae */ /* 0x0007e2000d121870 */
[----:B--2---:R-:W-:-:S04]  /*8c50*/  IMAD.WIDE R88, R20, 0x4, R234 ;  /* 0x0000000414587825 */ /* 0x004fc800078e02ea */
[C---:B----4-:R-:W-:Y:S01]  /*8c60*/  IMAD.WIDE R86, R20.reuse, 0x4, R236 ;  /* 0x0000000414567825 */ /* 0x050fe200078e02ec */
[----:B------:R-:W-:Y:S03]  /*8c70*/  STL.64 [R1+0x8d0], R88 ;  /* 0x0008d05801007387 */ /* 0x000fe60000100a00 */
[----:B-1----:R-:W-:Y:S01]  /*8c80*/  VIADD R21, R79, 0xffffff92 ;  /* 0xffffff924f157836 */ /* 0x002fe20000000000 */
[----:B------:R-:W-:Y:S01]  /*8c90*/  LDGSTS.E [R5+0x20008], desc[UR48][R88.64], !P5 ;  /* 0x2000800058057fae */ /* 0x000fe2000e921870 */
[----:B---3--:R-:W-:-:S04]  /*8ca0*/  IMAD.WIDE R6, R20, 0x4, R6 ;  /* 0x0000000414067825 */ /* 0x008fc800078e0206 */
[C---:B------:R-:W-:Y:S01]  /*8cb0*/  IMAD.WIDE R84, R20.reuse, 0x4, R246 ;  /* 0x0000000414547825 */ /* 0x040fe200078e02f6 */
[----:B------:R1:W-:Y:S01]  /*8cc0*/  STL.64 [R1+0x8c8], R86 ;  /* 0x0008c85601007387 */ /* 0x0003e20000100a00 */
[----:B------:R-:W2:Y:S02]  /*8cd0*/  LDC R79, c[0x0][0x230] ;  /* 0x00008c00ff4f7b82 */ /* 0x000ea40000000800 */
[C---:B------:R-:W-:Y:S01]  /*8ce0*/  IMAD.WIDE R82, R20.reuse, 0x4, R242 ;  /* 0x0000000414527825 */ /* 0x040fe200078e02f2 */
[----:B------:R1:W-:Y:S04]  /*8cf0*/  LDGSTS.E [R5+0x24008], desc[UR48][R86.64], !P5 ;  /* 0x2400800056057fae */ /* 0x0003e8000e921870 */
[----:B------:R3:W-:Y:S04]  /*8d00*/  STL.64 [R1+0x8c0], R84 ;  /* 0x0008c05401007387 */ /* 0x0007e80000100a00 */
[----:B------:R3:W-:Y:S01]  /*8d10*/  LDGSTS.E [R5+0x28008], desc[UR48][R84.64], !P5 ;  /* 0x2800800054057fae */ /* 0x0007e2000e921870 */
[----:B-1----:R-:W-:-:S03]  /*8d20*/  IMAD.WIDE R86, R20, 0x4, R244 ;  /* 0x0000000414567825 */ /* 0x002fc600078e02f4 */
[----:B------:R1:W-:Y:S01]  /*8d30*/  STL.64 [R1+0x8b8], R82 ;  /* 0x0008b85201007387 */ /* 0x0003e20000100a00 */
[----:B------:R-:W-:-:S03]  /*8d40*/  ISETP.GE.U32.AND P6, PT, R21, 0x7fffff53, PT ;  /* 0x7fffff531500780c */ /* 0x000fc60003fc6070 */
[----:B------:R1:W-:Y:S01]  /*8d50*/  LDGSTS.E [R5+0x2c008], desc[UR48][R82.64], !P5 ;  /* 0x2c00800052057fae */ /* 0x0003e2000e921870 */
[----:B---3--:R-:W-:-:S03]  /*8d60*/  IMAD.WIDE R84, R20, 0x4, R248 ;  /* 0x0000000414547825 */ /* 0x008fc600078e02f8 */
[----:B------:R3:W-:Y:S04]  /*8d70*/  STL.64 [R1+0x8b0], R86 ;  /* 0x0008b05601007387 */ /* 0x0007e80000100a00 */
[----:B------:R3:W-:Y:S01]  /*8d80*/  LDGSTS.E [R5+0x2000c], desc[UR48][R86.64], !P3 ;  /* 0x2000c00056057fae */ /* 0x0007e2000d921870 */
[----:B-1----:R-:W-:-:S03]  /*8d90*/  IMAD.WIDE R82, R20, 0x4, R250 ;  /* 0x0000000414527825 */ /* 0x002fc600078e02fa */
[----:B------:R1:W-:Y:S04]  /*8da0*/  STL.64 [R1+0x8a8], R84 ;  /* 0x0008a85401007387 */ /* 0x0003e80000100a00 */
[----:B------:R1:W-:Y:S01]  /*8db0*/  LDGSTS.E [R5+0x2400c], desc[UR48][R84.64], !P3 ;  /* 0x2400c00054057fae */ /* 0x0003e2000d921870 */
[----:B---3--:R-:W-:-:S03]  /*8dc0*/  IMAD.WIDE R86, R20, 0x4, R136 ;  /* 0x0000000414567825 */ /* 0x008fc600078e0288 */
[----:B------:R3:W-:Y:S01]  /*8dd0*/  STL.64 [R1+0x8a0], R82 ;  /* 0x0008a05201007387 */ /* 0x0007e20000100a00 */
[----:B------:R-:W4:Y:S03]  /*8de0*/  LDC R136, c[0x0][0x230] ;  /* 0x00008c00ff887b82 */ /* 0x000f260000000800 */
[----:B------:R3:W-:Y:S01]  /*8df0*/  LDGSTS.E [R5+0x2800c], desc[UR48][R82.64], !P3 ;  /* 0x2800c00052057fae */ /* 0x0007e2000d921870 */
[----:B-1----:R-:W-:-:S03]  /*8e00*/  IMAD.WIDE R84, R20, 0x4, R138 ;  /* 0x0000000414547825 */ /* 0x002fc600078e028a */
[----:B------:R1:W-:Y:S04]  /*8e10*/  STL.64 [R1+0x898], R6 ;  /* 0x0008980601007387 */ /* 0x0003e80000100a00 */
        /* <DEDUP_REMOVED lines=9> */
[----:B------:R-:W-:-:S03]  /*8eb0*/  IMAD.WIDE R94, R20, 0x4, R160 ;  /* 0x00000004145e7825 */ /* 0x000fc600078e02a0 */
[----:B------:R3:W-:Y:S01]  /*8ec0*/  LDGSTS.E [R5+0x38000], desc[UR48][R82.64], !P4 ;  /* 0x3800000052057fae */ /* 0x0007e2000e121870 */
[----:B------:R-:W-:-:S03]  /*8ed0*/  VIADD R120, R120, 0xffffff75 ;  /* 0xffffff7578787836 */ /* 0x000fc60000000000 */
[----:B------:R2:W-:Y:S01]  /*8ee0*/  STL.64 [R1+0x2c0], R6 ;  /* 0x0002c00601007387 */ /* 0x0005e20000100a00 */
[----:B-1----:R-:W-:Y:S01]  /*8ef0*/  IMAD.WIDE R84, R20, 0x4, R146 ;  /* 0x0000000414547825 */ /* 0x002fe200078e0292 */
[----:B------:R-:W-:Y:S01]  /*8f00*/  IADD3 R128, R128, -0x8c, RZ ;  /* 0xffffff7480807810 */ /* 0x000fe20007ffe0ff */
[----:B------:R-:W1:Y:S01]  /*8f10*/  LDC R144, c[0x0][0x230] ;  /* 0x00008c00ff907b82 */ /* 0x000e620000000800 */
[----:B------:R2:W-:Y:S01]  /*8f20*/  LDGSTS.E [R5+0x3c000], desc[UR48][R6.64], !P4 ;  /* 0x3c00000006057fae */ /* 0x0005e2000e121870 */
[----:B---3--:R-:W-:-:S03]  /*8f30*/  IMAD.WIDE R82, R20, 0x4, R148 ;  /* 0x0000000414527825 */ /* 0x008fc600078e0294 */
[----:B------:R-:W-:Y:S03]  /*8f40*/  STL.64 [R1+0x2c8], R86 ;  /* 0x0002c85601007387 */ /* 0x000fe60000100a00 */
[----:B------:R-:W3:Y:S01]  /*8f50*/  LDC R160, c[0x0][0x230] ;  /* 0x00008c00ffa07b82 */ /* 0x000ee20000000800 */
        /* <DEDUP_REMOVED lines=8> */
[----:B----4-:R-:W4:Y:S04]  /*8fe0*/  LDL.LU.64 R6, [R1+0x188] ;  /* 0x0001880001067983 */ /* 0x010f280000300a00 */
[----:B------:R-:W3:Y:S04]  /*8ff0*/  LDL.LU.64 R244, [R1+0x180] ;  /* 0x0001800001f47983 */ /* 0x000ee80000300a00 */
[----:B------:R-:W3:Y:S04]  /*9000*/  LDL.LU.64 R248, [R1+0x178] ;  /* 0x0001780001f87983 */ /* 0x000ee80000300a00 */
[----:B------:R-:W3:Y:S01]  /*9010*/  LDL.LU.64 R250, [R1+0x170] ;  /* 0x0001700001fa7983 */ /* 0x000ee20000300a00 */
[----:B------:R-:W-:-:S02]  /*9020*/  VIADD R21, R78, 0xffffff91 ;  /* 0xffffff914e157836 */ /* 0x000fc40000000000 */
[----:B------:R-:W-:Y:S01]  /*9030*/  IMAD.WIDE R88, R20, 0x4, R152 ;  /* 0x0000000414587825 */ /* 0x000fe200078e0298 */
[----:B------:R-:W1:Y:S02]  /*9040*/  LDC R78, c[0x0][0x230] ;  /* 0x00008c00ff4e7b82 */ /* 0x000e640000000800 */
[----:B------:R-:W-:Y:S02]  /*9050*/  ISETP.GE.U32.AND P1, PT, R21, 0x7fffff52, PT ;  /* 0x7fffff521500780c */ /* 0x000fe40003f26070 */
[----:B------:R-:W-:Y:S01]  /*9060*/  IADD3 R21, R80, -0x70, RZ ;  /* 0xffffff9050157810 */ /* 0x000fe20007ffe0ff */
[----:B------:R-:W-:-:S03]  /*9070*/  IMAD.WIDE R86, R20, 0x4, R154 ;  /* 0x0000000414567825 */ /* 0x000fc600078e029a */
[----:B------:R-:W-:Y:S01]  /*9080*/  ISETP.GE.U32.AND P2, PT, R21, 0x7fffff51, PT ;  /* 0x7fffff511500780c */ /* 0x000fe20003f46070 */
[C---:B--2---:R-:W-:Y:S01]  /*9090*/  IMAD.WIDE R84, R20.reuse, 0x4, R156 ;  /* 0x0000000414547825 */ /* 0x044fe200078e029c */
[----:B------:R2:W-:Y:S01]  /*90a0*/  STL.64 [R1+0x2e8], R88 ;  /* 0x0002e85801007387 */ /* 0x0005e20000100a00 */
[----:B------:R-:W1:Y:S02]  /*90b0*/  LDC R80, c[0x0][0x230] ;  /* 0x00008c00ff507b82 */ /* 0x000e640000000800 */
[C---:B------:R-:W-:Y:S01]  /*90c0*/  IMAD.WIDE R82, R20.reuse, 0x4, R158 ;  /* 0x0000000414527825 */ /* 0x040fe200078e029e */
[----:B------:R2:W-:Y:S04]  /*90d0*/  STL.64 [R1+0x2f0], R86 ;  /* 0x0002f05601007387 */ /* 0x0005e80000100a00 */
[----:B------:R2:W-:Y:S01]  /*90e0*/  LDGSTS.E [R5+0x30008], desc[UR48][R88.64], !P1 ;  /* 0x3000800058057fae */ /* 0x0005e2000c921870 */
[----:B------:R-:W-:Y:S01]  /*90f0*/  VIADD R21, R81, 0xffffffaf ;  /* 0xffffffaf51157836 */ /* 0x000fe20000000000 */
[----:B------:R-:W1:Y:S02]  /*9100*/  LDC R152, c[0x0][0x230] ;  /* 0x00008c00ff987b82 */ /* 0x000e640000000800 */
[----:B------:R2:W-:Y:S01]  /*9110*/  STL.64 [R1+0x2f8], R84 ;  /* 0x0002f85401007387 */ /* 0x0005e20000100a00 */
[----:B------:R-:W-:-:S03]  /*9120*/  IMAD.WIDE R92, R20, 0x4, R162 ;  /* 0x00000004145c7825 */ /* 0x000fc600078e02a2 */
[----:B------:R-:W-:Y:S01]  /*9130*/  LDGSTS.E [R5+0x34008], desc[UR48][R86.64], !P1 ;  /* 0x3400800056057fae */ /* 0x000fe2000c921870 */
[C---:B------:R-:W-:Y:S01]  /*9140*/  IMAD.WIDE R90, R20.reuse, 0x4, R164 ;  /* 0x00000004145a7825 */ /* 0x040fe200078e02a4 */
[----:B------:R-:W1:Y:S02]  /*9150*/  LDC R81, c[0x0][0x230] ;  /* 0x00008c00ff517b82 */ /* 0x000e640000000800 */
[----:B------:R2:W-:Y:S02]  /*9160*/  STL.64 [R1+0x300], R82 ;  /* 0x0003005201007387 */ /* 0x0005e40000100a00 */
[----:B--2---:R-:W-:Y:S02]  /*9170*/  IMAD.WIDE R88, R20, 0x4, R166 ;  /* 0x0000000414587825 */ /* 0x004fe400078e02a6 */
[----:B------:R-:W-:Y:S04]  /*9180*/  LDGSTS.E [R5+0x38008], desc[UR48][R84.64], !P1 ;  /* 0x3800800054057fae */ /* 0x000fe8000c921870 */
[----:B------:R-:W2:Y:S04]  /*9190*/  LDL.LU.64 R86, [R1+0x168] ;  /* 0x0001680001567983 */ /* 0x000ea80000300a00 */
[----:B------:R-:W-:Y:S04]  /*91a0*/  LDGSTS.E [R5+0x3c008], desc[UR48][R82.64], !P1 ;  /* 0x3c00800052057fae */ /* 0x000fe8000c921870 */
[----:B------:R-:W2:Y:S01]  /*91b0*/  LDL.LU.64 R84, [R1+0x160] ;  /* 0x0001600001547983 */ /* 0x000ea20000300a00 */
[----:B------:R-:W-:-:S03]  /*91c0*/  ISETP.GE.U32.AND P5, PT, R21, 0x7fffff70, PT ;  /* 0x7fffff701500780c */ /* 0x000fc60003fa6070 */
[----:B------:R-:W-:Y:S04]  /*91d0*/  LDGSTS.E [R5+0x3000c], desc[UR48][R94.64], !P2 ;  /* 0x3000c0005e057fae */ /* 0x000fe8000d121870 */
[----:B------:R-:W2:Y:S04]  /*91e0*/  LDL.LU.64 R82, [R1+0x158] ;  /* 0x0001580001527983 */ /* 0x000ea80000300a00 */
[----:B------:R-:W2:Y:S04]  /*91f0*/  LDL.LU.64 R232, [R1+0x150] ;  /* 0x0001500001e87983 */ /* 0x000ea80000300a00 */
[----:B------:R-:W-:Y:S04]  /*9200*/  STL.64 [R1+0x310], R94 ;  /* 0x0003105e01007387 */ /* 0x000fe80000100a00 */
[----:B------:R3:W-:Y:S04]  /*9210*/  STL.64 [R1+0x330], R92 ;  /* 0x0003305c01007387 */ /* 0x0007e80000100a00 */
[----:B------:R1:W-:Y:S04]  /*9220*/  STL.64 [R1+0x338], R90 ;  /* 0x0003385a01007387 */ /* 0x0003e80000100a00 */
[----:B------:R3:W-:Y:S04]  /*9230*/  LDGSTS.E [R5+0x3400c], desc[UR48][R92.64], !P2 ;  /* 0x3400c0005c057fae */ /* 0x0007e8000d121870 */
[----:B------:R1:W-:Y:S04]  /*9240*/  STL.64 [R1+0x340], R88 ;  /* 0x0003405801007387 */ /* 0x0003e80000100a00 */
[----:B------:R1:W-:Y:S04]  /*9250*/  LDGSTS.E [R5+0x3800c], desc[UR48][R90.64], !P2 ;  /* 0x3800c0005a057fae */ /* 0x0003e8000d121870 */
[----:B------:R-:W2:Y:S04]  /*9260*/  LDL.LU.64 R234, [R1+0x148] ;  /* 0x0001480001ea7983 */ /* 0x000ea80000300a00 */
[----:B------:R-:W2:Y:S04]  /*9270*/  LDL.LU.64 R236, [R1+0x140] ;  /* 0x0001400001ec7983 */ /* 0x000ea80000300a00 */
[----:B------:R1:W-:Y:S04]  /*9280*/  LDGSTS.E [R5+0x3c00c], desc[UR48][R88.64], !P2 ;  /* 0x3c00c00058057fae */ /* 0x0003e8000d121870 */
[----:B------:R-:W2:Y:S04]  /*9290*/  LDL.LU.64 R246, [R1+0x138] ;  /* 0x0001380001f67983 */ /* 0x000ea80000300a00 */
[----:B------:R-:W2:Y:S01]  /*92a0*/  LDL.LU.64 R242, [R1+0x130] ;  /* 0x0001300001f27983 */ /* 0x000ea20000300a00 */
[----:B----4-:R-:W-:-:S04]  /*92b0*/  IMAD.WIDE R6, R20, 0x4, R6 ;  /* 0x0000000414067825 */ /* 0x010fc800078e0206 */
[C---:B---3--:R-:W-:Y:S01]  /*92c0*/  IMAD.WIDE R92, R20.reuse, 0x4, R244 ;  /* 0x00000004145c7825 */ /* 0x048fe200078e02f4 */
[----:B------:R3:W-:Y:S03]  /*92d0*/  STL.64 [R1+0x890], R6 ;  /* 0x0008900601007387 */ /* 0x0007e60000100a00 */
[C---:B-1----:R-:W-:Y:S01]  /*92e0*/  IMAD.WIDE R90, R20.reuse, 0x4, R248 ;  /* 0x00000004145a7825 */ /* 0x042fe200078e02f8 */
[----:B------:R-:W-:Y:S03]  /*92f0*/  STL.64 [R1+0x888], R92 ;  /* 0x0008885c01007387 */ /* 0x000fe60000100a00 */
[----:B------:R-:W-:Y:S01]  /*9300*/  IMAD.WIDE R88, R20, 0x4, R250 ;  /* 0x0000000414587825 */ /* 0x000fe200078e02fa */
[----:B------:R-:W-:Y:S04]  /*9310*/  STL.64 [R1+0x880], R90 ;  /* 0x0008805a01007387 */ /* 0x000fe80000100a00 */
[----:B------:R-:W4:Y:S04]  /*9320*/  LDL.LU.64 R244, [R1+0x128] ;  /* 0x0001280001f47983 */ /* 0x000f280000300a00 */
[----:B------:R2:W-:Y:S04]  /*9330*/  STL.64 [R1+0x878], R88 ;  /* 0x0008785801007387 */ /* 0x0005e80000100a00 */
[----:B------:R-:W4:Y:S04]  /*9340*/  LDL.LU.64 R248, [R1+0x120] ;  /* 0x0001200001f87983 */ /* 0x000f280000300a00 */
[----:B------:R-:W-:Y:S04]  /*9350*/  LDGSTS.E [R8+0x20000], desc[UR48][R6.64], !P5 ;  /* 0x2000000006087fae */ /* 0x000fe8000e921870 */
[----:B------:R-:W4:Y:S01]  /*9360*/  LDL.LU.64 R250, [R1+0x118] ;  /* 0x0001180001fa7983 */ /* 0x000f220000300a00 */
[----:B------:R-:W-:-:S02]  /*9370*/  VIADD R21, R79, 0xffffffae ;  /* 0xffffffae4f157836 */ /* 0x000fc40000000000 */
[----:B------:R-:W1:Y:S01]  /*9380*/  LDC R79, c[0x0][0x230] ;  /* 0x00008c00ff4f7b82 */ /* 0x000e620000000800 */
[----:B------:R-:W-:Y:S04]  /*9390*/  LDGSTS.E [R8+0x24000], desc[UR48][R92.64], !P5 ;  /* 0x240000005c087fae */ /* 0x000fe8000e921870 */
[----:B---3--:R-:W3:Y:S01]  /*93a0*/  LDL.LU.64 R6, [R1+0x110] ;  /* 0x0001100001067983 */ /* 0x008ee20000300a00 */
[----:B------:R-:W-:Y:S02]  /*93b0*/  ISETP.GE.U32.AND P3, PT, R21, 0x7fffff6f, PT ;  /* 0x7fffff6f1500780c */ /* 0x000fe40003f66070 */
[----:B------:R-:W-:Y:S01]  /*93c0*/  IADD3 R21, R78, -0x53, RZ ;  /* 0xffffffad4e157810 */ /* 0x000fe20007ffe0ff */
[----:B------:R-:W-:Y:S01]  /*93d0*/  LDGSTS.E [R8+0x28000], desc[UR48][R90.64], !P5 ;  /* 0x280000005a087fae */ /* 0x000fe2000e921870 */
[----:B------:R-:W4:Y:S02]  /*93e0*/  LDC R78, c[0x0][0x230] ;  /* 0x00008c00ff4e7b82 */ /* 0x000f240000000800 */
[----:B------:R-:W-:Y:S01]  /*93f0*/  ISETP.GE.U32.AND P4, PT, R21, 0x7fffff6e, PT ;  /* 0x7fffff6e1500780c */ /* 0x000fe20003f86070 */
[----:B------:R2:W-:Y:S01]  /*9400*/  LDGSTS.E [R8+0x2c000], desc[UR48][R88.64], !P5 ;  /* 0x2c00000058087fae */ /* 0x0005e2000e921870 */
[----:B------:R-:W-:-:S04]  /*9410*/  VIADD R21, R81, 0xffffffac ;  /* 0xffffffac51157836 */ /* 0x000fc80000000000 */
[----:B------:R-:W4:Y:S01]  /*9420*/  LDC R81, c[0x0][0x230] ;  /* 0x00008c00ff517b82 */ /* 0x000f220000000800 */
[----:B------:R-:W-:Y:S01]  /*9430*/  ISETP.GE.U32.AND P6, PT, R21, 0x7fffff6d, PT ;  /* 0x7fffff6d1500780c */ /* 0x000fe20003fc6070 */
[----:B--2---:R-:W-:-:S04]  /*9440*/  IMAD.WIDE R88, R20, 0x4, R86 ;  /* 0x0000000414587825 */ /* 0x004fc800078e0256 */
[C---:B------:R-:W-:Y:S01]  /*9450*/  IMAD.WIDE R86, R20.reuse, 0x4, R84 ;  /* 0x0000000414567825 */ /* 0x040fe200078e0254 */
[----:B------:R2:W-:Y:S03]  /*9460*/  STL.64 [R1+0x870], R88 ;  /* 0x0008705801007387 */ /* 0x0005e60000100a00 */
[C---:B------:R-:W-:Y:S01]  /*9470*/  IMAD.WIDE R84, R20.reuse, 0x4, R82 ;  /* 0x0000000414547825 */ /* 0x040fe200078e0252 */
[----:B------:R2:W-:Y:S03]  /*9480*/  LDGSTS.E [R8+0x20004], desc[UR48][R88.64], !P3 ;  /* 0x2000400058087fae */ /* 0x0005e6000d921870 */
[----:B------:R-:W-:Y:S01]  /*9490*/  IMAD.WIDE R82, R20, 0x4, R232 ;  /* 0x0000000414527825 */ /* 0x000fe200078e02e8 */
[----:B------:R1:W-:Y:S03]  /*94a0*/  STL.64 [R1+0x868], R86 ;  /* 0x0008685601007387 */ /* 0x0003e60000100a00 */
[----:B------:R-:W-:Y:S01]  /*94b0*/  VIADD R21, R80, 0xffffff8f ;  /* 0xffffff8f50157836 */ /* 0x000fe20000000000 */
[----:B------:R1:W-:Y:S01]  /*94c0*/  LDGSTS.E [R8+0x24004], desc[UR48][R86.64], !P3 ;  /* 0x2400400056087fae */ /* 0x0003e2000d921870 */
[----:B------:R-:W4:Y:S03]  /*94d0*/  LDC R80, c[0x0][0x230] ;  /* 0x00008c00ff507b82 */ /* 0x000f260000000800 */
[----:B------:R3:W-:Y:S04]  /*94e0*/  STL.64 [R1+0x860], R84 ;  /* 0x0008605401007387 */ /* 0x0007e80000100a00 */
[----:B------:R3:W-:Y:S01]  /*94f0*/  LDGSTS.E [R8+0x28004], desc[UR48][R84.64], !P3 ;  /* 0x2800400054087fae */ /* 0x0007e2000d921870 */
[----:B------:R-:W-:-:S03]  /*9500*/  ISETP.GE.U32.AND P1, PT, R21, 0x7fffff50, PT ;  /* 0x7fffff501500780c */ /* 0x000fc60003f26070 */
[----:B------:R3:W-:Y:S04]  /*9510*/  STL.64 [R1+0x858], R82 ;  /* 0x0008585201007387 */ /* 0x0007e80000100a00 */
[----:B------:R3:W-:Y:S01]  /*9520*/  LDGSTS.E [R8+0x2c004], desc[UR48][R82.64], !P3 ;  /* 0x2c00400052087fae */ /* 0x0007e2000d921870 */
[----:B--2---:R-:W-:-:S04]  /*9530*/  IMAD.WIDE R88, R20, 0x4, R234 ;  /* 0x0000000414587825 */ /* 0x004fc800078e02ea */
[C---:B-1----:R-:W-:Y:S01]  /*9540*/  IMAD.WIDE R86, R20.reuse, 0x4, R236 ;  /* 0x0000000414567825 */ /* 0x042fe200078e02ec */
[----:B------:R-:W-:Y:S01]  /*9550*/  STL.64 [R1+0x850], R88 ;  /* 0x0008505801007387 */ /* 0x000fe20000100a00 */
[----:B------:R-:W-:Y:S02]  /*9560*/  IADD3 R21, R79, -0x72, RZ ;  /* 0xffffff8e4f157810 */ /* 0x000fe40007ffe0ff */
[C---:B---3--:R-:W-:Y:S01]  /*9570*/  IMAD.WIDE R6, R20.reuse, 0x4, R6 ;  /* 0x0000000414067825 */ /* 0x048fe200078e0206 */
[----:B------:R-:W-:Y:S01]  /*9580*/  LDGSTS.E [R8+0x20008], desc[UR48][R88.64], !P4 ;  /* 0x2000800058087fae */ /* 0x000fe2000e121870 */
[----:B------:R-:W1:Y:S02]  /*9590*/  LDC R79, c[0x0][0x230] ;  /* 0x00008c00ff4f7b82 */ /* 0x000e640000000800 */
[C---:B------:R-:W-:Y:S01]  /*95a0*/  IMAD.WIDE R84, R20.reuse, 0x4, R246 ;  /* 0x0000000414547825 */ /* 0x040fe200078e02f6 */
[----:B------:R4:W-:Y:S03]  /*95b0*/  STL.64 [R1+0x848], R86 ;  /* 0x0008485601007387 */ /* 0x0009e60000100a00 */
[C---:B------:R-:W-:Y:S01]  /*95c0*/  IMAD.WIDE R82, R20.reuse, 0x4, R242 ;  /* 0x0000000414527825 */ /* 0x040fe200078e02f2 */
[----:B------:R4:W-:Y:S04]  /*95d0*/  LDGSTS.E [R8+0x24008], desc[UR48][R86.64], !P4 ;  /* 0x2400800056087fae */ /* 0x0009e8000e121870 */
[----:B------:R2:W-:Y:S04]  /*95e0*/  STL.64 [R1+0x840], R84 ;  /* 0x0008405401007387 */ /* 0x0005e80000100a00 */
[----:B------:R2:W-:Y:S01]  /*95f0*/  LDGSTS.E [R8+0x28008], desc[UR48][R84.64], !P4 ;  /* 0x2800800054087fae */ /* 0x0005e2000e121870 */
[----:B----4-:R-:W-:-:S03]  /*9600*/  IMAD.WIDE R86, R20, 0x4, R244 ;  /* 0x0000000414567825 */ /* 0x010fc600078e02f4 */
[----:B------:R3:W-:Y:S01]  /*9610*/  STL.64 [R1+0x838], R82 ;  /* 0x0008385201007387 */ /* 0x0007e20000100a00 */
[----:B------:R-:W-:-:S03]  /*9620*/  ISETP.GE.U32.AND P2, PT, R21, 0x7fffff4f, PT ;  /* 0x7fffff4f1500780c */ /* 0x000fc60003f46070 */
        /* <DEDUP_REMOVED lines=8> */
[----:B------:R2:W-:Y:S01]  /*96b0*/  STL.64 [R1+0x820], R82 ;  /* 0x0008205201007387 */ /* 0x0005e20000100a00 */
[----:B------:R-:W-:-:S03]  /*96c0*/  VIADD R136, R136, 0xffffff57 ;  /* 0xffffff5788887836 */ /* 0x000fc60000000000 */
[----:B------:R2:W-:Y:S01]  /*96d0*/  LDGSTS.E [R8+0x2800c], desc[UR48][R82.64], !P6 ;  /* 0x2800c00052087fae */ /* 0x0005e2000f121870 */
[----:B------:R-:W-:Y:S02]  /*96e0*/  VIADD R21, R78, 0xffffff8d ;  /* 0xffffff8d4e157836 */ /* 0x000fe40000000000 */
[----:B------:R-:W-:Y:S01]  /*96f0*/  VIADD R144, R144, 0xffffff56 ;  /* 0xffffff5690907836 */ /* 0x000fe20000000000 */
[----:B------:R4:W-:Y:S01]  /*9700*/  STL.64 [R1+0x818], R6 ;  /* 0x0008180601007387 */ /* 0x0009e20000100a00 */
[C---:B---3--:R-:W-:Y:S01]  /*9710*/  IMAD.WIDE R84, R20.reuse, 0x4, R170 ;  /* 0x0000000414547825 */ /* 0x048fe200078e02aa */
[----:B------:R-:W3:Y:S02]  /*9720*/  LDC R78, c[0x0][0x230] ;  /* 0x00008c00ff4e7b82 */ /* 0x000ee40000000800 */
[----:B------:R4:W-:Y:S01]  /*9730*/  LDGSTS.E [R8+0x2c00c], desc[UR48][R6.64], !P6 ;  /* 0x2c00c00006087fae */ /* 0x0009e2000f121870 */
[----:B--2---:R-:W-:-:S03]  /*9740*/  IMAD.WIDE R82, R20, 0x4, R172 ;  /* 0x0000000414527825 */ /* 0x004fc600078e02ac */
[----:B------:R2:W-:Y:S01]  /*9750*/  STL.64 [R1+0x6f8], R86 ;  /* 0x0006f85601007387 */ /* 0x0005e20000100a00 */
[----:B------:R-:W-:Y:S01]  /*9760*/  IADD3 R152, R152, -0xab, RZ ;  /* 0xffffff5598987810 */ /* 0x000fe20007ffe0ff */
[----:B------:R-:W1:Y:S02]  /*9770*/  LDC R168, c[0x0][0x230] ;  /* 0x00008c00ffa87b82 */ /* 0x000e640000000800 */
[----:B------:R2:W-:Y:S01]  /*9780*/  LDGSTS.E [R8+0x30000], desc[UR48][R86.64], !P1 ;  /* 0x3000000056087fae */ /* 0x0005e2000c921870 */
[----:B----4-:R-:W-:-:S03]  /*9790*/  IMAD.WIDE R6, R20, 0x4, R174 ;  /* 0x0000000414067825 */ /* 0x010fc600078e02ae */
[----:B------:R4:W-:Y:S04]  /*97a0*/  STL.64 [R1+0x6f0], R84 ;  /* 0x0006f05401007387 */ /* 0x0009e80000100a00 */
[----:B------:R4:W-:Y:S01]  /*97b0*/  LDGSTS.E [R8+0x34000], desc[UR48][R84.64], !P1 ;  /* 0x3400000054087fae */ /* 0x0009e2000c921870 */
[----:B--2---:R-:W-:-:S03]  /*97c0*/  IMAD.WIDE R86, R20, 0x4, R176 ;  /* 0x0000000414567825 */ /* 0x004fc600078e02b0 */
[----:B------:R2:W-:Y:S01]  /*97d0*/  STL.64 [R1+0x6e8], R82 ;  /* 0x0006e85201007387 */ /* 0x0005e20000100a00 */
[----:B------:R-:W-:Y:S01]  /*97e0*/  ISETP.GE.U32.AND P5, PT, R21, 0x7fffff4e, PT ;  /* 0x7fffff4e1500780c */ /* 0x000fe20003fa6070 */
[----:B------:R-:W3:Y:S02]  /*97f0*/  LDC R176, c[0x0][0x230] ;  /* 0x00008c00ffb07b82 */ /* 0x000ee40000000800 */
[----:B------:R2:W-:Y:S01]  /*9800*/  LDGSTS.E [R8+0x38000], desc[UR48][R82.64], !P1 ;  /* 0x3800000052087fae */ /* 0x0005e2000c921870 */
[----:B----4-:R-:W-:-:S03]  /*9810*/  IMAD.WIDE R84, R20, 0x4, R178 ;  /* 0x0000000414547825 */ /* 0x010fc600078e02b2 */
[----:B------:R4:W-:Y:S04]  /*9820*/  STL.64 [R1+0x6e0], R6 ;  /* 0x0006e00601007387 */ /* 0x0009e80000100a00 */
[----:B------:R4:W-:Y:S01]  /*9830*/  LDGSTS.E [R8+0x3c000], desc[UR48][R6.64], !P1 ;  /* 0x3c00000006087fae */ /* 0x0009e2000c921870 */
[----:B--2---:R-:W-:-:S03]  /*9840*/  IMAD.WIDE R82, R20, 0x4, R180 ;  /* 0x0000000414527825 */ /* 0x004fc600078e02b4 */
[----:B------:R-:W-:Y:S04]  /*9850*/  STL.64 [R1+0x6d8], R86 ;  /* 0x0006d85601007387 */ /* 0x000fe80000100a00 */
[----:B------:R2:W-:Y:S01]  /*9860*/  LDGSTS.E [R8+0x30004], desc[UR48][R86.64], !P2 ;  /* 0x3000400056087fae */ /* 0x0005e2000d121870 */
[----:B----4-:R-:W-:-:S03]  /*9870*/  IMAD.WIDE R6, R20, 0x4, R182 ;  /* 0x0000000414067825 */ /* 0x010fc600078e02b6 */
[----:B------:R-:W-:Y:S04]  /*9880*/  STL.64 [R1+0x6d0], R84 ;  /* 0x0006d05401007387 */ /* 0x000fe80000100a00 */
[----:B------:R4:W-:Y:S04]  /*9890*/  LDGSTS.E [R8+0x34004], desc[UR48][R84.64], !P2 ;  /* 0x3400400054087fae */ /* 0x0009e8000d121870 */
[----:B------:R-:W-:Y:S04]  /*98a0*/  STL.64 [R1+0x6c8], R82 ;  /* 0x0006c85201007387 */ /* 0x000fe80000100a00 */
[----:B------:R1:W-:Y:S04]  /*98b0*/  LDGSTS.E [R8+0x38004], desc[UR48][R82.64], !P2 ;  /* 0x3800400052087fae */ /* 0x0003e8000d121870 */
[----:B------:R2:W-:Y:S04]  /*98c0*/  STL.64 [R1+0x6c0], R6 ;  /* 0x0006c00601007387 */ /* 0x0005e80000100a00 */
[----:B------:R-:W-:Y:S04]  /*98d0*/  LDGSTS.E [R8+0x3c004], desc[UR48][R6.64], !P2 ;  /* 0x3c00400006087fae */ /* 0x000fe8000d121870 */
[----:B--2---:R-:W2:Y:S04]  /*98e0*/  LDL.LU.64 R6, [R1+0x108] ;  /* 0x0001080001067983 */ /* 0x004ea80000300a00 */
[----:B------:R-:W2:Y:S04]  /*98f0*/  LDL.LU.64 R244, [R1+0x100] ;  /* 0x0001000001f47983 */ /* 0x000ea80000300a00 */
[----:B------:R-:W2:Y:S04]  /*9900*/  LDL.LU.64 R248, [R1+0xf8] ;  /* 0x0000f80001f87983 */ /* 0x000ea80000300a00 */
[----:B------:R-:W2:Y:S01]  /*9910*/  LDL.LU.64 R250, [R1+0xf0] ;  /* 0x0000f00001fa7983 */ /* 0x000ea20000300a00 */
[----:B------:R-:W-:-:S02]  /*9920*/  VIADD R21, R80, 0xffffff8c ;  /* 0xffffff8c50157836 */ /* 0x000fc40000000000 */
[C---:B------:R-:W-:Y:S01]  /*9930*/  IMAD.WIDE R88, R20.reuse, 0x4, R184 ;  /* 0x0000000414587825 */ /* 0x040fe200078e02b8 */
[----:B------:R-:W2:Y:S02]  /*9940*/  LDC R80, c[0x0][0x230] ;  /* 0x00008c00ff507b82 */ /* 0x000ea40000000800 */
[----:B------:R-:W-:Y:S01]  /*9950*/  ISETP.GE.U32.AND P3, PT, R21, 0x7fffff4d, PT ;  /* 0x7fffff4d1500780c */ /* 0x000fe20003f66070 */
[C---:B------:R-:W-:Y:S01]  /*9960*/  IMAD.WIDE R86, R20.reuse, 0x4, R186 ;  /* 0x0000000414567825 */ /* 0x040fe200078e02ba */
[----:B------:R3:W-:Y:S03]  /*9970*/  STL.64 [R1+0x6b8], R88 ;  /* 0x0006b85801007387 */ /* 0x0007e60000100a00 */
[C---:B----4-:R-:W-:Y:S01]  /*9980*/  IMAD.WIDE R84, R20.reuse, 0x4, R188 ;  /* 0x0000000414547825 */ /* 0x050fe200078e02bc */
[----:B------:R4:W-:Y:S03]  /*9990*/  STL.64 [R1+0x6b0], R86 ;  /* 0x0006b05601007387 */ /* 0x0009e60000100a00 */
[C---:B-1----:R-:W-:Y:S01]  /*99a0*/  IMAD.WIDE R82, R20.reuse, 0x4, R190 ;  /* 0x0000000414527825 */ /* 0x042fe200078e02be */
[----:B------:R3:W-:Y:S01]  /*99b0*/  LDGSTS.E [R8+0x30008], desc[UR48][R88.64], !P5 ;  /* 0x3000800058087fae */ /* 0x0007e2000e921870 */
[----:B------:R-:W-:Y:S01]  /*99c0*/  IADD3 R21, R81, -0x55, RZ ;  /* 0xffffffab51157810 */ /* 0x000fe20007ffe0ff */
[----:B------:R-:W1:Y:S01]  /*99d0*/  LDC R184, c[0x0][0x230] ;  /* 0x00008c00ffb87b82 */ /* 0x000e620000000800 */
[C---:B------:R-:W-:Y:S01]  /*99e0*/  IMAD.WIDE R94, R20.reuse, 0x4, R192 ;  /* 0x00000004145e7825 */ /* 0x040fe200078e02c0 */
[----:B------:R4:W-:Y:S03]  /*99f0*/  STL.64 [R1+0x6a8], R84 ;  /* 0x0006a85401007387 */ /* 0x0009e60000100a00 */
[C---:B------:R-:W-:Y:S01]  /*9a00*/  IMAD.WIDE R92, R20.reuse, 0x4, R194 ;  /* 0x00000004145c7825 */ /* 0x040fe200078e02c2 */
[----:B------:R-:W-:Y:S03]  /*9a10*/  LDGSTS.E [R8+0x34008], desc[UR48][R86.64], !P5 ;  /* 0x3400800056087fae */ /* 0x000fe6000e921870 */
[C---:B------:R-:W-:Y:S01]  /*9a20*/  IMAD.WIDE R90, R20.reuse, 0x4, R196 ;  /* 0x00000004145a7825 */ /* 0x040fe200078e02c4 */
[----:B------:R4:W-:Y:S03]  /*9a30*/  STL.64 [R1+0x6a0], R82 ;  /* 0x0006a05201007387 */ /* 0x0009e60000100a00 */
[----:B---3--:R-:W-:Y:S01]  /*9a40*/  IMAD.WIDE R88, R20, 0x4, R198 ;  /* 0x0000000414587825 */ /* 0x008fe200078e02c6 */
[----:B------:R-:W-:Y:S01]  /*9a50*/  LDGSTS.E [R8+0x38008], desc[UR48][R84.64], !P5 ;  /* 0x3800800054087fae */ /* 0x000fe2000e921870 */
[----:B------:R-:W-:Y:S01]  /*9a60*/  ISETP.GE.U32.AND P4, PT, R21, 0x7fffff6c, PT ;  /* 0x7fffff6c1500780c */ /* 0x000fe20003f86070 */
[----:B------:R-:W3:Y:S02]  /*9a70*/  LDC R81, c[0x0][0x230] ;  /* 0x00008c00ff517b82 */ /* 0x000ee40000000800 */
[----:B----4-:R-:W4:Y:S04]  /*9a80*/  LDL.LU.64 R86, [R1+0xe8] ;  /* 0x0000e80001567983 */ /* 0x010f280000300a00 */
[----:B------:R-:W-:Y:S01]  /*9a90*/  LDGSTS.E [R8+0x3c008], desc[UR48][R82.64], !P5 ;  /* 0x3c00800052087fae */ /* 0x000fe2000e921870 */
[----:B------:R-:W-:-:S02]  /*9aa0*/  VIADD R160, R160, 0xffffff54 ;  /* 0xffffff54a0a07836 */ /* 0x000fc40000000000 */
[----:B------:R-:W-:Y:S01]  /*9ab0*/  VIADD R168, R168, 0xffffff73 ;  /* 0xffffff73a8a87836 */ /* 0x000fe20000000000 */
[----:B------:R-:W4:Y:S01]  /*9ac0*/  LDL.LU.64 R84, [R1+0xe0] ;  /* 0x0000e00001547983 */ /* 0x000f220000300a00 */
[----:B------:R-:W-:Y:S01]  /*9ad0*/  IADD3 R176, R176, -0x8e, RZ ;  /* 0xffffff72b0b07810 */ /* 0x000fe20007ffe0ff */
[----:B------:R-:W1:Y:S02]  /*9ae0*/  LDC R192, c[0x0][0x230] ;  /* 0x00008c00ffc07b82 */ /* 0x000e640000000800 */
[----:B------:R-:W-:Y:S04]  /*9af0*/  LDGSTS.E [R8+0x3000c], desc[UR48][R94.64], !P3 ;  /* 0x3000c0005e087fae */ /* 0x000fe8000d921870 */
[----:B------:R-:W4:Y:S04]  /*9b00*/  LDL.LU.64 R82, [R1+0xd8] ;  /* 0x0000d80001527983 */ /* 0x000f280000300a00 */
[----:B------:R-:W4:Y:S04]  /*9b10*/  LDL.LU.64 R232, [R1+0xd0] ;  /* 0x0000d00001e87983 */ /* 0x000f280000300a00 */
[----:B------:R-:W-:Y:S04]  /*9b20*/  STL.64 [R1+0x698], R94 ;  /* 0x0006985e01007387 */ /* 0x000fe80000100a00 */
[----:B------:R2:W-:Y:S04]  /*9b30*/  STL.64 [R1+0x690], R92 ;  /* 0x0006905c01007387 */ /* 0x0005e80000100a00 */
        /* <DEDUP_REMOVED lines=9> */
[----:B--2---:R-:W-:-:S04]  /*9bd0*/  IMAD.WIDE R6, R20, 0x4, R6 ;  /* 0x0000000414067825 */ /* 0x004fc800078e0206 */
[C---:B---3--:R-:W-:Y:S01]  /*9be0*/  IMAD.WIDE R92, R20.reuse, 0x4, R244 ;  /* 0x00000004145c7825 */ /* 0x048fe200078e02f4 */
[----:B------:R2:W-:Y:S03]  /*9bf0*/  STL.64 [R1+0x678], R6 ;  /* 0x0006780601007387 */ /* 0x0005e60000100a00 */
[C---:B-1----:R-:W-:Y:S01]  /*9c00*/  IMAD.WIDE R90, R20.reuse, 0x4, R248 ;  /* 0x00000004145a7825 */ /* 0x042fe200078e02f8 */
[----:B------:R-:W-:Y:S03]  /*9c10*/  STL.64 [R1+0x670], R92 ;  /* 0x0006705c01007387 */ /* 0x000fe60000100a00 */
[----:B------:R-:W-:Y:S01]  /*9c20*/  IMAD.WIDE R88, R20, 0x4, R250 ;  /* 0x0000000414587825 */ /* 0x000fe200078e02fa */
[----:B------:R-:W-:Y:S04]  /*9c30*/  STL.64 [R1+0x668], R90 ;  /* 0x0006685a01007387 */ /* 0x000fe80000100a00 */
[----:B------:R-:W3:Y:S04]  /*9c40*/  LDL.LU.64 R244, [R1+0xa8] ;  /* 0x0000a80001f47983 */ /* 0x000ee80000300a00 */
[----:B------:R4:W-:Y:S04]  /*9c50*/  STL.64 [R1+0x660], R88 ;  /* 0x0006605801007387 */ /* 0x0009e80000100a00 */
[----:B------:R-:W3:Y:S04]  /*9c60*/  LDL.LU.64 R248, [R1+0xa0] ;  /* 0x0000a00001f87983 */ /* 0x000ee80000300a00 */
[----:B------:R-:W-:Y:S04]  /*9c70*/  LDGSTS.E [R14+0x20000], desc[UR48][R6.64], !P4 ;  /* 0x20000000060e7fae */ /* 0x000fe8000e121870 */
[----:B------:R-:W3:Y:S01]  /*9c80*/  LDL.LU.64 R250, [R1+0x98] ;  /* 0x0000980001fa7983 */ /* 0x000ee20000300a00 */
[----:B------:R-:W-:-:S02]  /*9c90*/  VIADD R21, R79, 0xffffffaa ;  /* 0xffffffaa4f157836 */ /* 0x000fc40000000000 */
[----:B------:R-:W1:Y:S01]  /*9ca0*/  LDC R79, c[0x0][0x230] ;  /* 0x00008c00ff4f7b82 */ /* 0x000e620000000800 */
[----:B------:R-:W-:Y:S04]  /*9cb0*/  LDGSTS.E [R14+0x24000], desc[UR48][R92.64], !P4 ;  /* 0x240000005c0e7fae */ /* 0x000fe8000e121870 */
[----:B--2---:R-:W2:Y:S01]  /*9cc0*/  LDL.LU.64 R6, [R1+0x90] ;  /* 0x0000900001067983 */ /* 0x004ea20000300a00 */
[----:B------:R-:W-:Y:S01]  /*9cd0*/  ISETP.GE.U32.AND P6, PT, R21, 0x7fffff6b, PT ;  /* 0x7fffff6b1500780c */ /* 0x000fe20003fc6070 */
[----:B------:R-:W-:Y:S02]  /*9ce0*/  VIADD R21, R78, 0xffffffa9 ;  /* 0xffffffa94e157836 */ /* 0x000fe40000000000 */
[----:B------:R-:W-:Y:S01]  /*9cf0*/  LDGSTS.E [R14+0x28000], desc[UR48][R90.64], !P4 ;  /* 0x280000005a0e7fae */ /* 0x000fe2000e121870 */
[----:B------:R-:W3:Y:S02]  /*9d00*/  LDC R78, c[0x0][0x230] ;  /* 0x00008c00ff4e7b82 */ /* 0x000ee40000000800 */
[----:B------:R-:W-:Y:S01]  /*9d10*/  ISETP.GE.U32.AND P1, PT, R21, 0x7fffff6a, PT ;  /* 0x7fffff6a1500780c */ /* 0x000fe20003f26070 */
[----:B------:R4:W-:Y:S01]  /*9d20*/  LDGSTS.E [R14+0x2c000], desc[UR48][R88.64], !P4 ;  /* 0x2c000000580e7fae */ /* 0x0009e2000e121870 */
[----:B------:R-:W-:-:S04]  /*9d30*/  IADD3 R21, R81, -0x58, RZ ;  /* 0xffffffa851157810 */ /* 0x000fc80007ffe0ff */
[----:B------:R-:W-:Y:S01]  /*9d40*/  ISETP.GE.U32.AND P2, PT, R21, 0x7fffff69, PT ;  /* 0x7fffff691500780c */ /* 0x000fe20003f46070 */
[----:B------:R-:W-:Y:S01]  /*9d50*/  VIADD R21, R80, 0xffffff8b ;  /* 0xffffff8b50157836 */ /* 0x000fe20000000000 */
[----:B------:R-:W3:Y:S01]  /*9d60*/  LDC R81, c[0x0][0x230] ;  /* 0x00008c00ff517b82 */ /* 0x000ee20000000800 */
[----:B----4-:R-:W-:-:S07]  /*9d70*/  IMAD.WIDE R88, R20, 0x4, R86 ;  /* 0x0000000414587825 */ /* 0x010fce00078e0256 */
[----:B------:R-:W4:Y:S01]  /*9d80*/  LDC R80, c[0x0][0x230] ;  /* 0x00008c00ff507b82 */ /* 0x000f220000000800 */
        /* <DEDUP_REMOVED lines=12> */
[----:B-1----:R-:W-:-:S04]  /*9e50*/  IMAD.WIDE R88, R20, 0x4, R234 ;  /* 0x0000000414587825 */ /* 0x002fc800078e02ea */
[C---:B------:R-:W-:Y:S01]  /*9e60*/  IMAD.WIDE R86, R20.reuse, 0x4, R236 ;  /* 0x0000000414567825 */ /* 0x040fe200078e02ec */
[----:B------:R-:W-:Y:S04]  /*9e70*/  STL.64 [R1+0x638], R88 ;  /* 0x0006385801007387 */ /* 0x000fe80000100a00 */
[----:B------:R-:W-:Y:S01]  /*9e80*/  LDGSTS.E [R14+0x20008], desc[UR48][R88.64], !P1 ;  /* 0x20008000580e7fae */ /* 0x000fe2000c921870 */
[----:B------:R-:W-:-:S03]  /*9e90*/  IMAD.WIDE R84, R20, 0x4, R246 ;  /* 0x0000000414547825 */ /* 0x000fc600078e02f6 */
[----:B------:R3:W-:Y:S01]  /*9ea0*/  STL.64 [R1+0x630], R86 ;  /* 0x0006305601007387 */ /* 0x0007e20000100a00 */
[----:B----4-:R-:W-:-:S03]  /*9eb0*/  IMAD.WIDE R82, R20, 0x4, R242 ;  /* 0x0000000414527825 */ /* 0x010fc600078e02f2 */
[----:B------:R3:W-:Y:S04]  /*9ec0*/  LDGSTS.E [R14+0x24008], desc[UR48][R86.64], !P1 ;  /* 0x24008000560e7fae */ /* 0x0007e8000c921870 */
[----:B------:R1:W-:Y:S04]  /*9ed0*/  STL.64 [R1+0x628], R84 ;  /* 0x0006285401007387 */ /* 0x0003e80000100a00 */
[----:B------:R1:W-:Y:S04]  /*9ee0*/  LDGSTS.E [R14+0x28008], desc[UR48][R84.64], !P1 ;  /* 0x28008000540e7fae */ /* 0x0003e8000c921870 */
[----:B------:R4:W-:Y:S04]  /*9ef0*/  STL.64 [R1+0x620], R82 ;  /* 0x0006205201007387 */ /* 0x0009e80000100a00 */
[----:B------:R4:W-:Y:S01]  /*9f00*/  LDGSTS.E [R14+0x2c008], desc[UR48][R82.64], !P1 ;  /* 0x2c008000520e7fae */ /* 0x0009e2000c921870 */
[----:B------:R-:W-:-:S02]  /*9f10*/  VIADD R21, R79, 0xffffff8a ;  /* 0xffffff8a4f157836 */ /* 0x000fc40000000000 */
[----:B--2---:R-:W-:-:S04]  /*9f20*/  IMAD.WIDE R6, R20, 0x4, R6 ;  /* 0x0000000414067825 */ /* 0x004fc800078e0206 */
[C---:B---3--:R-:W-:Y:S01]  /*9f30*/  IMAD.WIDE R86, R20.reuse, 0x4, R244 ;  /* 0x0000000414567825 */ /* 0x048fe200078e02f4 */
[----:B------:R-:W2:Y:S03]  /*9f40*/  LDC R79, c[0x0][0x230] ;  /* 0x00008c00ff4f7b82 */ /* 0x000ea60000000800 */
[C---:B-1----:R-:W-:Y:S01]  /*9f50*/  IMAD.WIDE R84, R20.reuse, 0x4, R248 ;  /* 0x0000000414547825 */ /* 0x042fe200078e02f8 */
[----:B------:R1:W-:Y:S03]  /*9f60*/  STL.64 [R1+0x618], R86 ;  /* 0x0006185601007387 */ /* 0x0003e60000100a00 */
[C---:B----4-:R-:W-:Y:S01]  /*9f70*/  IMAD.WIDE R82, R20.reuse, 0x4, R250 ;  /* 0x0000000414527825 */ /* 0x050fe200078e02fa */
[----:B------:R1:W-:Y:S04]  /*9f80*/  LDGSTS.E [R14+0x2000c], desc[UR48][R86.64], !P2 ;  /* 0x2000c000560e7fae */ /* 0x0003e8000d121870 */
[----:B------:R3:W-:Y:S04]  /*9f90*/  STL.64 [R1+0x610], R84 ;  /* 0x0006105401007387 */ /* 0x0007e80000100a00 */
[----:B------:R3:W-:Y:S01]  /*9fa0*/  LDGSTS.E [R14+0x2400c], desc[UR48][R84.64], !P2 ;  /* 0x2400c000540e7fae */ /* 0x0007e2000d121870 */
[----:B-1----:R-:W-:-:S03]  /*9fb0*/  IMAD.WIDE R86, R20, 0x4, R200 ;  /* 0x0000000414567825 */ /* 0x002fc600078e02c8 */
[----:B------:R1:W-:Y:S01]  /*9fc0*/  STL.64 [R1+0x608], R82 ;  /* 0x0006085201007387 */ /* 0x0003e20000100a00 */
[----:B------:R-:W-:Y:S01]  /*9fd0*/  ISETP.GE.U32.AND P3, PT, R21, 0x7fffff4b, PT ;  /* 0x7fffff4b1500780c */ /* 0x000fe20003f66070 */
[----:B------:R-:W4:Y:S02]  /*9fe0*/  LDC R200, c[0x0][0x230] ;  /* 0x00008c00ffc87b82 */ /* 0x000f240000000800 */
        /* <DEDUP_REMOVED lines=11> */
[----:B------:R1:W-:Y:S01]  /*a0a0*/  STL.64 [R1+0x5b8], R82 ;  /* 0x0005b85201007387 */ /* 0x0003e20000100a00 */
[----:B------:R-:W-:-:S03]  /*a0b0*/  IMAD.WIDE R88, R20, 0x4, R216 ;  /* 0x0000000414587825 */ /* 0x000fc600078e02d8 */
[----:B------:R1:W-:Y:S01]  /*a0c0*/  LDGSTS.E [R14+0x38000], desc[UR48][R82.64], !P5 ;  /* 0x38000000520e7fae */ /* 0x0003e2000e921870 */
[----:B------:R-:W-:Y:S01]  /*a0d0*/  IADD3 R21, R78, -0x77, RZ ;  /* 0xffffff894e157810 */ /* 0x000fe20007ffe0ff */
[----:B------:R-:W2:Y:S01]  /*a0e0*/  LDC R208, c[0x0][0x230] ;  /* 0x00008c00ffd07b82 */ /* 0x000ea20000000800 */
[C---:B---3--:R-:W-:Y:S01]  /*a0f0*/  IMAD.WIDE R84, R20.reuse, 0x4, R210 ;  /* 0x0000000414547825 */ /* 0x048fe200078e02d2 */
[----:B------:R3:W-:Y:S04]  /*a100*/  STL.64 [R1+0x5a8], R6 ;  /* 0x0005a80601007387 */ /* 0x0007e80000100a00 */
[----:B------:R3:W-:Y:S01]  /*a110*/  LDGSTS.E [R14+0x3c000], desc[UR48][R6.64], !P5 ;  /* 0x3c000000060e7fae */ /* 0x0007e2000e921870 */
[----:B------:R-:W-:-:S04]  /*a120*/  IMAD.WIDE R92, R20, 0x4, R224 ;  /* 0x00000004145c7825 */ /* 0x000fc800078e02e0 */
[----:B------:R-:W-:Y:S01]  /*a130*/  IMAD.WIDE R90, R20, 0x4, R226 ;  /* 0x00000004145a7825 */ /* 0x000fe200078e02e2 */
[----:B------:R2:W-:Y:S03]  /*a140*/  STL.64 [R1+0x590], R86 ;  /* 0x0005905601007387 */ /* 0x0005e60000100a00 */
[----:B------:R-:W-:Y:S01]  /*a150*/  VIADD R184, R184, 0xffffff71 ;  /* 0xffffff71b8b87836 */ /* 0x000fe20000000000 */
[----:B------:R-:W2:Y:S01]  /*a160*/  LDC R78, c[0x0][0x230] ;  /* 0x00008c00ff4e7b82 */ /* 0x000ea20000000800 */
[C---:B-1----:R-:W-:Y:S01]  /*a170*/  IMAD.WIDE R82, R20.reuse, 0x4, R212 ;  /* 0x0000000414527825 */ /* 0x042fe200078e02d4 */
[----:B------:R1:W-:Y:S03]  /*a180*/  STL.64 [R1+0x580], R84 ;  /* 0x0005805401007387 */ /* 0x0003e60000100a00 */
[----:B---3--:R-:W-:Y:S01]  /*a190*/  IMAD.WIDE R6, R20, 0x4, R214 ;  /* 0x0000000414067825 */ /* 0x008fe200078e02d6 */
[----:B------:R-:W-:Y:S01]  /*a1a0*/  STL.64 [R1+0x570], R82 ;  /* 0x0005705201007387 */ /* 0x000fe20000100a00 */
[----:B------:R-:W-:Y:S01]  /*a1b0*/  ISETP.GE.U32.AND P4, PT, R21, 0x7fffff4a, PT ;  /* 0x7fffff4a1500780c */ /* 0x000fe20003f86070 */
[----:B------:R-:W3:Y:S02]  /*a1c0*/  LDC R216, c[0x0][0x230] ;  /* 0x00008c00ffd87b82 */ /* 0x000ee40000000800 */
[----:B------:R1:W-:Y:S04]  /*a1d0*/  STL.64 [R1+0x530], R6 ;  /* 0x0005300601007387 */ /* 0x0003e80000100a00 */
[----:B------:R-:W3:Y:S01]  /*a1e0*/  LDL.LU.64 R246, [R1+0x88] ;  /* 0x0000880001f67983 */ /* 0x000ee20000300a00 */
[----:B------:R-:W-:Y:S01]  /*a1f0*/  VIADD R192, R192, 0xffffff70 ;  /* 0xffffff70c0c07836 */ /* 0x000fe20000000000 */
[----:B----4-:R-:W-:Y:S01]  /*a200*/  IADD3 R200, R200, -0xad, RZ ;  /* 0xffffff53c8c87810 */ /* 0x010fe20007ffe0ff */
[----:B--2---:R-:W-:Y:S01]  /*a210*/  VIADD R208, R208, 0xffffff52 ;  /* 0xffffff52d0d07836 */ /* 0x004fe20000000000 */
[----:B------:R-:W2:Y:S01]  /*a220*/  LDL.LU.64 R242, [R1+0x80] ;  /* 0x0000800001f27983 */ /* 0x000ea20000300a00 */
[----:B------:R-:W4:Y:S03]  /*a230*/  LDC R224, c[0x0][0x230] ;  /* 0x00008c00ffe07b82 */ /* 0x000f260000000800 */
[----:B------:R-:W4:Y:S04]  /*a240*/  LDL.LU.64 R244, [R1+0x78] ;  /* 0x0000780001f47983 */ /* 0x000f280000300a00 */
[----:B------:R1:W-:Y:S04]  /*a250*/  LDGSTS.E [R14+0x30004], desc[UR48][R86.64], !P3 ;  /* 0x30004000560e7fae */ /* 0x0003e8000d921870 */
[----:B------:R1:W-:Y:S04]  /*a260*/  LDGSTS.E [R14+0x34004], desc[UR48][R84.64], !P3 ;  /* 0x34004000540e7fae */ /* 0x0003e8000d921870 */
[----:B------:R1:W-:Y:S04]  /*a270*/  LDGSTS.E [R14+0x38004], desc[UR48][R82.64], !P3 ;  /* 0x38004000520e7fae */ /* 0x0003e8000d921870 */
[----:B------:R-:W-:Y:S01]  /*a280*/  LDGSTS.E [R14+0x3c004], desc[UR48][R6.64], !P3 ;  /* 0x3c004000060e7fae */ /* 0x000fe2000d921870 */
[----:B-1----:R-:W-:-:S03]  /*a290*/  IMAD.WIDE R86, R20, 0x4, R218 ;  /* 0x0000000414567825 */ /* 0x002fc600078e02da */
[----:B------:R1:W-:Y:S01]  /*a2a0*/  LDGSTS.E [R14+0x30008], desc[UR48][R88.64], !P4 ;  /* 0x30008000580e7fae */ /* 0x0003e2000e121870 */
[----:B------:R-:W-:-:S03]  /*a2b0*/  IMAD.WIDE R84, R20, 0x4, R220 ;  /* 0x0000000414547825 */ /* 0x000fc600078e02dc */
[----:B------:R1:W-:Y:S04]  /*a2c0*/  LDGSTS.E [R14+0x34008], desc[UR48][R86.64], !P4 ;  /* 0x34008000560e7fae */ /* 0x0003e8000e121870 */
[----:B------:R-:W4:Y:S01]  /*a2d0*/  LDL.LU.64 R6, [R1+0x70] ;  /* 0x0000700001067983 */ /* 0x000f220000300a00 */
[----:B------:R-:W-:-:S03]  /*a2e0*/  IMAD.WIDE R82, R20, 0x4, R222 ;  /* 0x0000000414527825 */ /* 0x000fc600078e02de */
[----:B------:R1:W-:Y:S04]  /*a2f0*/  STL.64 [R1+0x520], R88 ;  /* 0x0005205801007387 */ /* 0x0003e80000100a00 */
[----:B------:R1:W-:Y:S04]  /*a300*/  STL.64 [R1+0x510], R86 ;  /* 0x0005105601007387 */ /* 0x0003e80000100a00 */
[----:B------:R1:W-:Y:S04]  /*a310*/  STL.64 [R1+0x500], R84 ;  /* 0x0005005401007387 */ /* 0x0003e80000100a00 */
[----:B------:R1:W-:Y:S04]  /*a320*/  STL.64 [R1+0x4f0], R82 ;  /* 0x0004f05201007387 */ /* 0x0003e80000100a00 */
[----:B------:R-:W4:Y:S01]  /*a330*/  LDL.LU.64 R248, [R1+0x68] ;  /* 0x0000680001f87983 */ /* 0x000f220000300a00 */
[----:B------:R-:W-:-:S02]  /*a340*/  VIADD R21, R80, 0xffffff88 ;  /* 0xffffff8850157836 */ /* 0x000fc40000000000 */
[C---:B-1----:R-:W-:Y:S01]  /*a350*/  IMAD.WIDE R88, R20.reuse, 0x4, R228 ;  /* 0x0000000414587825 */ /* 0x042fe200078e02e4 */
[----:B------:R-:W-:Y:S01]  /*a360*/  LDGSTS.E [R14+0x38008], desc[UR48][R84.64], !P4 ;  /* 0x38008000540e7fae */ /* 0x000fe2000e121870 */
[----:B------:R-:W1:Y:S01]  /*a370*/  LDC R80, c[0x0][0x230] ;  /* 0x00008c00ff507b82 */ /* 0x000e620000000800 */
[----:B------:R-:W-:Y:S01]  /*a380*/  ISETP.GE.U32.AND P6, PT, R21, 0x7fffff49, PT ;  /* 0x7fffff491500780c */ /* 0x000fe20003fc6070 */
[----:B------:R-:W-:Y:S01]  /*a390*/  VIADD R21, R81, 0xffffffa7 ;  /* 0xffffffa751157836 */ /* 0x000fe20000000000 */
[----:B------:R-:W-:Y:S01]  /*a3a0*/  LDGSTS.E [R14+0x3c008], desc[UR48][R82.64], !P4 ;  /* 0x3c008000520e7fae */ /* 0x000fe2000e121870 */
[----:B------:R-:W-:-:S03]  /*a3b0*/  IMAD.WIDE R86, R20, 0x4, R230 ;  /* 0x0000000414567825 */ /* 0x000fc600078e02e6 */
[----:B------:R-:W-:Y:S01]  /*a3c0*/  ISETP.GE.U32.AND P1, PT, R21, 0x7fffff68, PT ;  /* 0x7fffff681500780c */ /* 0x000fe20003f26070 */
[----:B------:R-:W1:Y:S01]  /*a3d0*/  LDC R81, c[0x0][0x230] ;  /* 0x00008c00ff517b82 */ /* 0x000e620000000800 */
[----:B------:R-:W4:Y:S04]  /*a3e0*/  LDL.LU.64 R84, [R1+0x60] ;  /* 0x0000600001547983 */ /* 0x000f280000300a00 */
[----:B------:R-:W4:Y:S04]  /*a3f0*/  LDL.LU.64 R82, [R1+0x58] ;  /* 0x0000580001527983 */ /* 0x000f280000300a00 */
[----:B------:R-:W4:Y:S04]  /*a400*/  LDL.LU.64 R232, [R1+0x50] ;  /* 0x0000500001e87983 */ /* 0x000f280000300a00 */
[----:B------:R-:W-:Y:S04]  /*a410*/  STL.64 [R1+0x4e0], R92 ;  /* 0x0004e05c01007387 */ /* 0x000fe80000100a00 */
[----:B------:R3:W-:Y:S04]  /*a420*/  STL.64 [R1+0x4d0], R90 ;  /* 0x0004d05a01007387 */ /* 0x0007e80000100a00 */
[----:B------:R-:W-:Y:S04]  /*a430*/  LDGSTS.E [R14+0x3000c], desc[UR48][R92.64], !P6 ;  /* 0x3000c0005c0e7fae */ /* 0x000fe8000f121870 */
[----:B------:R2:W-:Y:S04]  /*a440*/  STL.64 [R1+0x4c8], R88 ;  /* 0x0004c85801007387 */ /* 0x0005e80000100a00 */
[----:B------:R3:W-:Y:S04]  /*a450*/  LDGSTS.E [R14+0x3400c], desc[UR48][R90.64], !P6 ;  /* 0x3400c0005a0e7fae */ /* 0x0007e8000f121870 */
[----:B------:R4:W-:Y:S04]  /*a460*/  STL.64 [R1+0x4c0], R86 ;  /* 0x0004c05601007387 */ /* 0x0009e80000100a00 */
[----:B------:R2:W-:Y:S04]  /*a470*/  LDGSTS.E [R14+0x3800c], desc[UR48][R88.64], !P6 ;  /* 0x3800c000580e7fae */ /* 0x0005e8000f121870 */
[----:B------:R-:W4:Y:S04]  /*a480*/  LDL.LU.64 R234, [R1+0x48] ;  /* 0x0000480001ea7983 */ /* 0x000f280000300a00 */
[----:B------:R4:W-:Y:S04]  /*a490*/  LDGSTS.E [R14+0x3c00c], desc[UR48][R86.64], !P6 ;  /* 0x3c00c000560e7fae */ /* 0x0009e8000f121870 */
[----:B------:R-:W4:Y:S04]  /*a4a0*/  LDL.LU.64 R236, [R1+0x3a0] ;  /* 0x0003a00001ec7983 */ /* 0x000f280000300a00 */
[----:B------:R-:W4:Y:S01]  /*a4b0*/  LDL.LU.64 R250, [R1+0x3b8] ;  /* 0x0003b80001fa7983 */ /* 0x000f220000300a00 */
[----:B---3--:R-:W-:-:S04]  /*a4c0*/  IMAD.WIDE R90, R20, 0x4, R246 ;  /* 0x00000004145a7825 */ /* 0x008fc800078e02f6 */
[C---:B--2---:R-:W-:Y:S01]  /*a4d0*/  IMAD.WIDE R88, R20.reuse, 0x4, R242 ;  /* 0x0000000414587825 */ /* 0x044fe200078e02f2 */
[----:B------:R-:W-:Y:S03]  /*a4e0*/  STL.64 [R1+0x4b8], R90 ;  /* 0x0004b85a01007387 */ /* 0x000fe60000100a00 */
[C---:B----4-:R-:W-:Y:S01]  /*a4f0*/  IMAD.WIDE R86, R20.reuse, 0x4, R244 ;  /* 0x0000000414567825 */ /* 0x050fe200078e02f4 */
[----:B------:R-:W-:Y:S04]  /*a500*/  STL.64 [R1+0x4a8], R88 ;  /* 0x0004a85801007387 */ /* 0x000fe80000100a00 */
[----:B------:R-:W-:Y:S04]  /*a510*/  STL.64 [R1+0x490], R86 ;  /* 0x0004905601007387 */ /* 0x000fe80000100a00 */
[----:B------:R-:W2:Y:S04]  /*a520*/  LDL.LU.64 R246, [R1+0x3c0] ;  /* 0x0003c00001f67983 */ /* 0x000ea80000300a00 */
[----:B------:R-:W-:Y:S04]  /*a530*/  LDGSTS.E [R15+0x20000], desc[UR48][R90.64], !P1 ;  /* 0x200000005a0f7fae */ /* 0x000fe8000c921870 */
[----:B------:R3:W-:Y:S04]  /*a540*/  LDGSTS.E [R15+0x24000], desc[UR48][R88.64], !P1 ;  /* 0x24000000580f7fae */ /* 0x0007e8000c921870 */
[----:B------:R4:W-:Y:S01]  /*a550*/  LDGSTS.E [R15+0x28000], desc[UR48][R86.64], !P1 ;  /* 0x28000000560f7fae */ /* 0x0009e2000c921870 */
[----:B------:R-:W-:-:S05]  /*a560*/  IMAD.WIDE R6, R20, 0x4, R6 ;  /* 0x0000000414067825 */ /* 0x000fca00078e0206 */
[----:B------:R1:W-:Y:S04]  /*a570*/  STL.64 [R1+0x358], R6 ;  /* 0x0003580601007387 */ /* 0x0003e80000100a00 */
[----:B------:R-:W-:Y:S04]  /*a580*/  LDGSTS.E [R15+0x2c000], desc[UR48][R6.64], !P1 ;  /* 0x2c000000060f7fae */ /* 0x000fe8000c921870 */
[----:B-1----:R-:W2:Y:S01]  /*a590*/  LDL.LU.64 R6, [R1+0x3c8] ;  /* 0x0003c80001067983 */ /* 0x002ea20000300a00 */
[----:B---3--:R-:W-:-:S03]  /*a5a0*/  IMAD.WIDE R88, R20, 0x4, R248 ;  /* 0x0000000414587825 */ /* 0x008fc600078e02f8 */
[----:B------:R-:W3:Y:S04]  /*a5b0*/  LDL.LU.64 R242, [R1+0x3d0] ;  /* 0x0003d00001f27983 */ /* 0x000ee80000300a00 */
[----:B------:R-:W3:Y:S04]  /*a5c0*/  LDL.LU.64 R244, [R1+0x3d8] ;  /* 0x0003d80001f47983 */ /* 0x000ee80000300a00 */
[----:B------:R-:W3:Y:S01]  /*a5d0*/  LDL.LU.64 R248, [R1+0x3e0] ;  /* 0x0003e00001f87983 */ /* 0x000ee20000300a00 */
[----:B------:R-:W-:Y:S01]  /*a5e0*/  IADD3 R21, R79, -0x5a, RZ ;  /* 0xffffffa64f157810 */ /* 0x000fe20007ffe0ff */
[----:B----4-:R-:W-:-:S02]  /*a5f0*/  IMAD.WIDE R86, R20, 0x4, R84 ;  /* 0x0000000414567825 */ /* 0x010fc400078e0254 */
[----:B------:R1:W-:Y:S01]  /*a600*/  STL.64 [R1+0x328], R88 ;  /* 0x0003285801007387 */ /* 0x0003e20000100a00 */
[----:B------:R-:W-:Y:S01]  /*a610*/  ISETP.GE.U32.AND P2, PT, R21, 0x7fffff67, PT ;  /* 0x7fffff671500780c */ /* 0x000fe20003f46070 */
[----:B------:R-:W4:Y:S01]  /*a620*/  LDC R79, c[0x0][0x230] ;  /* 0x00008c00ff4f7b82 */ /* 0x000f220000000800 */
[----:B------:R-:W-:Y:S02]  /*a630*/  VIADD R21, R78, 0xffffffa5 ;  /* 0xffffffa54e157836 */ /* 0x000fe40000000000 */
[----:B------:R-:W-:-:S03]  /*a640*/  IMAD.WIDE R84, R20, 0x4, R82 ;  /* 0x0000000414547825 */ /* 0x000fc600078e0252 */
[----:B------:R-:W-:Y:S01]  /*a650*/  ISETP.GE.U32.AND P5, PT, R21, 0x7fffff66, PT ;  /* 0x7fffff661500780c */ /* 0x000fe20003fa6070 */
[C---:B------:R-:W-:Y:S01]  /*a660*/  IMAD.WIDE R82, R20.reuse, 0x4, R232 ;  /* 0x0000000414527825 */ /* 0x040fe200078e02e8 */
[----:B------:R1:W-:Y:S01]  /*a670*/  STL.64 [R1+0x320], R86 ;  /* 0x0003205601007387 */ /* 0x0003e20000100a00 */
[----:B------:R-:W4:Y:S03]  /*a680*/  LDC R78, c[0x0][0x230] ;  /* 0x00008c00ff4e7b82 */ /* 0x000f260000000800 */
[----:B------:R1:W-:Y:S04]  /*a690*/  LDGSTS.E [R15+0x20004], desc[UR48][R88.64], !P2 ;  /* 0x20004000580f7fae */ /* 0x0003e8000d121870 */
[----:B------:R1:W-:Y:S04]  /*a6a0*/  LDGSTS.E [R15+0x24004], desc[UR48][R86.64], !P2 ;  /* 0x24004000560f7fae */ /* 0x0003e8000d121870 */
[----:B------:R1:W-:Y:S04]  /*a6b0*/  STL.64 [R1+0x318], R84 ;  /* 0x0003185401007387 */ /* 0x0003e80000100a00 */
[----:B------:R2:W-:Y:S04]  /*a6c0*/  STL.64 [R1+0x308], R82 ;  /* 0x0003085201007387 */ /* 0x0005e80000100a00 */
[----:B------:R1:W-:Y:S04]  /*a6d0*/  LDGSTS.E [R15+0x28004], desc[UR48][R84.64], !P2 ;  /* 0x28004000540f7fae */ /* 0x0003e8000d121870 */
[----:B------:R-:W4:Y:S04]  /*a6e0*/  LDL.LU.64 R240, [R1+0x3e8] ;  /* 0x0003e80001f07983 */ /* 0x000f280000300a00 */
[----:B------:R2:W-:Y:S01]  /*a6f0*/  LDGSTS.E [R15+0x2c004], desc[UR48][R82.64], !P2 ;  /* 0x2c004000520f7fae */ /* 0x0005e2000d121870 */
[----:B-1----:R-:W-:-:S05]  /*a700*/  IMAD.WIDE R88, R20, 0x4, R234 ;  /* 0x0000000414587825 */ /* 0x002fca00078e02ea */
[----:B------:R-:W-:Y:S01]  /*a710*/  STL.64 [R1+0x278], R88 ;  /* 0x0002785801007387 */ /* 0x000fe20000100a00 */
[----:B------:R-:W-:-:S03]  /*a720*/  IMAD.WIDE R86, R20, 0x4, R236 ;  /* 0x0000000414567825 */ /* 0x000fc600078e02ec */
[----:B------:R-:W4:Y:S01]  /*a730*/  LDL.LU.64 R234, [R1+0x3f0] ;  /* 0x0003f00001ea7983 */ /* 0x000f220000300a00 */
[----:B------:R-:W-:-:S03]  /*a740*/  IMAD.WIDE R84, R20, 0x4, R250 ;  /* 0x0000000414547825 */ /* 0x000fc600078e02fa */
[----:B------:R-:W-:Y:S04]  /*a750*/  STL.64 [R1+0x270], R86 ;  /* 0x0002705601007387 */ /* 0x000fe80000100a00 */
[----:B------:R-:W4:Y:S04]  /*a760*/  LDL.LU.64 R236, [R1+0x3f8] ;  /* 0x0003f80001ec7983 */ /* 0x000f280000300a00 */
[----:B------:R1:W-:Y:S04]  /*a770*/  STL.64 [R1+0x268], R84 ;  /* 0x0002685401007387 */ /* 0x0003e80000100a00 */
[----:B------:R-:W4:Y:S04]  /*a780*/  LDL.LU.64 R250, [R1+0x400] ;  /* 0x0004000001fa7983 */ /* 0x000f280000300a00 */
[----:B------:R-:W-:Y:S04]  /*a790*/  LDGSTS.E [R15+0x20008], desc[UR48][R88.64], !P5 ;  /* 0x20008000580f7fae */ /* 0x000fe8000e921870 */
[----:B------:R-:W-:Y:S04]  /*a7a0*/  LDGSTS.E [R15+0x24008], desc[UR48][R86.64], !P5 ;  /* 0x24008000560f7fae */ /* 0x000fe8000e921870 */
[----:B------:R1:W-:Y:S01]  /*a7b0*/  LDGSTS.E [R15+0x28008], desc[UR48][R84.64], !P5 ;  /* 0x28008000540f7fae */ /* 0x0003e2000e921870 */
[----:B--2---:R-:W-:-:S05]  /*a7c0*/  IMAD.WIDE R82, R20, 0x4, R246 ;  /* 0x0000000414527825 */ /* 0x004fca00078e02f6 */
[----:B------:R2:W-:Y:S01]  /*a7d0*/  STL.64 [R1+0x260], R82 ;  /* 0x0002605201007387 */ /* 0x0005e20000100a00 */
[----:B------:R-:W-:Y:S02]  /*a7e0*/  VIADD R21, R81, 0xffffffa4 ;  /* 0xffffffa451157836 */ /* 0x000fe40000000000 */
[----:B------:R-:W2:Y:S01]  /*a7f0*/  LDC R81, c[0x0][0x230] ;  /* 0x00008c00ff517b82 */ /* 0x000ea20000000800 */
[----:B------:R2:W-:Y:S01]  /*a800*/  LDGSTS.E [R15+0x2c008], desc[UR48][R82.64], !P5 ;  /* 0x2c008000520f7fae */ /* 0x0005e2000e921870 */
[----:B-1----:R-:W-:Y:S01]  /*a810*/  IMAD.WIDE R84, R20, 0x4, R6 ;  /* 0x0000000414547825 */ /* 0x002fe200078e0206 */
[----:B------:R-:W-:Y:S02]  /*a820*/  ISETP.GE.U32.AND P3, PT, R21, 0x7fffff65, PT ;  /* 0x7fffff651500780c */ /* 0x000fe40003f66070 */
[----:B------:R-:W2:Y:S01]  /*a830*/  LDL.LU.64 R6, [R1+0x408] ;  /* 0x0004080001067983 */ /* 0x000ea20000300a00 */
[----:B------:R-:W-:Y:S01]  /*a840*/  IADD3 R21, R80, -0x79, RZ ;  /* 0xffffff8750157810 */ /* 0x000fe20007ffe0ff */
[----:B---3--:R-:W-:Y:S01]  /*a850*/  IMAD.WIDE R90, R20, 0x4, R242 ;  /* 0x00000004145a7825 */ /* 0x008fe200078e02f2 */
[----:B------:R-:W1:Y:S02]  /*a860*/  LDC R80, c[0x0][0x230] ;  /* 0x00008c00ff507b82 */ /* 0x000e640000000800 */
[----:B------:R-:W-:Y:S01]  /*a870*/  ISETP.GE.U32.AND P4, PT, R21, 0x7fffff48, PT ;  /* 0x7fffff481500780c */ /* 0x000fe20003f86070 */
[----:B----4-:R-:W-:-:S05]  /*a880*/  VIADD R21, R79, 0xffffff86 ;  /* 0xffffff864f157836 */ /* 0x010fca0000000000 */
[----:B------:R-:W-:Y:S01]  /*a890*/  ISETP.GE.U32.AND P6, PT, R21, 0x7fffff47, PT ;  /* 0x7fffff471500780c */ /* 0x000fe20003fc6070 */
[----:B------:R-:W-:Y:S02]  /*a8a0*/  VIADD R21, R78, 0xffffff85 ;  /* 0xffffff854e157836 */ /* 0x000fe40000000000 */
[----:B------:R-:W-:Y:S01]  /*a8b0*/  IMAD.WIDE R88, R20, 0x4, R244 ;  /* 0x0000000414587825 */ /* 0x000fe200078e02f4 */
[----:B------:R3:W-:Y:S01]  /*a8c0*/  STL.64 [R1+0x258], R84 ;  /* 0x0002585401007387 */ /* 0x0007e20000100a00 */
[----:B------:R-:W4:Y:S01]  /*a8d0*/  LDC R79, c[0x0][0x230] ;  /* 0x00008c00ff4f7b82 */ /* 0x000f220000000800 */
[----:B------:R-:W-:Y:S02]  /*a8e0*/  ISETP.GE.U32.AND P1, PT, R21, 0x7fffff46, PT ;  /* 0x7fffff461500780c */ /* 0x000fe40003f26070 */
[----:B------:R3:W-:Y:S04]  /*a8f0*/  STL.64 [R1+0x250], R90 ;  /* 0x0002505a01007387 */ /* 0x0007e80000100a00 */
[----:B------:R-:W-:Y:S01]  /*a900*/  LDGSTS.E [R15+0x2000c], desc[UR48][R84.64], !P3 ;  /* 0x2000c000540f7fae */ /* 0x000fe2000d921870 */
[----:B------:R-:W4:Y:S01]  /*a910*/  LDC R78, c[0x0][0x230] ;  /* 0x00008c00ff4e7b82 */ /* 0x000f220000000800 */
[----:B-1----:R-:W-:-:S02]  /*a920*/  IADD3 R21, R80, -0x7c, RZ ;  /* 0xffffff8450157810 */ /* 0x002fc40007ffe0ff */
[----:B------:R1:W-:Y:S02]  /*a930*/  STL.64 [R1+0x248], R88 ;  /* 0x0002485801007387 */ /* 0x0003e40000100a00 */
[----:B------:R-:W-:Y:S01]  /*a940*/  ISETP.GE.U32.AND P2, PT, R21, 0x7fffff45, PT ;  /* 0x7fffff451500780c */ /* 0x000fe20003f46070 */
[----:B--2---:R-:W-:Y:S01]  /*a950*/  VIADD R21, R81, 0xffffffa3 ;  /* 0xffffffa351157836 */ /* 0x004fe20000000000 */
[----:B------:R-:W2:Y:S01]  /*a960*/  LDL.LU.64 R86, [R1+0x410] ;  /* 0x0004100001567983 */ /* 0x000ea20000300a00 */
[C---:B------:R-:W-:Y:S01]  /*a970*/  IMAD.WIDE R80, R20.reuse, 0x4, R248 ;  /* 0x0000000414507825 */ /* 0x040fe200078e02f8 */
[----:B------:R-:W4:Y:S02]  /*a980*/  LDC R82, c[0x0][0x230] ;  /* 0x00008c00ff527b82 */ /* 0x000f240000000800 */
[----:B------:R1:W-:Y:S04]  /*a990*/  LDGSTS.E [R15+0x2400c], desc[UR48][R90.64], !P3 ;  /* 0x2400c0005a0f7fae */ /* 0x0003e8000d921870 */
[----:B------:R1:W-:Y:S04]  /*a9a0*/  STL.64 [R1+0x240], R80 ;  /* 0x0002405001007387 */ /* 0x0003e80000100a00 */
[----:B---3--:R-:W3:Y:S04]  /*a9b0*/  LDL.LU.64 R84, [R1+0x418] ;  /* 0x0004180001547983 */ /* 0x008ee80000300a00 */
[----:B------:R-:W3:Y:S04]  /*a9c0*/  LDL.LU.64 R232, [R1+0x420] ;  /* 0x0004200001e87983 */ /* 0x000ee80000300a00 */
[----:B------:R-:W3:Y:S04]  /*a9d0*/  LDL.LU.64 R246, [R1+0x428] ;  /* 0x0004280001f67983 */ /* 0x000ee80000300a00 */
[----:B------:R-:W3:Y:S04]  /*a9e0*/  LDL.LU.64 R242, [R1+0x430] ;  /* 0x0004300001f27983 */ /* 0x000ee80000300a00 */
[----:B------:R-:W3:Y:S04]  /*a9f0*/  LDL.LU.64 R244, [R1+0x438] ;  /* 0x0004380001f47983 */ /* 0x000ee80000300a00 */
[----:B------:R-:W3:Y:S01]  /*aa00*/  LDL.LU.64 R248, [R1+0x440] ;  /* 0x0004400001f87983 */ /* 0x000ee20000300a00 */
[----:B------:R-:W-:-:S03]  /*aa10*/  IMAD.WIDE R94, R20, 0x4, R240 ;  /* 0x00000004145e7825 */ /* 0x000fc600078e02f0 */
[----:B------:R4:W-:Y:S01]  /*aa20*/  LDGSTS.E [R15+0x2800c], desc[UR48][R88.64], !P3 ;  /* 0x2800c000580f7fae */ /* 0x0009e2000d921870 */
[----:B------:R-:W-:-:S03]  /*aa30*/  IMAD.WIDE R92, R20, 0x4, R234 ;  /* 0x00000004145c7825 */ /* 0x000fc600078e02ea */
[----:B------:R4:W-:Y:S01]  /*aa40*/  LDGSTS.E [R15+0x2c00c], desc[UR48][R80.64], !P3 ;  /* 0x2c00c000500f7fae */ /* 0x0009e2000d921870 */
[----:B-1----:R-:W-:-:S03]  /*aa50*/  IMAD.WIDE R90, R20, 0x4, R236 ;  /* 0x00000004145a7825 */ /* 0x002fc600078e02ec */
[----:B------:R-:W-:Y:S01]  /*aa60*/  STL.64 [R1+0x1b8], R94 ;  /* 0x0001b85e01007387 */ /* 0x000fe20000100a00 */
[----:B----4-:R-:W-:-:S03]  /*aa70*/  IMAD.WIDE R88, R20, 0x4, R250 ;  /* 0x0000000414587825 */ /* 0x010fc600078e02fa */
[----:B------:R-:W-:Y:S01]  /*aa80*/  LDGSTS.E [R15+0x30000], desc[UR48][R94.64], !P4 ;  /* 0x300000005e0f7fae */ /* 0x000fe2000e121870 */
[----:B------:R-:W-:Y:S01]  /*aa90*/  ISETP.GE.U32.AND P5, PT, R21, 0x7fffff64, PT ;  /* 0x7fffff641500780c */ /* 0x000fe20003fa6070 */
[----:B------:R-:W1:Y:S02]  /*aaa0*/  LDC R80, c[0x0][0x230] ;  /* 0x00008c00ff507b82 */ /* 0x000e640000000800 */
[----:B------:R-:W-:Y:S04]  /*aab0*/  STL.64 [R1+0x1b0], R92 ;  /* 0x0001b05c01007387 */ /* 0x000fe80000100a00 */
[----:B------:R-:W-:Y:S02]  /*aac0*/  LDGSTS.E [R15+0x34000], desc[UR48][R92.64], !P4 ;  /* 0x340000005c0f7fae */ /* 0x000fe4000e121870 */
[----:B------:R-:W4:Y:S02]  /*aad0*/  LDC R81, c[0x0][0x230] ;  /* 0x00008c00ff517b82 */ /* 0x000f240000000800 */
[----:B------:R1:W-:Y:S04]  /*aae0*/  STL.64 [R1+0x1a8], R90 ;  /* 0x0001a85a01007387 */ /* 0x0003e80000100a00 */
[----:B------:R1:W-:Y:S04]  /*aaf0*/  LDGSTS.E [R15+0x38000], desc[UR48][R90.64], !P4 ;  /* 0x380000005a0f7fae */ /* 0x0003e8000e121870 */
[----:B------:R2:W-:Y:S04]  /*ab00*/  STL.64 [R1+0x1a0], R88 ;  /* 0x0001a05801007387 */ /* 0x0005e80000100a00 */
[----:B------:R-:W4:Y:S04]  /*ab10*/  LDL.LU.64 R234, [R1+0x448] ;  /* 0x0004480001ea7983 */ /* 0x000f280000300a00 */
[----:B------:R-:W4:Y:S04]  /*ab20*/  LDL.LU.64 R236, [R1+0x450] ;  /* 0x0004500001ec7983 */ /* 0x000f280000300a00 */
[----:B------:R-:W4:Y:S01]  /*ab30*/  LDL.LU.64 R250, [R1+0x458] ;  /* 0x0004580001fa7983 */ /* 0x000f220000300a00 */
[----:B------:R-:W-:-:S02]  /*ab40*/  VIADD R21, R79, 0xffffffa2 ;  /* 0xffffffa24f157836 */ /* 0x000fc40000000000 */
[----:B------:R-:W4:Y:S01]  /*ab50*/  LDC R79, c[0x0][0x230] ;  /* 0x00008c00ff4f7b82 */ /* 0x000f220000000800 */
[----:B------:R2:W-:Y:S01]  /*ab60*/  LDGSTS.E [R15+0x3c000], desc[UR48][R88.64], !P4 ;  /* 0x3c000000580f7fae */ /* 0x0005e2000e121870 */
[----:B-1----:R-:W-:-:S05]  /*ab70*/  IMAD.WIDE R90, R20, 0x4, R6 ;  /* 0x00000004145a7825 */ /* 0x002fca00078e0206 */
[----:B------:R1:W-:Y:S04]  /*ab80*/  STL.64 [R1+0x198], R90 ;  /* 0x0001985a01007387 */ /* 0x0003e80000100a00 */
[----:B------:R-:W4:Y:S01]  /*ab90*/  LDL.LU.64 R6, [R1+0x460] ;  /* 0x0004600001067983 */ /* 0x000f220000300a00 */
[----:B------:R-:W-:Y:S02]  /*aba0*/  ISETP.GE.U32.AND P3, PT, R21, 0x7fffff63, PT ;  /* 0x7fffff631500780c */ /* 0x000fe40003f66070 */
[----:B------:R-:W-:Y:S01]  /*abb0*/  IADD3 R21, R78, -0x5f, RZ ;  /* 0xffffffa14e157810 */ /* 0x000fe20007ffe0ff */
[----:B------:R1:W-:Y:S01]  /*abc0*/  LDGSTS.E [R15+0x30004], desc[UR48][R90.64], !P6 ;  /* 0x300040005a0f7fae */ /* 0x0003e2000f121870 */
[----:B------:R-:W4:Y:S02]  /*abd0*/  LDC R78, c[0x0][0x230] ;  /* 0x00008c00ff4e7b82 */ /* 0x000f240000000800 */
[----:B------:R-:W-:Y:S01]  /*abe0*/  ISETP.GE.U32.AND P4, PT, R21, 0x7fffff62, PT ;  /* 0x7fffff621500780c */ /* 0x000fe20003f86070 */
[----:B------:R-:W-:-:S02]  /*abf0*/  VIADD R21, R82, 0xffffffa0 ;  /* 0xffffffa052157836 */ /* 0x000fc40000000000 */
[----:B--2---:R-:W-:-:S05]  /*ac00*/  IMAD.WIDE R88, R20, 0x4, R86 ;  /* 0x0000000414587825 */ /* 0x004fca00078e0256 */
[----:B------:R2:W-:Y:S04]  /*ac10*/  STL.64 [R1+0x190], R88 ;  /* 0x0001905801007387 */ /* 0x0005e80000100a00 */
[----:B------:R2:W-:Y:S01]  /*ac20*/  LDGSTS.E [R15+0x34004], desc[UR48][R88.64], !P6 ;  /* 0x34004000580f7fae */ /* 0x0005e2000f121870 */
[----:B---3--:R-:W-:-:S04]  /*ac30*/  IMAD.WIDE R86, R20, 0x4, R84 ;  /* 0x0000000414567825 */ /* 0x008fc800078e0254 */
[C---:B------:R-:W-:Y:S01]  /*ac40*/  IMAD.WIDE R84, R20.reuse, 0x4, R232 ;  /* 0x0000000414547825 */ /* 0x040fe200078e02e8 */
[----:B------:R3:W-:Y:S03]  /*ac50*/  STL.64 [R1+0x188], R86 ;  /* 0x0001885601007387 */ /* 0x0007e60000100a00 */
[C---:B------:R-:W-:Y:S01]  /*ac60*/  IMAD.WIDE R92, R20.reuse, 0x4, R246 ;  /* 0x00000004145c7825 */ /* 0x040fe200078e02f6 */
[----:B------:R3:W-:Y:S03]  /*ac70*/  STL.64 [R1+0x180], R84 ;  /* 0x0001805401007387 */ /* 0x0007e60000100a00 */
[C---:B-1----:R-:W-:Y:S01]  /*ac80*/  IMAD.WIDE R90, R20.reuse, 0x4, R242 ;  /* 0x00000004145a7825 */ /* 0x042fe200078e02f2 */
[----:B------:R-:W-:Y:S03]  /*ac90*/  STL.64 [R1+0x178], R92 ;  /* 0x0001785c01007387 */ /* 0x000fe60000100a00 */
[C---:B--2---:R-:W-:Y:S01]  /*aca0*/  IMAD.WIDE R88, R20.reuse, 0x4, R244 ;  /* 0x0000000414587825 */ /* 0x044fe200078e02f4 */
[----:B------:R-:W2:Y:S03]  /*acb0*/  LDL.LU.64 R240, [R1+0x468] ;  /* 0x0004680001f07983 */ /* 0x000ea60000300a00 */
[C---:B------:R-:W-:Y:S01]  /*acc0*/  IMAD.WIDE R82, R20.reuse, 0x4, R248 ;  /* 0x0000000414527825 */ /* 0x040fe200078e02f8 */
[----:B------:R-:W-:Y:S04]  /*acd0*/  LDGSTS.E [R15+0x38004], desc[UR48][R86.64], !P6 ;  /* 0x38004000560f7fae */ /* 0x000fe8000f121870 */
[----:B------:R4:W-:Y:S04]  /*ace0*/  STL.64 [R1+0x170], R90 ;  /* 0x0001705a01007387 */ /* 0x0009e80000100a00 */
[----:B------:R-:W-:Y:S04]  /*acf0*/  LDGSTS.E [R15+0x3c004], desc[UR48][R84.64], !P6 ;  /* 0x3c004000540f7fae */ /* 0x000fe8000f121870 */
[----:B---3--:R-:W3:Y:S04]  /*ad00*/  LDL.LU.64 R86, [R1+0x470] ;  /* 0x0004700001567983 */ /* 0x008ee80000300a00 */
[----:B------:R1:W-:Y:S04]  /*ad10*/  STL.64 [R1+0x168], R88 ;  /* 0x0001685801007387 */ /* 0x0003e80000100a00 */
[----:B------:R-:W3:Y:S04]  /*ad20*/  LDL.LU.64 R84, [R1+0x478] ;  /* 0x0004780001547983 */ /* 0x000ee80000300a00 */
[----:B------:R1:W-:Y:S04]  /*ad30*/  STL.64 [R1+0x160], R82 ;  /* 0x0001605201007387 */ /* 0x0003e80000100a00 */
[----:B------:R-:W3:Y:S04]  /*ad40*/  LDL.LU.64 R232, [R1+0x480] ;  /* 0x0004800001e87983 */ /* 0x000ee80000300a00 */
[----:B------:R-:W3:Y:S04]  /*ad50*/  LDL.LU.64 R246, [R1+0x488] ;  /* 0x0004880001f67983 */ /* 0x000ee80000300a00 */
[----:B------:R-:W3:Y:S04]  /*ad60*/  LDL.LU.64 R242, [R1+0x498] ;  /* 0x0004980001f27983 */ /* 0x000ee80000300a00 */
[----:B------:R-:W3:Y:S04]  /*ad70*/  LDL.LU.64 R244, [R1+0x4a0] ;  /* 0x0004a00001f47983 */ /* 0x000ee80000300a00 */
[----:B------:R-:W3:Y:S04]  /*ad80*/  LDL.LU.64 R248, [R1+0x4b0] ;  /* 0x0004b00001f87983 */ /* 0x000ee80000300a00 */
[----:B------:R-:W-:Y:S04]  /*ad90*/  LDGSTS.E [R15+0x30008], desc[UR48][R92.64], !P1 ;  /* 0x300080005c0f7fae */ /* 0x000fe8000c921870 */
[----:B------:R4:W-:Y:S04]  /*ada0*/  LDGSTS.E [R15+0x34008], desc[UR48][R90.64], !P1 ;  /* 0x340080005a0f7fae */ /* 0x0009e8000c921870 */
[----:B------:R1:W-:Y:S04]  /*adb0*/  LDGSTS.E [R15+0x38008], desc[UR48][R88.64], !P1 ;  /* 0x38008000580f7fae */ /* 0x0003e8000c921870 */
[----:B------:R1:W-:Y:S01]  /*adc0*/  LDGSTS.E [R15+0x3c008], desc[UR48][R82.64], !P1 ;  /* 0x3c008000520f7fae */ /* 0x0003e2000c921870 */
[----:B----4-:R-:W-:-:S04]  /*add0*/  IMAD.WIDE R90, R20, 0x4, R234 ;  /* 0x00000004145a7825 */ /* 0x010fc800078e02ea */
[C---:B-1----:R-:W-:Y:S01]  /*ade0*/  IMAD.WIDE R88, R20.reuse, 0x4, R236 ;  /* 0x0000000414587825 */ /* 0x042fe200078e02ec */
[----:B------:R-:W-:Y:S03]  /*adf0*/  STL.64 [R1+0x158], R90 ;  /* 0x0001585a01007387 */ /* 0x000fe60000100a00 */
[C---:B------:R-:W-:Y:S01]  /*ae00*/  IMAD.WIDE R82, R20.reuse, 0x4, R250 ;  /* 0x0000000414527825 */ /* 0x040fe200078e02fa */
[----:B------:R-:W-:Y:S04]  /*ae10*/  STL.64 [R1+0x150], R88 ;  /* 0x0001505801007387 */ /* 0x000fe80000100a00 */
[----:B------:R-:W-:Y:S04]  /*ae20*/  STL.64 [R1+0x148], R82 ;  /* 0x0001485201007387 */ /* 0x000fe80000100a00 */
[----:B------:R-:W-:Y:S04]  /*ae30*/  LDGSTS.E [R15+0x3000c], desc[UR48][R90.64], !P2 ;  /* 0x3000c0005a0f7fae */ /* 0x000fe8000d121870 */
[----:B------:R3:W-:Y:S04]  /*ae40*/  LDGSTS.E [R15+0x3400c], desc[UR48][R88.64], !P2 ;  /* 0x3400c000580f7fae */ /* 0x0007e8000d121870 */
[----:B------:R1:W-:Y:S01]  /*ae50*/  LDGSTS.E [R15+0x3800c], desc[UR48][R82.64], !P2 ;  /* 0x3800c000520f7fae */ /* 0x0003e2000d121870 */
[----:B------:R-:W-:-:S05]  /*ae60*/  IMAD.WIDE R6, R20, 0x4, R6 ;  /* 0x0000000414067825 */ /* 0x000fca00078e0206 */
[----:B------:R4:W-:Y:S04]  /*ae70*/  STL.64 [R1+0x140], R6 ;  /* 0x0001400601007387 */ /* 0x0009e80000100a00 */
[----:B------:R-:W3:Y:S04]  /*ae80*/  LDL.LU.64 R234, [R1+0x4d8] ;  /* 0x0004d80001ea7983 */ /* 0x000ee80000300a00 */
[----:B------:R-:W3:Y:S04]  /*ae90*/  LDL.LU.64 R236, [R1+0x4e8] ;  /* 0x0004e80001ec7983 */ /* 0x000ee80000300a00 */
[----:B------:R-:W-:Y:S04]  /*aea0*/  LDGSTS.E [R15+0x3c00c], desc[UR48][R6.64], !P2 ;  /* 0x3c00c000060f7fae */ /* 0x000fe8000d121870 */
[----:B------:R-:W3:Y:S04]  /*aeb0*/  LDL.LU.64 R250, [R1+0x4f8] ;  /* 0x0004f80001fa7983 */ /* 0x000ee80000300a00 */
[----:B----4-:R-:W4:Y:S01]  /*aec0*/  LDL.LU.64 R6, [R1+0x508] ;  /* 0x0005080001067983 */ /* 0x010f220000300a00 */
[----:B------:R-:W-:Y:S01]  /*aed0*/  ISETP.GE.U32.AND P6, PT, R21, 0x7fffff61, PT ;  /* 0x7fffff611500780c */ /* 0x000fe20003fc6070 */
[----:B------:R-:W-:-:S02]  /*aee0*/  VIADD R21, R80, 0xffffff83 ;  /* 0xffffff8350157836 */ /* 0x000fc40000000000 */
[----:B------:R-:W4:Y:S03]  /*aef0*/  LDC R80, c[0x0][0x230] ;  /* 0x00008c00ff507b82 */ /* 0x000f260000000800 */
[----:B------:R-:W-:Y:S01]  /*af00*/  ISETP.GE.U32.AND P1, PT, R21, 0x7fffff44, PT ;  /* 0x7fffff441500780c */ /* 0x000fe20003f26070 */
[----:B--2---:R-:W-:-:S04]  /*af10*/  IMAD.WIDE R96, R20, 0x4, R240 ;  /* 0x0000000414607825 */ /* 0x004fc800078e02f0 */
[----:B------:R-:W2:Y:S01]  /*af20*/  LDC R241, c[0x0][0x230] ;  /* 0x00008c00fff17b82 */ /* 0x000ea20000000800 */
[----:B------:R-:W-:Y:S01]  /*af30*/  STL.64 [R1+0x238], R96 ;  /* 0x0002386001007387 */ /* 0x000fe20000100a00 */
[----:B------:R-:W-:Y:S01]  /*af40*/  IADD3 R21, R78, -0x7e, RZ ;  /* 0xffffff824e157810 */ /* 0x000fe20007ffe0ff */
[----:B------:R-:W-:Y:S02]  /*af50*/  VIADD R78, R81, 0xffffff80 ;  /* 0xffffff80514e7836 */ /* 0x000fe40000000000 */
[----:B------:R-:W-:Y:S01]  /*af60*/  LDGSTS.E [R16+0x20000], desc[UR48][R96.64], !P5 ;  /* 0x2000000060107fae */ /* 0x000fe2000e921870 */
[----:B---3--:R-:W-:-:S04]  /*af70*/  IMAD.WIDE R88, R20, 0x4, R86 ;  /* 0x0000000414587825 */ /* 0x008fc800078e0256 */
[----:B-1----:R-:W-:-:S04]  /*af80*/  IMAD.WIDE R82, R20, 0x4, R248 ;  /* 0x0000000414527825 */ /* 0x002fc800078e02f8 */
[C---:B------:R-:W-:Y:S01]  /*af90*/  IMAD.WIDE R94, R20.reuse, 0x4, R84 ;  /* 0x00000004145e7825 */ /* 0x040fe200078e0254 */
[----:B------:R-:W1:Y:S03]  /*afa0*/  S2R R249, SR_TID.X ;  /* 0x0000000000f97919 */ /* 0x000e660000002100 */
[C---:B------:R-:W-:Y:S01]  /*afb0*/  IMAD.WIDE R92, R20.reuse, 0x4, R232 ;  /* 0x00000004145c7825 */ /* 0x040fe200078e02e8 */
[----:B------:R-:W-:Y:S03]  /*afc0*/  STL.64 [R1+0x218], R88 ;  /* 0x0002185801007387 */ /* 0x000fe60000100a00 */
[C---:B------:R-:W-:Y:S01]  /*afd0*/  IMAD.WIDE R90, R20.reuse, 0x4, R246 ;  /* 0x00000004145a7825 */ /* 0x040fe200078e02f6 */
[----:B------:R-:W-:Y:S01]  /*afe0*/  STL.64 [R1+0x230], R94 ;  /* 0x0002305e01007387 */ /* 0x000fe20000100a00 */
[----:B------:R-:W-:Y:S01]  /*aff0*/  ISETP.GE.U32.AND P2, PT, R21, 0x7fffff43, PT ;  /* 0x7fffff431500780c */ /* 0x000fe20003f46070 */
[----:B------:R-:W3:Y:S01]  /*b000*/  LDC R81, c[0x0][0x230] ;  /* 0x00008c00ff517b82 */ /* 0x000ee20000000800 */
[C---:B------:R-:W-:Y:S01]  /*b010*/  IMAD.WIDE R86, R20.reuse, 0x4, R242 ;  /* 0x0000000414567825 */ /* 0x040fe200078e02f2 */
[----:B------:R-:W-:Y:S03]  /*b020*/  STL.64 [R1+0x228], R92 ;  /* 0x0002285c01007387 */ /* 0x000fe60000100a00 */
[----:B------:R-:W-:Y:S01]  /*b030*/  IMAD.WIDE R84, R20, 0x4, R244 ;  /* 0x0000000414547825 */ /* 0x000fe200078e02f4 */
[----:B------:R2:W-:Y:S04]  /*b040*/  STL.64 [R1+0x220], R90 ;  /* 0x0002205a01007387 */ /* 0x0005e80000100a00 */
[----:B------:R-:W-:Y:S04]  /*b050*/  STL.64 [R1+0x210], R86 ;  /* 0x0002105601007387 */ /* 0x000fe80000100a00 */
[----:B------:R2:W-:Y:S04]  /*b060*/  STL.64 [R1+0x208], R84 ;  /* 0x0002085401007387 */ /* 0x0005e80000100a00 */
[----:B------:R-:W-:Y:S01]  /*b070*/  LDGSTS.E [R16+0x24000], desc[UR48][R94.64], !P5 ;  /* 0x240000005e107fae */ /* 0x000fe2000e921870 */
[----:B-1----:R-:W-:-:S03]  /*b080*/  LOP3.LUT R249, R249, 0x3f, RZ, 0xc0, !PT ;  /* 0x0000003ff9f97812 */ /* 0x002fc600078ec0ff */
[----:B------:R-:W3:Y:S01]  /*b090*/  LDL.LU.64 R246, [R1+0x518] ;  /* 0x0005180001f67983 */ /* 0x000ee20000300a00 */
[----:B------:R-:W-:Y:S01]  /*b0a0*/  VIADD R21, R79, 0xffffff81 ;  /* 0xffffff814f157836 */ /* 0x000fe20000000000 */
[----:B--2---:R-:W-:Y:S01]  /*b0b0*/  IADD3 R241, R241, 0x3f, RZ ;  /* 0x0000003ff1f17810 */ /* 0x004fe20007ffe0ff */
[----:B------:R-:W1:Y:S01]  /*b0c0*/  LDC R79, c[0x0][0x230] ;  /* 0x00008c00ff4f7b82 */ /* 0x000e620000000800 */
[----:B------:R4:W-:Y:S04]  /*b0d0*/  STL.64 [R1+0x200], R82 ;  /* 0x0002005201007387 */ /* 0x0009e80000100a00 */
[----:B------:R-:W-:Y:S04]  /*b0e0*/  LDGSTS.E [R16+0x28000], desc[UR48][R92.64], !P5 ;  /* 0x280000005c107fae */ /* 0x000fe8000e921870 */
[----:B------:R2:W-:Y:S01]  /*b0f0*/  LDGSTS.E [R16+0x2c000], desc[UR48][R90.64], !P5 ;  /* 0x2c0000005a107fae */ /* 0x0005e2000e921870 */
[----:B------:R-:W-:-:S03]  /*b100*/  ISETP.GE.AND P5, PT, R249, R78, PT ;  /* 0x0000004ef900720c */ /* 0x000fc60003fa6270 */
[----:B------:R-:W3:Y:S04]  /*b110*/  LDL.LU.64 R242, [R1+0x528] ;  /* 0x0005280001f27983 */ /* 0x000ee80000300a00 */
[----:B------:R-:W3:Y:S04]  /*b120*/  LDL.LU.64 R244, [R1+0x538] ;  /* 0x0005380001f47983 */ /* 0x000ee80000300a00 */
[----:B------:R-:W3:Y:S04]  /*b130*/  LDL.LU.64 R248, [R1+0x540] ;  /* 0x0005400001f87983 */ /* 0x000ee80000300a00 */
[----:B------:R2:W-:Y:S04]  /*b140*/  LDGSTS.E [R16+0x20004], desc[UR48][R88.64], !P3 ;  /* 0x2000400058107fae */ /* 0x0005e8000d921870 */
[----:B------:R-:W-:Y:S04]  /*b150*/  LDGSTS.E [R16+0x24004], desc[UR48][R86.64], !P3 ;  /* 0x2400400056107fae */ /* 0x000fe8000d921870 */
[----:B------:R1:W-:Y:S04]  /*b160*/  LDGSTS.E [R16+0x28004], desc[UR48][R84.64], !P3 ;  /* 0x2800400054107fae */ /* 0x0003e8000d921870 */
[----:B------:R4:W-:Y:S01]  /*b170*/  LDGSTS.E [R16+0x2c004], desc[UR48][R82.64], !P3 ;  /* 0x2c00400052107fae */ /* 0x0009e2000d921870 */
[----:B------:R-:W-:-:S02]  /*b180*/  ISETP.GE.U32.AND P3, PT, R21, 0x7fffff42, PT ;  /* 0x7fffff421500780c */ /* 0x000fc40003f66070 */
[----:B------:R-:W-:Y:S02]  /*b190*/  SEL R21, RZ, 0x4, P5 ;  /* 0x00000004ff157807 */ /* 0x000fe40002800000 */
[----:B------:R-:W-:Y:S01]  /*b1a0*/  ISETP.GT.AND P5, PT, R241, 0xbf, PT ;  /* 0x000000bff100780c */ /* 0x000fe20003fa4270 */
[----:B--2---:R-:W-:-:S04]  /*b1b0*/  IMAD.WIDE R90, R20, 0x4, R234 ;  /* 0x00000004145a7825 */ /* 0x004fc800078e02ea */
[C---:B------:R-:W-:Y:S01]  /*b1c0*/  IMAD.WIDE R88, R20.reuse, 0x4, R236 ;  /* 0x0000000414587825 */ /* 0x040fe200078e02ec */
[----:B------:R-:W-:Y:S04]  /*b1d0*/  STL.64 [R1+0x1f8], R90 ;  /* 0x0001f85a01007387 */ /* 0x000fe80000100a00 */
[----:B------:R2:W-:Y:S01]  /*b1e0*/  LDGSTS.E [R16+0x20008], desc[UR48][R90.64], !P4 ;  /* 0x200080005a107fae */ /* 0x0005e2000e121870 */
[----:B-1----:R-:W-:-:S03]  /*b1f0*/  IMAD.WIDE R84, R20, 0x4, R250 ;  /* 0x0000000414547825 */ /* 0x002fc600078e02fa */
[----:B------:R1:W-:Y:S04]  /*b200*/  LDGSTS.E [R16+0x24008], desc[UR48][R88.64], !P4 ;  /* 0x2400800058107fae */ /* 0x0003e8000e121870 */
[----:B------:R-:W-:Y:S01]  /*b210*/  LDGSTS.E [R16+0x28008], desc[UR48][R84.64], !P4 ;  /* 0x2800800054107fae */ /* 0x000fe2000e121870 */
[----:B----4-:R-:W-:-:S03]  /*b220*/  IMAD.WIDE R82, R20, 0x4, R6 ;  /* 0x0000000414527825 */ /* 0x010fc600078e0206 */
[----:B------:R-:W4:Y:S04]  /*b230*/  LDL.LU.64 R6, [R1+0x548] ;  /* 0x0005480001067983 */ /* 0x000f280000300a00 */
[----:B------:R-:W-:Y:S04]  /*b240*/  STL.64 [R1+0x1f0], R88 ;  /* 0x0001f05801007387 */ /* 0x000fe80000100a00 */
[----:B------:R-:W4:Y:S04]  /*b250*/  LDL.LU.64 R240, [R1+0x550] ;  /* 0x0005500001f07983 */ /* 0x000f280000300a00 */
[----:B------:R2:W-:Y:S04]  /*b260*/  STL.64 [R1+0x1e8], R84 ;  /* 0x0001e85401007387 */ /* 0x0005e80000100a00 */
[----:B------:R-:W4:Y:S04]  /*b270*/  LDL.LU.64 R86, [R1+0x558] ;  /* 0x0005580001567983 */ /* 0x000f280000300a00 */
[----:B------:R1:W-:Y:S04]  /*b280*/  STL.64 [R1+0x1e0], R82 ;  /* 0x0001e05201007387 */ /* 0x0003e80000100a00 */
[----:B------:R-:W4:Y:S04]  /*b290*/  LDL.LU.64 R250, [R1+0x560] ;  /* 0x0005600001fa7983 */ /* 0x000f280000300a00 */
[----:B--2---:R-:W2:Y:S04]  /*b2a0*/  LDL.LU.64 R84, [R1+0x568] ;  /* 0x0005680001547983 */ /* 0x004ea80000300a00 */
[----:B------:R1:W-:Y:S04]  /*b2b0*/  LDGSTS.E [R16+0x2c008], desc[UR48][R82.64], !P4 ;  /* 0x2c00800052107fae */ /* 0x0003e8000e121870 */
[----:B------:R-:W2:Y:S04]  /*b2c0*/  LDL.LU.64 R232, [R1+0x578] ;  /* 0x0005780001e87983 */ /* 0x000ea80000300a00 */
[----:B------:R-:W2:Y:S01]  /*b2d0*/  LDL.LU.64 R234, [R1+0x588] ;  /* 0x0005880001ea7983 */ /* 0x000ea20000300a00 */
[----:B---3--:R-:W-:-:S05]  /*b2e0*/  IMAD.WIDE R92, R20, 0x4, R246 ;  /* 0x00000004145c7825 */ /* 0x008fca00078e02f6 */
[----:B------:R-:W-:Y:S04]  /*b2f0*/  STL.64 [R1+0x1d8], R92 ;  /* 0x0001d85c01007387 */ /* 0x000fe80000100a00 */
[----:B------:R-:W3:Y:S04]  /*b300*/  LDL.LU.64 R236, [R1+0x5a0] ;  /* 0x0005a00001ec7983 */ /* 0x000ee80000300a00 */
[----:B------:R-:W-:Y:S01]  /*b310*/  LDGSTS.E [R16+0x2000c], desc[UR48][R92.64], !P6 ;  /* 0x2000c0005c107fae */ /* 0x000fe2000f121870 */
[----:B------:R-:W-:-:S04]  /*b320*/  IMAD.WIDE R90, R20, 0x4, R242 ;  /* 0x00000004145a7825 */ /* 0x000fc800078e02f2 */
[C---:B-1----:R-:W-:Y:S01]  /*b330*/  IMAD.WIDE R88, R20.reuse, 0x4, R244 ;  /* 0x0000000414587825 */ /* 0x042fe200078e02f4 */
[----:B------:R-:W-:Y:S03]  /*b340*/  STL.64 [R1+0x1d0], R90 ;  /* 0x0001d05a01007387 */ /* 0x000fe60000100a00 */
[C---:B------:R-:W-:Y:S01]  /*b350*/  IMAD.WIDE R82, R20.reuse, 0x4, R248 ;  /* 0x0000000414527825 */ /* 0x040fe200078e02f8 */
[----:B------:R1:W-:Y:S04]  /*b360*/  STL.64 [R1+0x1c8], R88 ;  /* 0x0001c85801007387 */ /* 0x0003e80000100a00 */
[----:B------:R1:W-:Y:S04]  /*b370*/  STL.64 [R1+0x1c0], R82 ;  /* 0x0001c05201007387 */ /* 0x0003e80000100a00 */
[----:B------:R-:W3:Y:S04]  /*b380*/  LDL.LU.64 R246, [R1+0x598] ;  /* 0x0005980001f67983 */ /* 0x000ee80000300a00 */
[----:B------:R-:W3:Y:S04]  /*b390*/  LDL.LU.64 R242, [R1+0x5b0] ;  /* 0x0005b00001f27983 */ /* 0x000ee80000300a00 */
[----:B------:R-:W-:Y:S04]  /*b3a0*/  LDGSTS.E [R16+0x2400c], desc[UR48][R90.64], !P6 ;  /* 0x2400c0005a107fae */ /* 0x000fe8000f121870 */
[----:B------:R-:W3:Y:S04]  /*b3b0*/  LDL.LU.64 R244, [R1+0x5c8] ;  /* 0x0005c80001f47983 */ /* 0x000ee80000300a00 */
[----:B------:R1:W-:Y:S04]  /*b3c0*/  LDGSTS.E [R16+0x2800c], desc[UR48][R88.64], !P6 ;  /* 0x2800c00058107fae */ /* 0x0003e8000f121870 */
[----:B------:R-:W3:Y:S04]  /*b3d0*/  LDL.LU.64 R248, [R1+0x5c0] ;  /* 0x0005c00001f87983 */ /* 0x000ee80000300a00 */
[----:B------:R1:W-:Y:S01]  /*b3e0*/  LDGSTS.E [R16+0x2c00c], desc[UR48][R82.64], !P6 ;  /* 0x2c00c00052107fae */ /* 0x0003e2000f121870 */
[----:B----4-:R-:W-:-:S05]  /*b3f0*/  IMAD.WIDE R6, R20, 0x4, R6 ;  /* 0x0000000414067825 */ /* 0x010fca00078e0206 */
[----:B------:R4:W-:Y:S01]  /*b400*/  STL.64 [R1+0x138], R6 ;  /* 0x0001380601007387 */ /* 0x0009e20000100a00 */
[----:B-1----:R-:W-:-:S03]  /*b410*/  IMAD.WIDE R88, R20, 0x4, R240 ;  /* 0x0000000414587825 */ /* 0x002fc600078e02f0 */
[----:B------:R-:W-:Y:S04]  /*b420*/  LDGSTS.E [R16+0x30000], desc[UR48][R6.64], !P1 ;  /* 0x3000000006107fae */ /* 0x000fe8000c921870 */
[----:B------:R2:W-:Y:S01]  /*b430*/  LDGSTS.E [R16+0x34000], desc[UR48][R88.64], !P1 ;  /* 0x3400000058107fae */ /* 0x0005e2000c921870 */
[----:B------:R-:W-:-:S05]  /*b440*/  IMAD.WIDE R86, R20, 0x4, R86 ;  /* 0x0000000414567825 */ /* 0x000fca00078e0256 */
[----:B------:R1:W-:Y:S01]  /*b450*/  LDGSTS.E [R16+0x38000], desc[UR48][R86.64], !P1 ;  /* 0x3800000056107fae */ /* 0x0003e2000c921870 */
[----:B------:R-:W-:-:S03]  /*b460*/  IMAD.WIDE R82, R20, 0x4, R250 ;  /* 0x0000000414527825 */ /* 0x000fc600078e02fa */
[----:B------:R-:W3:Y:S04]  /*b470*/  LDL.LU.64 R250, [R1+0x5d8] ;  /* 0x0005d80001fa7983 */ /* 0x000ee80000300a00 */
[----:B------:R2:W-:Y:S04]  /*b480*/  STL.64 [R1+0x130], R88 ;  /* 0x0001305801007387 */ /* 0x0005e80000100a00 */
[----:B------:R1:W-:Y:S04]  /*b490*/  STL.64 [R1+0x128], R86 ;  /* 0x0001285601007387 */ /* 0x0003e80000100a00 */
[----:B------:R3:W-:Y:S04]  /*b4a0*/  STL.64 [R1+0x120], R82 ;  /* 0x0001205201007387 */ /* 0x0007e80000100a00 */
[----:B----4-:R-:W4:Y:S01]  /*b4b0*/  LDL.LU.64 R6, [R1+0x5f8] ;  /* 0x0005f80001067983 */ /* 0x010f220000300a00 */
[----:B--2---:R-:W-:-:S03]  /*b4c0*/  IMAD.WIDE R88, R20, 0x4, R84 ;  /* 0x0000000414587825 */ /* 0x004fc600078e0254 */
[----:B------:R3:W-:Y:S01]  /*b4d0*/  LDGSTS.E [R16+0x3c000], desc[UR48][R82.64], !P1 ;  /* 0x3c00000052107fae */ /* 0x0007e2000c921870 */
[----:B-1----:R-:W-:-:S04]  /*b4e0*/  IMAD.WIDE R86, R20, 0x4, R232 ;  /* 0x0000000414567825 */ /* 0x002fc800078e02e8 */
[C---:B------:R-:W-:Y:S01]  /*b4f0*/  IMAD.WIDE R84, R20.reuse, 0x4, R234 ;  /* 0x0000000414547825 */ /* 0x040fe200078e02ea */
[----:B------:R1:W-:Y:S04]  /*b500*/  STL.64 [R1+0x118], R88 ;  /* 0x0001185801007387 */ /* 0x0003e80000100a00 */
[----:B------:R1:W-:Y:S04]  /*b510*/  LDGSTS.E [R16+0x30004], desc[UR48][R88.64], !P2 ;  /* 0x3000400058107fae */ /* 0x0003e8000d121870 */
[----:B------:R2:W-:Y:S04]  /*b520*/  STL.64 [R1+0x110], R86 ;  /* 0x0001105601007387 */ /* 0x0005e80000100a00 */
[----:B------:R2:W-:Y:S04]  /*b530*/  LDGSTS.E [R16+0x34004], desc[UR48][R86.64], !P2 ;  /* 0x3400400056107fae */ /* 0x0005e8000d121870 */
[----:B------:R2:W-:Y:S04]  /*b540*/  STL.64 [R1+0x108], R84 ;  /* 0x0001085401007387 */ /* 0x0005e80000100a00 */
[----:B------:R2:W-:Y:S01]  /*b550*/  LDGSTS.E [R16+0x38004], desc[UR48][R84.64], !P2 ;  /* 0x3800400054107fae */ /* 0x0005e2000d121870 */
[----:B---3--:R-:W-:-:S05]  /*b560*/  IMAD.WIDE R82, R20, 0x4, R236 ;  /* 0x0000000414527825 */ /* 0x008fca00078e02ec */
[----:B------:R3:W-:Y:S04]  /*b570*/  STL.64 [R1+0x100], R82 ;  /* 0x0001005201007387 */ /* 0x0007e80000100a00 */
[----:B------:R3:W-:Y:S01]  /*b580*/  LDGSTS.E [R16+0x3c004], desc[UR48][R82.64], !P2 ;  /* 0x3c00400052107fae */ /* 0x0007e2000d121870 */
[----:B-1----:R-:W-:-:S04]  /*b590*/  IMAD.WIDE R88, R20, 0x4, R246 ;  /* 0x0000000414587825 */ /* 0x002fc800078e02f6 */
[C---:B--2---:R-:W-:Y:S01]  /*b5a0*/  IMAD.WIDE R86, R20.reuse, 0x4, R242 ;  /* 0x0000000414567825 */ /* 0x044fe200078e02f2 */
[----:B------:R-:W-:Y:S04]  /*b5b0*/  STL.64 [R1+0xf8], R88 ;  /* 0x0000f85801007387 */ /* 0x000fe80000100a00 */
[----:B------:R-:W-:Y:S01]  /*b5c0*/  LDGSTS.E [R16+0x30008], desc[UR48][R88.64], !P3 ;  /* 0x3000800058107fae */ /* 0x000fe2000d921870 */
[----:B------:R-:W-:-:S03]  /*b5d0*/  IMAD.WIDE R84, R20, 0x4, R244 ;  /* 0x0000000414547825 */ /* 0x000fc600078e02f4 */
[----:B------:R-:W-:Y:S04]  /*b5e0*/  STL.64 [R1+0xf0], R86 ;  /* 0x0000f05601007387 */ /* 0x000fe80000100a00 */
[----:B------:R-:W-:Y:S01]  /*b5f0*/  LDGSTS.E [R16+0x34008], desc[UR48][R86.64], !P3 ;  /* 0x3400800056107fae */ /* 0x000fe2000d921870 */
[----:B---3--:R-:W-:-:S03]  /*b600*/  IMAD.WIDE R82, R20, 0x4, R248 ;  /* 0x0000000414527825 */ /* 0x008fc600078e02f8 */
[----:B------:R-:W-:Y:S04]  /*b610*/  STL.64 [R1+0xe8], R84 ;  /* 0x0000e85401007387 */ /* 0x000fe80000100a00 */
[----:B------:R-:W-:Y:S04]  /*b620*/  LDGSTS.E [R16+0x38008], desc[UR48][R84.64], !P3 ;  /* 0x3800800054107fae */ /* 0x000fe8000d921870 */
[----:B------:R1:W-:Y:S04]  /*b630*/  STL.64 [R1+0xe0], R82 ;  /* 0x0000e05201007387 */ /* 0x0003e80000100a00 */
[----:B------:R1:W-:Y:S02]  /*b640*/  LDGSTS.E [R16+0x3c008], desc[UR48][R82.64], !P3 ;  /* 0x3c00800052107fae */ /* 0x0003e4000d921870 */
[----:B-1----:R-:W-:-:S05]  /*b650*/  IMAD.WIDE R82, R20, 0x4, R250 ;  /* 0x0000000414527825 */ /* 0x002fca00078e02fa */
[----:B------:R-:W-:Y:S04]  /*b660*/  STL.64 [R1+0xd8], R82 ;  /* 0x0000d85201007387 */ /* 0x000fe80000100a00 */
[----:B------:R-:W-:Y:S01]  /*b670*/  STL.64 [R1+0xd0], R12 ;  /* 0x0000d00c01007387 */ /* 0x000fe20000100a00 */
[----:B----4-:R-:W-:-:S03]  /*b680*/  IMAD.WIDE R6, R20, 0x4, R6 ;  /* 0x0000000414067825 */ /* 0x010fc600078e0206 */
[----:B------:R-:W-:Y:S04]  /*b690*/  STL.64 [R1+0xc8], R10 ;  /* 0x0000c80a01007387 */ /* 0x000fe80000100a00 */
[----:B------:R-:W-:Y:S04]  /*b6a0*/  STL.64 [R1+0xc0], R6 ;  /* 0x0000c00601007387 */ /* 0x000fe80000100a00 */
[----:B------:R-:W2:Y:S04]  /*b6b0*/  LDL.LU.64 R250, [R1+0x350] ;  /* 0x0003500001fa7983 */ /* 0x000ea80000300a00 */
[----:B------:R-:W3:Y:S04]  /*b6c0*/  LDL.LU.64 R248, [R1+0x360] ;  /* 0x0003600001f87983 */ /* 0x000ee80000300a00 */
[----:B------:R-:W4:Y:S04]  /*b6d0*/  LDL.LU.64 R246, [R1+0x380] ;  /* 0x0003800001f67983 */ /* 0x000f280000300a00 */
[----:B------:R-:W4:Y:S04]  /*b6e0*/  LDL.LU.64 R244, [R1+0x388] ;  /* 0x0003880001f47983 */ /* 0x000f280000300a00 */
[----:B------:R-:W3:Y:S04]  /*b6f0*/  LDL.LU.64 R242, [R1+0x390] ;  /* 0x0003900001f27983 */ /* 0x000ee80000300a00 */
[----:B------:R-:W2:Y:S04]  /*b700*/  LDL.LU.64 R232, [R1+0x398] ;  /* 0x0003980001e87983 */ /* 0x000ea80000300a00 */
[----:B------:R-:W4:Y:S01]  /*b710*/  LDL.LU.64 R234, [R1+0x3a8] ;  /* 0x0003a80001ea7983 */ /* 0x000f220000300a00 */
[----:B------:R-:W-:-:S02]  /*b720*/  SEL R21, R21, RZ, P5 ;  /* 0x000000ff15157207 */ /* 0x000fc40002800000 */
[----:B------:R-:W-:Y:S01]  /*b730*/  ISETP.GE.U32.AND P4, PT, R78, 0x7fffff41, PT ;  /* 0x7fffff414e00780c */ /* 0x000fe20003f86070 */
[----:B------:R-:W3:Y:S01]  /*b740*/  LDL.LU.64 R236, [R1+0x3b0] ;  /* 0x0003b00001ec7983 */ /* 0x000ee20000300a00 */
[----:B------:R-:W1:Y:S01]  /*b750*/  LDC R78, c[0x0][0x230] ;  /* 0x00008c00ff4e7b82 */ /* 0x000e620000000800 */
[----:B------:R-:W-:Y:S01]  /*b760*/  ISETP.NE.U32.AND P5, PT, R21, RZ, PT ;  /* 0x000000ff1500720c */ /* 0x000fe20003fa5070 */
[----:B------:R-:W-:-:S06]  /*b770*/  VIADD R21, R80, 0xffffff7f ;  /* 0xffffff7f50157836 */ /* 0x000fcc0000000000 */
[----:B------:R-:W1:Y:S01]  /*b780*/  LDC R80, c[0x0][0x230] ;  /* 0x00008c00ff507b82 */ /* 0x000e620000000800 */
[----:B------:R-:W-:Y:S01]  /*b790*/  ISETP.GE.U32.AND P6, PT, R21, 0x7fffff40, PT ;  /* 0x7fffff401500780c */ /* 0x000fe20003fc6070 */
[----:B------:R-:W-:Y:S01]  /*b7a0*/  VIADD R21, R79, 0xffffff7e ;  /* 0xffffff7e4f157836 */ /* 0x000fe20000000000 */
[----:B------:R-:W-:Y:S04]  /*b7b0*/  LDGSTS.E [R16+0x3000c], desc[UR48][R82.64], !P4 ;  /* 0x3000c00052107fae */ /* 0x000fe8000e121870 */
[----:B------:R-:W-:Y:S01]  /*b7c0*/  ISETP.GE.U32.AND P1, PT, R21, 0x7fffff3f, PT ;  /* 0x7fffff3f1500780c */ /* 0x000fe20003f26070 */
[----:B------:R-:W-:Y:S01]  /*b7d0*/  LDGSTS.E [R16+0x3400c], desc[UR48][R12.64], !P4 ;  /* 0x3400c0000c107fae */ /* 0x000fe2000e121870 */
[----:B------:R-:W3:Y:S03]  /*b7e0*/  LDC R79, c[0x0][0x230] ;  /* 0x00008c00ff4f7b82 */ /* 0x000ee60000000800 */
[----:B------:R-:W-:Y:S01]  /*b7f0*/  LDGSTS.E [R16+0x3800c], desc[UR48][R10.64], !P4 ;  /* 0x3800c0000a107fae */ /* 0x000fe2000e121870 */
[----:B-1----:R-:W-:-:S03]  /*b800*/  IADD3 R21, R78, -0x83, RZ ;  /* 0xffffff7d4e157810 */ /* 0x002fc60007ffe0ff */
[----:B------:R-:W-:Y:S01]  /*b810*/  LDGSTS.E [R16+0x3c00c], desc[UR48][R6.64], !P4 ;  /* 0x3c00c00006107fae */ /* 0x000fe2000e121870 */
[----:B------:R-:W-:-:S03]  /*b820*/  ISETP.GE.U32.AND P2, PT, R21, 0x7fffff3e, PT ;  /* 0x7fffff3e1500780c */ /* 0x000fc60003f46070 */
[----:B------:R-:W0:Y:S01]  /*b830*/  LDGDEPBAR ;  /* 0x00000000000079af */ /* 0x000e220000000000 */
[----:B------:R-:W-:Y:S02]  /*b840*/  VIADD R21, R80, 0xffffff7c ;  /* 0xffffff7c50157836 */ /* 0x000fe40000000000 */
[----:B------:R-:W1:Y:S03]  /*b850*/  LDC R80, c[0x0][0x230] ;  /* 0x00008c00ff507b82 */ /* 0x000e660000000800 */
[----:B------:R-:W-:Y:S02]  /*b860*/  ISETP.GE.U32.AND P3, PT, R21, 0x7fffff3d, PT ;  /* 0x7fffff3d1500780c */ /* 0x000fe40003f66070 */
[----:B------:R-:W-:-:S05]  /*b870*/  MOV R21, UR8 ;  /* 0x0000000800157c02 */ /* 0x000fca0008000f00 */
[----:B------:R-:W-:-:S04]  /*b880*/  IMAD.WIDE R46, R21, 0x4, R46 ;  /* 0x00000004152e7825 */ /* 0x000fc800078e022e */
[C---:B------:R-:W-:Y:S01]  /*b890*/  IMAD.WIDE R44, R21.reuse, 0x4, R44 ;  /* 0x00000004152c7825 */ /* 0x040fe200078e022c */
[----:B------:R-:W-:Y:S03]  /*b8a0*/  STL.64 [R1+0xb8], R46 ;  /* 0x0000b82e01007387 */ /* 0x000fe60000100a00 */
[C---:B------:R-:W-:Y:S01]  /*b8b0*/  IMAD.WIDE R22, R21.reuse, 0x4, R22 ;  /* 0x0000000415167825 */ /* 0x040fe200078e0216 */
[----:B------:R-:W-:Y:S03]  /*b8c0*/  STL.64 [R1+0xb0], R44 ;  /* 0x0000b02c01007387 */ /* 0x000fe60000100a00 */
[C---:B------:R-:W-:Y:S01]  /*b8d0*/  IMAD.WIDE R40, R21.reuse, 0x4, R40 ;  /* 0x0000000415287825 */ /* 0x040fe200078e0228 */
[----:B------:R-:W-:Y:S03]  /*b8e0*/  STL.64 [R1+0xa8], R22 ;  /* 0x0000a81601007387 */ /* 0x000fe60000100a00 */
[C---:B------:R-:W-:Y:S01]  /*b8f0*/  IMAD.WIDE R26, R21.reuse, 0x4, R26 ;  /* 0x00000004151a7825 */ /* 0x040fe200078e021a */
[----:B------:R2:W-:Y:S03]  /*b900*/  STL.64 [R1+0x98], R40 ;  /* 0x0000982801007387 */ /* 0x0005e60000100a00 */
[C---:B------:R-:W-:Y:S01]  /*b910*/  IMAD.WIDE R56, R21.reuse, 0x4, R56 ;  /* 0x0000000415387825 */ /* 0x040fe200078e0238 */
[----:B------:R-:W-:Y:S03]  /*b920*/  STL.64 [R1+0xa0], R26 ;  /* 0x0000a01a01007387 */ /* 0x000fe60000100a00 */
        /* <DEDUP_REMOVED lines=29> */
[----:B------:R-:W-:Y:S04]  /*bb00*/  STL.64 [R1+0x18], R68 ;  /* 0x0000184401007387 */ /* 0x000fe80000100a00 */
[----:B------:R-:W-:Y:S04]  /*bb10*/  STL.64 [R1+0x20], R52 ;  /* 0x0000203401007387 */ /* 0x000fe80000100a00 */
[----:B------:R-:W-:Y:S04]  /*bb20*/  LDGSTS.E [R19+-0x3c000], desc[UR48][R46.64], P0 ;  /* 0xc40000002e137fae */ /* 0x000fe80008121870 */
[----:B------:R1:W-:Y:S04]  /*bb30*/  LDGSTS.E [R19+-0x3bc00], desc[UR48][R40.64], P0 ;  /* 0xc440000028137fae */ /* 0x0003e80008121870 */
[----:B------:R-:W-:Y:S04]  /*bb40*/  LDGSTS.E [R19+-0x3b800], desc[UR48][R50.64], P0 ;  /* 0xc480000032137fae */ /* 0x000fe80008121870 */
[----:B------:R4:W-:Y:S04]  /*bb50*/  LDGSTS.E [R19+-0x3b400], desc[UR48][R64.64], P0 ;  /* 0xc4c0000040137fae */ /* 0x0009e80008121870 */
[----:B------:R-:W-:Y:S01]  /*bb60*/  LDGSTS.E [R19+-0x3b000], desc[UR48][R58.64], P0 ;  /* 0xc50000003a137fae */ /* 0x000fe20008121870 */
[----:B--2---:R-:W-:-:S03]  /*bb70*/  IMAD.WIDE R240, R21, 0x4, R232 ;  /* 0x0000000415f07825 */ /* 0x004fc600078e02e8 */
[----:B------:R-:W-:Y:S01]  /*bb80*/  LDGSTS.E [R19+-0x3ac00], desc[UR48][R68.64], P0 ;  /* 0xc540000044137fae */ /* 0x000fe20008121870 */
[----:B-1----:R-:W1:Y:S01]  /*bb90*/  LDC R40, c[0x0][0x230] ;  /* 0x00008c00ff287b82 */ /* 0x002e620000000800 */
[C---:B----4-:R-:W-:Y:S02]  /*bba0*/  IMAD.WIDE R238, R21.reuse, 0x4, R234 ;  /* 0x0000000415ee7825 */ /* 0x050fe400078e02ea */
[----:B------:R-:W2:Y:S04]  /*bbb0*/  LDL.LU.64 R234, [R1+0xa90] ;  /* 0x000a900001ea7983 */ /* 0x000ea80000300a00 */
[----:B------:R-:W4:Y:S01]  /*bbc0*/  LDL.LU.64 R232, [R1+0xa88] ;  /* 0x000a880001e87983 */ /* 0x000f220000300a00 */
[C---:B------:R-:W-:Y:S01]  /*bbd0*/  IMAD.WIDE R250, R21.reuse, 0x4, R250 ;  /* 0x0000000415fa7825 */ /* 0x040fe200078e02fa */
[----:B------:R-:W1:Y:S02]  /*bbe0*/  LDC R64, c[0x0][0x230] ;  /* 0x00008c00ff407b82 */ /* 0x000e640000000800 */
[----:B------:R-:W2:Y:S04]  /*bbf0*/  LDL.LU.64 R86, [R1+0xa80] ;  /* 0x000a800001567983 */ /* 0x000ea80000300a00 */
[----:B------:R-:W4:Y:S01]  /*bc00*/  LDL.LU.64 R84, [R1+0xa78] ;  /* 0x000a780001547983 */ /* 0x000f220000300a00 */
[----:B---3--:R-:W-:-:S03]  /*bc10*/  IMAD.WIDE R242, R21, 0x4, R242 ;  /* 0x0000000415f27825 */ /* 0x008fc600078e02f2 */
[----:B------:R-:W3:Y:S04]  /*bc20*/  LDL.LU.64 R96, [R1+0xa70] ;  /* 0x000a700001607983 */ /* 0x000ee80000300a00 */
[----:B------:R-:W3:Y:S01]  /*bc30*/  LDL.LU.64 R94, [R1+0xa68] ;  /* 0x000a6800015e7983 */ /* 0x000ee20000300a00 */
[----:B------:R-:W-:-:S03]  /*bc40*/  IMAD.WIDE R12, R21, 0x4, R42 ;  /* 0x00000004150c7825 */ /* 0x000fc600078e022a */
[----:B------:R-:W3:Y:S01]  /*bc50*/  LDL.LU.64 R92, [R1+0xa60] ;  /* 0x000a6000015c7983 */ /* 0x000ee20000300a00 */
[----:B------:R-:W-:-:S03]  /*bc60*/  IMAD.WIDE R248, R21, 0x4, R248 ;  /* 0x0000000415f87825 */ /* 0x000fc600078e02f8 */
[----:B------:R-:W-:Y:S04]  /*bc70*/  LDGSTS.E [R19+-0x3a800], desc[UR48][R250.64], P0 ;  /* 0xc5800000fa137fae */ /* 0x000fe80008121870 */
[----:B------:R-:W3:Y:S04]  /*bc80*/  LDL.LU.64 R88, [R1+0xa58] ;  /* 0x000a580001587983 */ /* 0x000ee80000300a00 */
[----:B------:R-:W-:Y:S04]  /*bc90*/  LDGSTS.E [R19+-0x3a400], desc[UR48][R242.64], P0 ;  /* 0xc5c00000f2137fae */ /* 0x000fe80008121870 */
[----:B------:R-:W-:Y:S04]  /*bca0*/  LDGSTS.E [R17+-0x3bf00], desc[UR48][R44.64], P0 ;  /* 0xc41000002c117fae */ /* 0x000fe80008121870 */
[----:B------:R1:W-:Y:S04]  /*bcb0*/  LDGSTS.E [R17+-0x3bb00], desc[UR48][R56.64], P0 ;  /* 0xc450000038117fae */ /* 0x0003e80008121870 */
[----:B------:R-:W-:Y:S04]  /*bcc0*/  LDGSTS.E [R17+-0x3b700], desc[UR48][R34.64], P0 ;  /* 0xc490000022117fae */ /* 0x000fe80008121870 */
[----:B------:R-:W-:Y:S04]  /*bcd0*/  LDGSTS.E [R17+-0x3b300], desc[UR48][R28.64], P0 ;  /* 0xc4d000001c117fae */ /* 0x000fe80008121870 */
[----:B------:R-:W-:Y:S01]  /*bce0*/  LDGSTS.E [R17+-0x3af00], desc[UR48][R38.64], P0 ;  /* 0xc510000026117fae */ /* 0x000fe20008121870 */
[C---:B------:R-:W-:Y:S01]  /*bcf0*/  IMAD.WIDE R10, R21.reuse, 0x4, R24 ;  /* 0x00000004150a7825 */ /* 0x040fe200078e0218 */
[----:B-1----:R-:W1:Y:S02]  /*bd00*/  LDC R56, c[0x0][0x230] ;  /* 0x00008c00ff387b82 */ /* 0x002e640000000800 */
[----:B------:R-:W-:Y:S04]  /*bd10*/  LDGSTS.E [R17+-0x3ab00], desc[UR48][R12.64], P0 ;  /* 0xc55000000c117fae */ /* 0x000fe80008121870 */
[----:B------:R-:W-:Y:S04]  /*bd20*/  LDGSTS.E [R17+-0x3a700], desc[UR48][R248.64], P0 ;  /* 0xc5900000f8117fae */ /* 0x000fe80008121870 */
[----:B------:R-:W-:Y:S04]  /*bd30*/  LDGSTS.E [R17+-0x3a300], desc[UR48][R240.64], P0 ;  /* 0xc5d00000f0117fae */ /* 0x000fe80008121870 */
[----:B------:R-:W3:Y:S04]  /*bd40*/  LDL.LU.64 R98, [R1+0xa50] ;  /* 0x000a500001627983 */ /* 0x000ee80000300a00 */
[----:B------:R-:W-:Y:S04]  /*bd50*/  LDGSTS.E [R18+-0x3be00], desc[UR48][R22.64], P0 ;  /* 0xc420000016127fae */ /* 0x000fe80008121870 */
[----:B------:R-:W3:Y:S01]  /*bd60*/  LDL.LU.64 R90, [R1+0xa48] ;  /* 0x000a4800015a7983 */ /* 0x000ee20000300a00 */
[----:B------:R-:W-:-:S03]  /*bd70*/  IMAD.WIDE R246, R21, 0x4, R246 ;  /* 0x0000000415f67825 */ /* 0x000fc600078e02f6 */
[----:B------:R2:W-:Y:S04]  /*bd80*/  LDGSTS.E [R18+-0x3ba00], desc[UR48][R48.64], P0 ;  /* 0xc460000030127fae */ /* 0x0005e80008121870 */
[----:B------:R-:W-:Y:S04]  /*bd90*/  LDGSTS.E [R18+-0x3b600], desc[UR48][R30.64], P0 ;  /* 0xc4a000001e127fae */ /* 0x000fe80008121870 */
[----:B------:R-:W-:Y:S04]  /*bda0*/  LDGSTS.E [R18+-0x3b200], desc[UR48][R60.64], P0 ;  /* 0xc4e000003c127fae */ /* 0x000fe80008121870 */
[----:B------:R-:W-:Y:S01]  /*bdb0*/  LDGSTS.E [R18+-0x3ae00], desc[UR48][R54.64], P0 ;  /* 0xc520000036127fae */ /* 0x000fe20008121870 */
[----:B--2---:R-:W-:-:S03]  /*bdc0*/  IMAD.WIDE R230, R20, 0x4, R86 ;  /* 0x0000000414e67825 */ /* 0x004fc600078e0256 */
[----:B------:R-:W-:Y:S01]  /*bdd0*/  LDGSTS.E [R18+-0x3aa00], desc[UR48][R10.64], P0 ;  /* 0xc56000000a127fae */ /* 0x000fe20008121870 */
[----:B------:R-:W2:Y:S01]  /*bde0*/  LDC R48, c[0x0][0x230] ;  /* 0x00008c00ff307b82 */ /* 0x000ea20000000800 */
[----:B----4-:R-:W-:Y:S02]  /*bdf0*/  IMAD.WIDE R22, R20, 0x4, R84 ;  /* 0x0000000414167825 */ /* 0x010fe400078e0254 */
[----:B------:R-:W4:Y:S04]  /*be00*/  LDL.LU.64 R86, [R1+0xa40] ;  /* 0x000a400001567983 */ /* 0x000f280000300a00 */
[----:B------:R-:W2:Y:S01]  /*be10*/  LDL.LU.64 R84, [R1+0xa38] ;  /* 0x000a380001547983 */ /* 0x000ea20000300a00 */
[----:B------:R-:W-:-:S03]  /*be20*/  IMAD.WIDE R6, R21, 0x4, R66 ;  /* 0x0000000415067825 */ /* 0x000fc600078e0242 */
[----:B------:R-:W-:Y:S01]  /*be30*/  LDGSTS.E [R18+-0x3a600], desc[UR48][R246.64], P0 ;  /* 0xc5a00000f6127fae */ /* 0x000fe20008121870 */
[----:B------:R-:W-:-:S03]  /*be40*/  IMAD.WIDE R244, R21, 0x4, R244 ;  /* 0x0000000415f47825 */ /* 0x000fc600078e02f4 */
[----:B------:R-:W-:Y:S01]  /*be50*/  LDGSTS.E [R18+-0x3a200], desc[UR48][R238.64], P0 ;  /* 0xc5e00000ee127fae */ /* 0x000fe20008121870 */
[----:B------:R-:W-:-:S03]  /*be60*/  IMAD.WIDE R236, R21, 0x4, R236 ;  /* 0x0000000415ec7825 */ /* 0x000fc600078e02ec */
[----:B------:R3:W-:Y:S04]  /*be70*/  LDGSTS.E [R0+-0x3bd00], desc[UR48][R26.64], P0 ;  /* 0xc43000001a007fae */ /* 0x0007e80008121870 */
[----:B------:R1:W-:Y:S04]  /*be80*/  LDGSTS.E [R0+-0x3b900], desc[UR48][R32.64], P0 ;  /* 0xc470000020007fae */ /* 0x0003e80008121870 */
[----:B------:R4:W-:Y:S04]  /*be90*/  LDGSTS.E [R0+-0x3b500], desc[UR48][R36.64], P0 ;  /* 0xc4b0000024007fae */ /* 0x0009e80008121870 */
[----:B------:R-:W-:Y:S04]  /*bea0*/  LDGSTS.E [R0+-0x3b100], desc[UR48][R62.64], P0 ;  /* 0xc4f000003e007fae */ /* 0x000fe80008121870 */
[----:B------:R-:W-:Y:S04]  /*beb0*/  LDGSTS.E [R0+-0x3ad00], desc[UR48][R52.64], P0 ;  /* 0xc530000034007fae */ /* 0x000fe80008121870 */
[----:B------:R-:W-:Y:S04]  /*bec0*/  LDGSTS.E [R0+-0x3a900], desc[UR48][R6.64], P0 ;  /* 0xc570000006007fae */ /* 0x000fe80008121870 */
[----:B------:R-:W-:Y:S04]  /*bed0*/  LDGSTS.E [R0+-0x3a500], desc[UR48][R244.64], P0 ;  /* 0xc5b00000f4007fae */ /* 0x000fe80008121870 */
[----:B------:R-:W-:Y:S04]  /*bee0*/  LDGSTS.E [R0+-0x3a100], desc[UR48][R236.64], P0 ;  /* 0xc5f00000ec007fae */ /* 0x000fe80008121870 */
[----:B------:R-:W0:Y:S01]  /*bef0*/  LDGDEPBAR ;  /* 0x00000000000079af */ /* 0x000e220000000000 */
[----:B------:R-:W-:-:S02]  /*bf00*/  VIADD R78, R81, 0xffffff5f ;  /* 0xffffff5f514e7836 */ /* 0x000fc40000000000 */
[----:B------:R-:W1:Y:S01]  /*bf10*/  LDC R81, c[0x0][0x230] ;  /* 0x00008c00ff517b82 */ /* 0x000e620000000800 */
[----:B------:R-:W-:-:S07]  /*bf20*/  IMAD.WIDE R234, R20, 0x4, R234 ;  /* 0x0000000414ea7825 */ /* 0x000fce00078e02ea */
[----:B------:R-:W-:Y:S01]  /*bf30*/  BAR.SYNC.DEFER_BLOCKING 0x0 ;  /* 0x0000000000007b1d */ /* 0x000fe20000010000 */
[----:B------:R-:W-:-:S04]  /*bf40*/  IMAD.WIDE R232, R20, 0x4, R232 ;  /* 0x0000000414e87825 */ /* 0x000fc800078e02e8 */
[----:B------:R-:W-:Y:S01]  /*bf50*/  VIADD R24, R80, 0xffffff5d ;  /* 0xffffff5d50187836 */ /* 0x000fe20000000000 */
[----:B------:R-:W-:Y:S01]  /*bf60*/  STL.64 [R1+0xca8], R234 ;  /* 0x000ca8ea01007387 */ /* 0x000fe20000100a00 */
[----:B---3--:R-:W-:-:S04]  /*bf70*/  IMAD.WIDE R26, R20, 0x4, R94 ;  /* 0x00000004141a7825 */ /* 0x008fc800078e025e */
[C---:B------:R-:W-:Y:S01]  /*bf80*/  IMAD.WIDE R28, R20.reuse, 0x4, R92 ;  /* 0x00000004141c7825 */ /* 0x040fe200078e025c */
[----:B------:R-:W-:Y:S03]  /*bf90*/  STL.64 [R1+0xca0], R232 ;  /* 0x000ca0e801007387 */ /* 0x000fe60000100a00 */
[C---:B------:R-:W-:Y:S01]  /*bfa0*/  IMAD.WIDE R30, R20.reuse, 0x4, R88 ;  /* 0x00000004141e7825 */ /* 0x040fe200078e0258 */
[----:B------:R-:W-:Y:S03]  /*bfb0*/  STL.64 [R1+0xcb0], R230 ;  /* 0x000cb0e601007387 */ /* 0x000fe60000100a00 */
[----:B------:R-:W-:Y:S01]  /*bfc0*/  IMAD.WIDE R34, R20, 0x4, R90 ;  /* 0x0000000414227825 */ /* 0x000fe200078e025a */
[----:B------:R-:W-:Y:S01]  /*bfd0*/  @!PT LDS RZ, [RZ] ;  /* 0x00000000fffff984 */ /* 0x000fe20000000800 */
[----:B------:R-:W-:Y:S01]  /*bfe0*/  @!PT LDS RZ, [RZ] ;  /* 0x00000000fffff984 */ /* 0x000fe20000000800 */
[----:B------:R-:W-:Y:S01]  /*bff0*/  @!PT LDS RZ, [RZ] ;  /* 0x00000000fffff984 */ /* 0x000fe20000000800 */
[----:B------:R-:W-:Y:S01]  /*c000*/  LDGSTS.E [R2+0x40000], desc[UR48][R234.64], !P6 ;  /* 0x40000000ea027fae */ /* 0x000fe2000f121870 */
[----:B-1----:R-:W-:-:S02]  /*c010*/  IADD3 R32, R81, -0xa4, RZ ;  /* 0xffffff5c51207810 */ /* 0x002fc40007ffe0ff */
[----:B------:R-:W-:Y:S02]  /*c020*/  VIADD R40, R40, 0xffffff7b ;  /* 0xffffff7b28287836 */ /* 0x000fe40000000000 */
[C---:B----4-:R-:W-:Y:S01]  /*c030*/  IMAD.WIDE R36, R20.reuse, 0x4, R86 ;  /* 0x0000000414247825 */ /* 0x050fe200078e0256 */
[----:B------:R-:W-:Y:S03]  /*c040*/  LDGSTS.E [R2+0x44000], desc[UR48][R232.64], !P6 ;  /* 0x44000000e8027fae */ /* 0x000fe6000f121870 */
[----:B--2---:R-:W-:Y:S01]  /*c050*/  IMAD.WIDE R38, R20, 0x4, R84 ;  /* 0x0000000414267825 */ /* 0x004fe200078e0254 */
[----:B------:R-:W-:Y:S01]  /*c060*/  LDGSTS.E [R2+0x48000], desc[UR48][R230.64], !P6 ;  /* 0x48000000e6027fae */ /* 0x000fe2000f121870 */
[----:B------:R-:W-:Y:S01]  /*c070*/  ISETP.GE.U32.AND P4, PT, R78, 0x7fffff20, PT ;  /* 0x7fffff204e00780c */ /* 0x000fe20003f86070 */
[----:B------:R-:W1:Y:S02]  /*c080*/  LDC R80, c[0x0][0x230] ;  /* 0x00008c00ff507b82 */ /* 0x000e640000000800 */
[----:B------:R-:W-:Y:S01]  /*c090*/  LDGSTS.E [R2+0x4c000], desc[UR48][R22.64], !P6 ;  /* 0x4c00000016027fae */ /* 0x000fe2000f121870 */
[----:B------:R-:W-:Y:S01]  /*c0a0*/  ISETP.GE.U32.AND P6, PT, R24, 0x7fffff1e, PT ;  /* 0x7fffff1e1800780c */ /* 0x000fe20003fc6070 */
[----:B------:R-:W-:-:S02]  /*c0b0*/  IMAD.WIDE R24, R20, 0x4, R96 ;  /* 0x0000000414187825 */ /* 0x000fc400078e0260 */
[----:B------:R-:W-:Y:S04]  /*c0c0*/  STL.64 [R1+0xc98], R22 ;  /* 0x000c981601007387 */ /* 0x000fe80000100a00 */
[----:B------:R-:W2:Y:S04]  /*c0d0*/  LDL.LU.64 R96, [R1+0xa30] ;  /* 0x000a300001607983 */ /* 0x000ea80000300a00 */
[----:B------:R-:W3:Y:S04]  /*c0e0*/  LDL.LU.64 R94, [R1+0xa28] ;  /* 0x000a2800015e7983 */ /* 0x000ee80000300a00 */
[----:B------:R-:W4:Y:S04]  /*c0f0*/  LDL.LU.64 R92, [R1+0xa20] ;  /* 0x000a2000015c7983 */ /* 0x000f280000300a00 */
[----:B------:R-:W4:Y:S04]  /*c100*/  LDL.LU.64 R88, [R1+0xa18] ;  /* 0x000a180001587983 */ /* 0x000f280000300a00 */
[----:B------:R-:W-:Y:S04]  /*c110*/  LDGSTS.E [R2+0x40004], desc[UR48][R24.64], !P1 ;  /* 0x4000400018027fae */ /* 0x000fe8000c921870 */
[----:B------:R1:W-:Y:S04]  /*c120*/  LDGSTS.E [R2+0x44004], desc[UR48][R26.64], !P1 ;  /* 0x440040001a027fae */ /* 0x0003e8000c921870 */
[----:B------:R-:W-:Y:S04]  /*c130*/  STL.64 [R1+0xcb8], R24 ;  /* 0x000cb81801007387 */ /* 0x000fe80000100a00 */
[----:B------:R-:W-:Y:S04]  /*c140*/  LDGSTS.E [R2+0x48004], desc[UR48][R28.64], !P1 ;  /* 0x480040001c027fae */ /* 0x000fe8000c921870 */
[----:B------:R1:W-:Y:S04]  /*c150*/  STL.64 [R1+0xcc0], R26 ;  /* 0x000cc01a01007387 */ /* 0x0003e80000100a00 */
[----:B------:R-:W-:Y:S01]  /*c160*/  LDGSTS.E [R2+0x4c004], desc[UR48][R30.64], !P1 ;  /* 0x4c0040001e027fae */ /* 0x000fe2000c921870 */
[----:B------:R-:W-:Y:S01]  /*c170*/  ISETP.GE.U32.AND P1, PT, R32, 0x7fffff1d, PT ;  /* 0x7fffff1d2000780c */ /* 0x000fe20003f26070 */
[----:B------:R-:W-:-:S02]  /*c180*/  IMAD.WIDE R32, R20, 0x4, R98 ;  /* 0x0000000414207825 */ /* 0x000fc400078e0262 */
[----:B------:R-:W-:Y:S04]  /*c190*/  STL.64 [R1+0xcc8], R28 ;  /* 0x000cc81c01007387 */ /* 0x000fe80000100a00 */
[----:B------:R-:W-:Y:S01]  /*c1a0*/  STL.64 [R1+0xcd0], R30 ;  /* 0x000cd01e01007387 */ /* 0x000fe20000100a00 */
[----:B------:R-:W-:Y:S01]  /*c1b0*/  VIADD R48, R48, 0xffffff7a ;  /* 0xffffff7a30307836 */ /* 0x000fe20000000000 */
[----:B------:R-:W-:Y:S01]  /*c1c0*/  IADD3 R56, R56, -0x87, RZ ;  /* 0xffffff7938387810 */ /* 0x000fe20007ffe0ff */
[----:B------:R-:W-:Y:S01]  /*c1d0*/  VIADD R78, R79, 0xffffff5e ;  /* 0xffffff5e4f4e7836 */ /* 0x000fe20000000000 */
[----:B------:R-:W4:Y:S01]  /*c1e0*/  LDL.LU.64 R98, [R1+0x810] ;  /* 0x0008100001627983 */ /* 0x000f220000300a00 */
[----:B------:R-:W-:Y:S01]  /*c1f0*/  VIADD R64, R64, 0xffffff78 ;  /* 0xffffff7840407836 */ /* 0x000fe20000000000 */
[----:B-1----:R-:W-:Y:S01]  /*c200*/  IADD3 R80, R80, -0xa6, RZ ;  /* 0xffffff5a50507810 */ /* 0x002fe20007ffe0ff */
[----:B------:R-:W-:Y:S01]  /*c210*/  VIADD R216, R216, 0xffffff51 ;  /* 0xffffff51d8d87836 */ /* 0x000fe20000000000 */
[----:B------:R-:W4:Y:S01]  /*c220*/  LDL.LU.64 R90, [R1+0x808] ;  /* 0x00080800015a7983 */ /* 0x000f220000300a00 */
[----:B------:R-:W-:Y:S01]  /*c230*/  IADD3 R224, R224, -0xb0, RZ ;  /* 0xffffff50e0e07810 */ /* 0x000fe20007ffe0ff */
[----:B------:R-:W-:Y:S01]  /*c240*/  VIADD R252, R252, 0xffffff6f ;  /* 0xffffff6ffcfc7836 */ /* 0x000fe20000000000 */
[----:B------:R-:W1:Y:S01]  /*c250*/  LDC R27, c[0x0][0x230] ;  /* 0x00008c00ff1b7b82 */ /* 0x000e620000000800 */
[----:B------:R-:W4:Y:S04]  /*c260*/  LDL.LU.64 R86, [R1+0x800] ;  /* 0x0008000001567983 */ /* 0x000f280000300a00 */
[----:B------:R-:W4:Y:S03]  /*c270*/  LDL.LU.64 R84, [R1+0x7f8] ;  /* 0x0007f80001547983 */ /* 0x000f260000300a00 */
[----:B------:R-:W1:Y:S01]  /*c280*/  LDC R26, c[0x0][0x230] ;  /* 0x00008c00ff1a7b82 */ /* 0x000e620000000800 */
[----:B------:R-:W-:Y:S04]  /*c290*/  LDGSTS.E [R2+0x40008], desc[UR48][R32.64], !P2 ;  /* 0x4000800020027fae */ /* 0x000fe8000d121870 */
[----:B------:R-:W-:Y:S04]  /*c2a0*/  LDGSTS.E [R2+0x44008], desc[UR48][R34.64], !P2 ;  /* 0x4400800022027fae */ /* 0x000fe8000d121870 */
[----:B------:R-:W-:Y:S04]  /*c2b0*/  STL.64 [R1+0xcd8], R32 ;  /* 0x000cd82001007387 */ /* 0x000fe80000100a00 */
[----:B------:R-:W-:Y:S04]  /*c2c0*/  LDGSTS.E [R2+0x48008], desc[UR48][R36.64], !P2 ;  /* 0x4800800024027fae */ /* 0x000fe8000d121870 */
[----:B------:R-:W-:Y:S04]  /*c2d0*/  STL.64 [R1+0xce0], R34 ;  /* 0x000ce02201007387 */ /* 0x000fe80000100a00 */
[----:B------:R-:W-:Y:S01]  /*c2e0*/  LDGSTS.E [R2+0x4c008], desc[UR48][R38.64], !P2 ;  /* 0x4c00800026027fae */ /* 0x000fe2000d121870 */
[----:B------:R-:W-:-:S03]  /*c2f0*/  ISETP.GE.U32.AND P2, PT, R40, 0x7fffff3c, PT ;  /* 0x7fffff3c2800780c */ /* 0x000fc60003f46070 */
[----:B------:R-:W-:Y:S04]  /*c300*/  STL.64 [R1+0xce8], R36 ;  /* 0x000ce82401007387 */ /* 0x000fe80000100a00 */
[----:B------:R-:W-:Y:S01]  /*c310*/  STL.64 [R1+0xcf0], R38 ;  /* 0x000cf02601007387 */ /* 0x000fe20000100a00 */
[----:B--2---:R-:W-:-:S03]  /*c320*/  IMAD.WIDE R40, R20, 0x4, R96 ;  /* 0x0000000414287825 */ /* 0x004fc600078e0260 */
[----:B------:R-:W2:Y:S01]  /*c330*/  LDL.LU.64 R96, [R1+0x7f0] ;  /* 0x0007f00001607983 */ /* 0x000ea20000300a00 */
[----:B---3--:R-:W-:-:S03]  /*c340*/  IMAD.WIDE R42, R20, 0x4, R94 ;  /* 0x00000004142a7825 */ /* 0x008fc600078e025e */
[----:B------:R-:W3:Y:S01]  /*c350*/  LDL.LU.64 R94, [R1+0x7e8] ;  /* 0x0007e800015e7983 */ /* 0x000ee20000300a00 */
[----:B----4-:R-:W-:-:S03]  /*c360*/  IMAD.WIDE R44, R20, 0x4, R92 ;  /* 0x00000004142c7825 */ /* 0x010fc600078e025c */
[----:B------:R-:W4:Y:S01]  /*c370*/  LDL.LU.64 R92, [R1+0x7e0] ;  /* 0x0007e000015c7983 */ /* 0x000f220000300a00 */
[----:B------:R-:W-:-:S03]  /*c380*/  IMAD.WIDE R46, R20, 0x4, R88 ;  /* 0x00000004142e7825 */ /* 0x000fc600078e0258 */
[----:B------:R-:W4:Y:S04]  /*c390*/  LDL.LU.64 R88, [R1+0x7d8] ;  /* 0x0007d80001587983 */ /* 0x000f280000300a00 */
[----:B------:R-:W-:Y:S04]  /*c3a0*/  STL.64 [R1+0xcf8], R40 ;  /* 0x000cf82801007387 */ /* 0x000fe80000100a00 */
[----:B------:R1:W-:Y:S04]  /*c3b0*/  STL.64 [R1+0xd00], R42 ;  /* 0x000d002a01007387 */ /* 0x0003e80000100a00 */
[----:B------:R-:W-:Y:S04]  /*c3c0*/  STL.64 [R1+0xd08], R44 ;  /* 0x000d082c01007387 */ /* 0x000fe80000100a00 */
[----:B------:R-:W-:Y:S04]  /*c3d0*/  STL.64 [R1+0xd10], R46 ;  /* 0x000d102e01007387 */ /* 0x000fe80000100a00 */
[----:B------:R-:W-:Y:S04]  /*c3e0*/  LDGSTS.E [R2+0x4000c], desc[UR48][R40.64], !P3 ;  /* 0x4000c00028027fae */ /* 0x000fe8000d921870 */
[----:B------:R1:W-:Y:S04]  /*c3f0*/  LDGSTS.E [R2+0x4400c], desc[UR48][R42.64], !P3 ;  /* 0x4400c0002a027fae */ /* 0x0003e8000d921870 */
[----:B------:R-:W-:Y:S04]  /*c400*/  LDGSTS.E [R2+0x4800c], desc[UR48][R44.64], !P3 ;  /* 0x4800c0002c027fae */ /* 0x000fe8000d921870 */
[----:B------:R-:W-:Y:S01]  /*c410*/  LDGSTS.E [R2+0x4c00c], desc[UR48][R46.64], !P3 ;  /* 0x4c00c0002e027fae */ /* 0x000fe2000d921870 */
[----:B------:R-:W-:Y:S01]  /*c420*/  IMAD.WIDE R50, R20, 0x4, R90 ;  /* 0x0000000414327825 */ /* 0x000fe200078e025a */
[----:B------:R-:W-:-:S02]  /*c430*/  ISETP.GE.U32.AND P0, PT, R78, 0x7fffff1f, PT ;  /* 0x7fffff1f4e00780c */ /* 0x000fc40003f06070 */
[----:B------:R-:W4:Y:S01]  /*c440*/  LDL.LU.64 R90, [R1+0x7d0] ;  /* 0x0007d000015a7983 */ /* 0x000f220000300a00 */
[----:B------:R-:W-:-:S04]  /*c450*/  IMAD.WIDE R52, R20, 0x4, R86 ;  /* 0x0000000414347825 */ /* 0x000fc800078e0256 */
[----:B------:R-:W-:Y:S01]  /*c460*/  IMAD.WIDE R54, R20, 0x4, R84 ;  /* 0x0000000414367825 */ /* 0x000fe200078e0254 */
[----:B------:R-:W-:Y:S01]  /*c470*/  ISETP.GE.U32.AND P3, PT, R48, 0x7fffff3b, PT ;  /* 0x7fffff3b3000780c */ /* 0x000fe20003f66070 */
[----:B------:R-:W4:Y:S01]  /*c480*/  LDL.LU.64 R84, [R1+0x7c8] ;  /* 0x0007c80001547983 */ /* 0x000f220000300a00 */
[----:B------:R-:W4:Y:S03]  /*c490*/  LDC R78, c[0x0][0x230] ;  /* 0x00008c00ff4e7b82 */ /* 0x000f260000000800 */
[----:B------:R-:W4:Y:S01]  /*c4a0*/  LDL.LU.64 R86, [R1+0x7c0] ;  /* 0x0007c00001567983 */ /* 0x000f220000300a00 */
[----:B------:R-:W-:-:S04]  /*c4b0*/  IMAD.WIDE R48, R20, 0x4, R98 ;  /* 0x0000000414307825 */ /* 0x000fc800078e0262 */
[----:B-1----:R-:W1:Y:S01]  /*c4c0*/  LDC R42, c[0x0][0x230] ;  /* 0x00008c00ff2a7b82 */ /* 0x002e620000000800 */
        /* <DEDUP_REMOVED lines=8> */
[----:B------:R-:W-:Y:S04]  /*c550*/  STL.64 [R1+0xd30], R54 ;  /* 0x000d303601007387 */ /* 0x000fe80000100a00 */
[----:B------:R-:W4:Y:S04]  /*c560*/  LDL.LU.64 R102, [R1+0x7b8] ;  /* 0x0007b80001667983 */ /* 0x000f280000300a00 */
[----:B------:R-:W4:Y:S01]  /*c570*/  LDL.LU.64 R98, [R1+0xa10] ;  /* 0x000a100001627983 */ /* 0x000f220000300a00 */
[----:B--2---:R-:W-:-:S02]  /*c580*/  IMAD.WIDE R56, R20, 0x4, R96 ;  /* 0x0000000414387825 */ /* 0x004fc400078e0260 */
[----:B------:R-:W2:Y:S02]  /*c590*/  LDC R96, c[0x0][0x230] ;  /* 0x00008c00ff607b82 */ /* 0x000ea40000000800 */
[C---:B---3--:R-:W-:Y:S01]  /*c5a0*/  IMAD.WIDE R58, R20.reuse, 0x4, R94 ;  /* 0x00000004143a7825 */ /* 0x048fe200078e025e */
[----:B------:R-:W-:Y:S03]  /*c5b0*/  STL.64 [R1+0xd38], R56 ;  /* 0x000d383801007387 */ /* 0x000fe60000100a00 */
[C---:B----4-:R-:W-:Y:S01]  /*c5c0*/  IMAD.WIDE R60, R20.reuse, 0x4, R92 ;  /* 0x00000004143c7825 */ /* 0x050fe200078e025c */
[----:B------:R-:W-:Y:S03]  /*c5d0*/  STL.64 [R1+0xd40], R58 ;  /* 0x000d403a01007387 */ /* 0x000fe60000100a00 */
[----:B------:R-:W-:Y:S01]  /*c5e0*/  IMAD.WIDE R62, R20, 0x4, R88 ;  /* 0x00000004143e7825 */ /* 0x000fe200078e0258 */
[----:B------:R-:W-:Y:S01]  /*c5f0*/  STL.64 [R1+0xd48], R60 ;  /* 0x000d483c01007387 */ /* 0x000fe20000100a00 */
[----:B------:R-:W3:Y:S03]  /*c600*/  LDC R88, c[0x0][0x230] ;  /* 0x00008c00ff587b82 */ /* 0x000ee60000000800 */
[----:B------:R-:W-:Y:S04]  /*c610*/  STL.64 [R1+0xd50], R62 ;  /* 0x000d503e01007387 */ /* 0x000fe80000100a00 */
[----:B------:R-:W4:Y:S04]  /*c620*/  LDL.LU.64 R100, [R1+0xa08] ;  /* 0x000a080001647983 */ /* 0x000f280000300a00 */
[----:B------:R-:W-:Y:S04]  /*c630*/  LDGSTS.E [R2+0x50004], desc[UR48][R56.64], !P0 ;  /* 0x5000400038027fae */ /* 0x000fe8000c121870 */
[----:B------:R-:W-:Y:S04]  /*c640*/  LDGSTS.E [R2+0x54004], desc[UR48][R58.64], !P0 ;  /* 0x540040003a027fae */ /* 0x000fe8000c121870 */
[----:B------:R-:W-:Y:S04]  /*c650*/  LDGSTS.E [R2+0x58004], desc[UR48][R60.64], !P0 ;  /* 0x580040003c027fae */ /* 0x000fe8000c121870 */
[----:B------:R-:W-:Y:S01]  /*c660*/  LDGSTS.E [R2+0x5c004], desc[UR48][R62.64], !P0 ;  /* 0x5c0040003e027fae */ /* 0x000fe2000c121870 */
[----:B------:R-:W-:Y:S01]  /*c670*/  ISETP.GE.U32.AND P0, PT, R64, 0x7fffff39, PT ;  /* 0x7fffff394000780c */ /* 0x000fe20003f06070 */
[----:B------:R-:W-:-:S02]  /*c680*/  IMAD.WIDE R66, R20, 0x4, R84 ;  /* 0x0000000414427825 */ /* 0x000fc400078e0254 */
[----:B------:R-:W4:Y:S02]  /*c690*/  LDL.LU.64 R84, [R1+0xa00] ;  /* 0x000a000001547983 */ /* 0x000f240000300a00 */
[C---:B------:R-:W-:Y:S02]  /*c6a0*/  IMAD.WIDE R68, R20.reuse, 0x4, R86 ;  /* 0x0000000414447825 */ /* 0x040fe400078e0256 */
[----:B------:R-:W4:Y:S02]  /*c6b0*/  LDL.LU.64 R86, [R1+0x9f8] ;  /* 0x0009f80001567983 */ /* 0x000f240000300a00 */
[----:B------:R-:W-:Y:S02]  /*c6c0*/  IMAD.WIDE R64, R20, 0x4, R90 ;  /* 0x0000000414407825 */ /* 0x000fe400078e025a */
[----:B------:R-:W4:Y:S04]  /*c6d0*/  LDL.LU.64 R106, [R1+0x9f0] ;  /* 0x0009f000016a7983 */ /* 0x000f280000300a00 */
[----:B------:R-:W4:Y:S04]  /*c6e0*/  LDL.LU.64 R90, [R1+0x9e8] ;  /* 0x0009e800015a7983 */ /* 0x000f280000300a00 */
[----:B------:R-:W4:Y:S04]  /*c6f0*/  LDL.LU.64 R92, [R1+0x9e0] ;  /* 0x0009e000015c7983 */ /* 0x000f280000300a00 */
[----:B------:R-:W4:Y:S04]  /*c700*/  LDL.LU.64 R94, [R1+0x9d8] ;  /* 0x0009d800015e7983 */ /* 0x000f280000300a00 */
[----:B------:R-:W4:Y:S01]  /*c710*/  LDL.LU.64 R114, [R1+0x9d0] ;  /* 0x0009d00001727983 */ /* 0x000f220000300a00 */
[----:B------:R-:W-:-:S03]  /*c720*/  VIADD R78, R78, 0xffffff5b ;  /* 0xffffff5b4e4e7836 */ /* 0x000fc60000000000 */
[----:B------:R-:W-:Y:S04]  /*c730*/  LDGSTS.E [R2+0x50008], desc[UR48][R64.64], !P6 ;  /* 0x5000800040027fae */ /* 0x000fe8000f121870 */
[----:B------:R-:W-:Y:S04]  /*c740*/  LDGSTS.E [R2+0x54008], desc[UR48][R66.64], !P6 ;  /* 0x5400800042027fae */ /* 0x000fe8000f121870 */
[----:B------:R-:W-:Y:S04]  /*c750*/  LDGSTS.E [R2+0x58008], desc[UR48][R68.64], !P6 ;  /* 0x5800800044027fae */ /* 0x000fe8000f121870 */
[----:B------:R-:W-:Y:S01]  /*c760*/  LDGSTS.E [R2+0x5c008], desc[UR48][R70.64], !P6 ;  /* 0x5c00800046027fae */ /* 0x000fe2000f121870 */
[----:B------:R-:W-:Y:S01]  /*c770*/  ISETP.GE.U32.AND P6, PT, R78, 0x7fffff1c, PT ;  /* 0x7fffff1c4e00780c */ /* 0x000fe20003fc6070 */
[----:B------:R-:W-:-:S02]  /*c780*/  IMAD.WIDE R78, R20, 0x4, R102 ;  /* 0x00000004144e7825 */ /* 0x000fc400078e0266 */
[----:B------:R-:W-:Y:S04]  /*c790*/  LDGSTS.E [R2+0x5000c], desc[UR48][R72.64], !P1 ;  /* 0x5000c00048027fae */ /* 0x000fe8000c921870 */
[----:B------:R-:W-:Y:S04]  /*c7a0*/  LDGSTS.E [R2+0x5400c], desc[UR48][R74.64], !P1 ;  /* 0x5400c0004a027fae */ /* 0x000fe8000c921870 */
[----:B------:R-:W-:Y:S04]  /*c7b0*/  LDGSTS.E [R2+0x5800c], desc[UR48][R76.64], !P1 ;  /* 0x5800c0004c027fae */ /* 0x000fe8000c921870 */
[----:B------:R-:W-:Y:S01]  /*c7c0*/  LDGSTS.E [R2+0x5c00c], desc[UR48][R78.64], !P1 ;  /* 0x5c00c0004e027fae */ /* 0x000fe2000c921870 */
[----:B------:R-:W-:Y:S01]  /*c7d0*/  ISETP.GE.U32.AND P1, PT, R80, 0x7fffff1b, PT ;  /* 0x7fffff1b5000780c */ /* 0x000fe20003f26070 */
[----:B------:R-:W-:-:S02]  /*c7e0*/  IMAD.WIDE R80, R20, 0x4, R98 ;  /* 0x0000000414507825 */ /* 0x000fc400078e0262 */
[----:B------:R-:W4:Y:S02]  /*c7f0*/  LDL.LU.64 R98, [R1+0x9c8] ;  /* 0x0009c80001627983 */ /* 0x000f240000300a00 */
[----:B---3--:R-:W-:Y:S02]  /*c800*/  VIADD R88, R88, 0xffffff59 ;  /* 0xffffff5958587836 */ /* 0x008fe40000000000 */
[----:B------:R-:W-:Y:S01]  /*c810*/  LDGSTS.E [R3+0x40000], desc[UR48][R80.64], !P2 ;  /* 0x4000000050037fae */ /* 0x000fe2000d121870 */
[----:B--2---:R-:W-:Y:S02]  /*c820*/  VIADD R96, R96, 0xffffff58 ;  /* 0xffffff5860607836 */ /* 0x004fe40000000000 */
[C---:B----4-:R-:W-:Y:S02]  /*c830*/  IMAD.WIDE R82, R20.reuse, 0x4, R100 ;  /* 0x0000000414527825 */ /* 0x050fe400078e0264 */
[----:B------:R-:W2:Y:S04]  /*c840*/  LDL.LU.64 R100, [R1+0x9c0] ;  /* 0x0009c00001647983 */ /* 0x000ea80000300a00 */
[----:B------:R-:W3:Y:S04]  /*c850*/  LDL.LU.64 R102, [R1+0x9b8] ;  /* 0x0009b80001667983 */ /* 0x000ee80000300a00 */
[----:B------:R-:W4:Y:S04]  /*c860*/  LDL.LU.64 R122, [R1+0x9b0] ;  /* 0x0009b000017a7983 */ /* 0x000f280000300a00 */
[----:B------:R-:W-:Y:S01]  /*c870*/  LDGSTS.E [R3+0x44000], desc[UR48][R82.64], !P2 ;  /* 0x4400000052037fae */ /* 0x000fe2000d121870 */
[----:B------:R-:W-:-:S04]  /*c880*/  IMAD.WIDE R84, R20, 0x4, R84 ;  /* 0x0000000414547825 */ /* 0x000fc800078e0254 */
[----:B------:R-:W-:Y:S01]  /*c890*/  IMAD.WIDE R86, R20, 0x4, R86 ;  /* 0x0000000414567825 */ /* 0x000fe200078e0256 */
[----:B------:R-:W-:Y:S04]  /*c8a0*/  LDGSTS.E [R3+0x48000], desc[UR48][R84.64], !P2 ;  /* 0x4800000054037fae */ /* 0x000fe8000d121870 */
[----:B------:R-:W-:Y:S01]  /*c8b0*/  LDGSTS.E [R3+0x4c000], desc[UR48][R86.64], !P2 ;  /* 0x4c00000056037fae */ /* 0x000fe2000d121870 */
[----:B------:R-:W-:Y:S01]  /*c8c0*/  ISETP.GE.U32.AND P2, PT, R88, 0x7fffff1a, PT ;  /* 0x7fffff1a5800780c */ /* 0x000fe20003f46070 */
[C---:B------:R-:W-:Y:S02]  /*c8d0*/  IMAD.WIDE R88, R20.reuse, 0x4, R106 ;  /* 0x0000000414587825 */ /* 0x040fe400078e026a */
[----:B------:R-:W4:Y:S02]  /*c8e0*/  LDL.LU.64 R106, [R1+0x9a8] ;  /* 0x0009a800016a7983 */ /* 0x000f240000300a00 */
[----:B------:R-:W-:-:S02]  /*c8f0*/  IMAD.WIDE R90, R20, 0x4, R90 ;  /* 0x00000004145a7825 */ /* 0x000fc400078e025a */
[----:B------:R-:W4:Y:S02]  /*c900*/  LDL.LU.64 R108, [R1+0x9a0] ;  /* 0x0009a000016c7983 */ /* 0x000f240000300a00 */
[C---:B------:R-:W-:Y:S02]  /*c910*/  IMAD.WIDE R92, R20.reuse, 0x4, R92 ;  /* 0x00000004145c7825 */ /* 0x040fe400078e025c */
[----:B------:R-:W4:Y:S02]  /*c920*/  LDL.LU.64 R110, [R1+0x998] ;  /* 0x00099800016e7983 */ /* 0x000f240000300a00 */
[----:B------:R-:W-:Y:S02]  /*c930*/  IMAD.WIDE R94, R20, 0x4, R94 ;  /* 0x00000004145e7825 */ /* 0x000fe400078e025e */
[----:B------:R-:W-:Y:S04]  /*c940*/  LDGSTS.E [R3+0x40004], desc[UR48][R88.64], !P3 ;  /* 0x4000400058037fae */ /* 0x000fe8000d921870 */
[----:B------:R-:W-:Y:S04]  /*c950*/  LDGSTS.E [R3+0x44004], desc[UR48][R90.64], !P3 ;  /* 0x440040005a037fae */ /* 0x000fe8000d921870 */
[----:B------:R-:W-:Y:S04]  /*c960*/  LDGSTS.E [R3+0x48004], desc[UR48][R92.64], !P3 ;  /* 0x480040005c037fae */ /* 0x000fe8000d921870 */
[----:B------:R-:W-:Y:S01]  /*c970*/  LDGSTS.E [R3+0x4c004], desc[UR48][R94.64], !P3 ;  /* 0x4c0040005e037fae */ /* 0x000fe2000d921870 */
[----:B------:R-:W-:Y:S01]  /*c980*/  ISETP.GE.U32.AND P3, PT, R96, 0x7fffff19, PT ;  /* 0x7fffff196000780c */ /* 0x000fe20003f66070 */
[----:B------:R-:W-:-:S02]  /*c990*/  IMAD.WIDE R96, R20, 0x4, R114 ;  /* 0x0000000414607825 */ /* 0x000fc400078e0272 */
[----:B------:R-:W4:Y:S04]  /*c9a0*/  LDL.LU.64 R130, [R1+0x7b0] ;  /* 0x0007b00001827983 */ /* 0x000f280000300a00 */
[----:B------:R-:W4:Y:S04]  /*c9b0*/  LDL.LU.64 R114, [R1+0x7a8] ;  /* 0x0007a80001727983 */ /* 0x000f280000300a00 */
[----:B------:R-:W4:Y:S04]  /*c9c0*/  LDL.LU.64 R116, [R1+0x7a0] ;  /* 0x0007a00001747983 */ /* 0x000f280000300a00 */
[----:B------:R-:W4:Y:S04]  /*c9d0*/  LDL.LU.64 R118, [R1+0x798] ;  /* 0x0007980001767983 */ /* 0x000f280000300a00 */
[----:B------:R-:W4:Y:S01]  /*c9e0*/  LDL.LU.64 R138, [R1+0x790] ;  /* 0x00079000018a7983 */ /* 0x000f220000300a00 */
[----:B------:R-:W-:-:S03]  /*c9f0*/  IMAD.WIDE R98, R20, 0x4, R98 ;  /* 0x0000000414627825 */ /* 0x000fc600078e0262 */
[----:B------:R-:W-:Y:S04]  /*ca00*/  LDGSTS.E [R3+0x40008], desc[UR48][R96.64], !P4 ;  /* 0x4000800060037fae */ /* 0x000fe8000e121870 */
[----:B------:R-:W-:Y:S01]  /*ca10*/  LDGSTS.E [R3+0x44008], desc[UR48][R98.64], !P4 ;  /* 0x4400800062037fae */ /* 0x000fe2000e121870 */
[----:B--2---:R-:W-:-:S04]  /*ca20*/  IMAD.WIDE R100, R20, 0x4, R100 ;  /* 0x0000000414647825 */ /* 0x004fc800078e0264 */
[----:B---3--:R-:W-:Y:S01]  /*ca30*/  IMAD.WIDE R102, R20, 0x4, R102 ;  /* 0x0000000414667825 */ /* 0x008fe200078e0266 */
[----:B------:R-:W-:Y:S04]  /*ca40*/  LDGSTS.E [R3+0x48008], desc[UR48][R100.64], !P4 ;  /* 0x4800800064037fae */ /* 0x000fe8000e121870 */
[----:B------:R-:W-:Y:S01]  /*ca50*/  LDGSTS.E [R3+0x4c008], desc[UR48][R102.64], !P4 ;  /* 0x4c00800066037fae */ /* 0x000fe2000e121870 */
[----:B------:R-:W-:Y:S01]  /*ca60*/  ISETP.GE.U32.AND P4, PT, R104, 0x7fffff38, PT ;  /* 0x7fffff386800780c */ /* 0x000fe20003f86070 */
[C---:B----4-:R-:W-:Y:S02]  /*ca70*/  IMAD.WIDE R104, R20.reuse, 0x4, R122 ;  /* 0x0000000414687825 */ /* 0x050fe400078e027a */
[----:B------:R-:W2:Y:S04]  /*ca80*/  LDL.LU.64 R122, [R1+0x788] ;  /* 0x00078800017a7983 */ /* 0x000ea80000300a00 */
[----:B------:R-:W3:Y:S04]  /*ca90*/  LDL.LU.64 R124, [R1+0x780] ;  /* 0x00078000017c7983 */ /* 0x000ee80000300a00 */
[----:B------:R-:W4:Y:S04]  /*caa0*/  LDL.LU.64 R126, [R1+0x778] ;  /* 0x00077800017e7983 */ /* 0x000f280000300a00 */
[----:B------:R-:W4:Y:S04]  /*cab0*/  LDL.LU.64 R146, [R1+0x770] ;  /* 0x0007700001927983 */ /* 0x000f280000300a00 */
[----:B------:R-:W-:Y:S01]  /*cac0*/  LDGSTS.E [R3+0x4000c], desc[UR48][R104.64], !P0 ;  /* 0x4000c00068037fae */ /* 0x000fe2000c121870 */
[----:B------:R-:W-:-:S04]  /*cad0*/  IMAD.WIDE R106, R20, 0x4, R106 ;  /* 0x00000004146a7825 */ /* 0x000fc800078e026a */
[C---:B------:R-:W-:Y:S01]  /*cae0*/  IMAD.WIDE R108, R20.reuse, 0x4, R108 ;  /* 0x00000004146c7825 */ /* 0x040fe200078e026c */
[----:B------:R-:W-:Y:S03]  /*caf0*/  LDGSTS.E [R3+0x4400c], desc[UR48][R106.64], !P0 ;  /* 0x4400c0006a037fae */ /* 0x000fe6000c121870 */
[----:B------:R-:W-:Y:S01]  /*cb00*/  IMAD.WIDE R110, R20, 0x4, R110 ;  /* 0x00000004146e7825 */ /* 0x000fe200078e026e */
[----:B------:R-:W-:Y:S04]  /*cb10*/  LDGSTS.E [R3+0x4800c], desc[UR48][R108.64], !P0 ;  /* 0x4800c0006c037fae */ /* 0x000fe8000c121870 */
[----:B------:R-:W-:Y:S01]  /*cb20*/  LDGSTS.E [R3+0x4c00c], desc[UR48][R110.64], !P0 ;  /* 0x4c00c0006e037fae */ /* 0x000fe2000c121870 */
[----:B------:R-:W-:Y:S01]  /*cb30*/  ISETP.GE.U32.AND P0, PT, R112, 0x7fffff37, PT ;  /* 0x7fffff377000780c */ /* 0x000fe20003f06070 */
[----:B------:R-:W-:-:S02]  /*cb40*/  IMAD.WIDE R112, R20, 0x4, R130 ;  /* 0x0000000414707825 */ /* 0x000fc400078e0282 */
[----:B------:R-:W4:Y:S02]  /*cb50*/  LDL.LU.64 R130, [R1+0x768] ;  /* 0x0007680001827983 */ /* 0x000f240000300a00 */
[C---:B------:R-:W-:Y:S02]  /*cb60*/  IMAD.WIDE R114, R20.reuse, 0x4, R114 ;  /* 0x0000000414727825 */ /* 0x040fe400078e0272 */
[----:B------:R-:W4:Y:S02]  /*cb70*/  LDL.LU.64 R132, [R1+0x760] ;  /* 0x0007600001847983 */ /* 0x000f240000300a00 */
[C---:B------:R-:W-:Y:S02]  /*cb80*/  IMAD.WIDE R116, R20.reuse, 0x4, R116 ;  /* 0x0000000414747825 */ /* 0x040fe400078e0274 */
[----:B------:R-:W4:Y:S02]  /*cb90*/  LDL.LU.64 R134, [R1+0x758] ;  /* 0x0007580001867983 */ /* 0x000f240000300a00 */
[----:B------:R-:W-:-:S02]  /*cba0*/  IMAD.WIDE R118, R20, 0x4, R118 ;  /* 0x0000000414767825 */ /* 0x000fc400078e0276 */
        /* <DEDUP_REMOVED lines=10> */
[----:B------:R-:W4:Y:S04]  /*cc50*/  LDL.LU.64 R164, [R1+0x990] ;  /* 0x0009900001a47983 */ /* 0x000f280000300a00 */
[----:B------:R-:W-:Y:S01]  /*cc60*/  LDGSTS.E [R3+0x50004], desc[UR48][R120.64], !P1 ;  /* 0x5000400078037fae */ /* 0x000fe2000c921870 */
[----:B--2---:R-:W-:-:S04]  /*cc70*/  IMAD.WIDE R122, R20, 0x4, R122 ;  /* 0x00000004147a7825 */ /* 0x004fc800078e027a */
[C---:B---3--:R-:W-:Y:S01]  /*cc80*/  IMAD.WIDE R124, R20.reuse, 0x4, R124 ;  /* 0x00000004147c7825 */ /* 0x048fe200078e027c */
[----:B------:R-:W-:Y:S03]  /*cc90*/  LDGSTS.E [R3+0x54004], desc[UR48][R122.64], !P1 ;  /* 0x540040007a037fae */ /* 0x000fe6000c921870 */
[----:B----4-:R-:W-:Y:S01]  /*cca0*/  IMAD.WIDE R126, R20, 0x4, R126 ;  /* 0x00000004147e7825 */ /* 0x010fe200078e027e */
[----:B------:R-:W-:Y:S04]  /*ccb0*/  LDGSTS.E [R3+0x58004], desc[UR48][R124.64], !P1 ;  /* 0x580040007c037fae */ /* 0x000fe8000c921870 */
[----:B------:R-:W-:Y:S01]  /*ccc0*/  LDGSTS.E [R3+0x5c004], desc[UR48][R126.64], !P1 ;  /* 0x5c0040007e037fae */ /* 0x000fe2000c921870 */
[----:B------:R-:W-:Y:S01]  /*ccd0*/  ISETP.GE.U32.AND P1, PT, R128, 0x7fffff35, PT ;  /* 0x7fffff358000780c */ /* 0x000fe20003f26070 */
[----:B------:R-:W-:-:S02]  /*cce0*/  IMAD.WIDE R128, R20, 0x4, R146 ;  /* 0x0000000414807825 */ /* 0x000fc400078e0292 */
        /* <DEDUP_REMOVED lines=30> */
[----:B------:R-:W-:Y:S04]  /*ced0*/  LDGSTS.E [R4+0x40000], desc[UR48][R144.64], !P4 ;  /* 0x4000000090047fae */ /* 0x000fe8000e121870 */
[----:B------:R-:W4:Y:S01]  /*cee0*/  LDL.LU.64 R170, [R1+0x928] ;  /* 0x0009280001aa7983 */ /* 0x000f220000300a00 */
        /* <DEDUP_REMOVED lines=39> */
[----:B------:R-:W-:Y:S04]  /*d160*/  LDGSTS.E [R4+0x4400c], desc[UR48][R170.64], !P1 ;  /* 0x4400c000aa047fae */ /* 0x000fe8000c921870 */
[----:B------:R-:W4:Y:S04]  /*d170*/  LDL.LU.64 R194, [R1+0x368] ;  /* 0x0003680001c27983 */ /* 0x000f280000300a00 */
[----:B------:R-:W4:Y:S01]  /*d180*/  LDL.LU.64 R196, [R1+0x348] ;  /* 0x0003480001c47983 */ /* 0x000f220000300a00 */
        /* <DEDUP_REMOVED lines=8> */
[----:B------:R-:W-:Y:S04]  /*d210*/  LDGSTS.E [R4+0x50000], desc[UR48][R176.64], !P2 ;  /* 0x50000000b0047fae */ /* 0x000fe8000d121870 */
[----:B------:R-:W4:Y:S04]  /*d220*/  LDL.LU.64 R202, [R1+0x290] ;  /* 0x0002900001ca7983 */ /* 0x000f280000300a00 */
[----:B------:R-:W4:Y:S01]  /*d230*/  LDL.LU.64 R204, [R1+0x288] ;  /* 0x0002880001cc7983 */ /* 0x000f220000300a00 */
        /* <DEDUP_REMOVED lines=10> */
[----:B------:R-:W-:Y:S02]  /*d2e0*/  LDGSTS.E [R4+0x50004], desc[UR48][R184.64], !P3 ;  /* 0x50004000b8047fae */ /* 0x000fe4000d921870 */
[C---:B------:R-:W-:Y:S02]  /*d2f0*/  IMAD.WIDE R188, R20.reuse, 0x4, R188 ;  /* 0x0000000414bc7825 */ /* 0x040fe400078e02bc */
[----:B------:R-:W-:Y:S02]  /*d300*/  LDGSTS.E [R4+0x54004], desc[UR48][R186.64], !P3 ;  /* 0x54004000ba047fae */ /* 0x000fe4000d921870 */
[----:B------:R-:W-:-:S02]  /*d310*/  IMAD.WIDE R190, R20, 0x4, R190 ;  /* 0x0000000414be7825 */ /* 0x000fc400078e02be */
[----:B------:R-:W-:Y:S04]  /*d320*/  LDGSTS.E [R4+0x58004], desc[UR48][R188.64], !P3 ;  /* 0x58004000bc047fae */ /* 0x000fe8000d921870 */
[----:B------:R-:W-:Y:S01]  /*d330*/  LDGSTS.E [R4+0x5c004], desc[UR48][R190.64], !P3 ;  /* 0x5c004000be047fae */ /* 0x000fe2000d921870 */
[----:B------:R-:W-:Y:S01]  /*d340*/  ISETP.GE.U32.AND P3, PT, R192, 0x7fffff31, PT ;  /* 0x7fffff31c000780c */ /* 0x000fe20003f66070 */
[C---:B------:R-:W-:Y:S02]  /*d350*/  IMAD.WIDE R192, R20.reuse, 0x4, R210 ;  /* 0x0000000414c07825 */ /* 0x040fe400078e02d2 */
[----:B------:R-:W4:Y:S04]  /*d360*/  LDL.LU.64 R232, [R1+0x910] ;  /* 0x0009100001e87983 */ /* 0x000f280000300a00 */
[----:B------:R-:W4:Y:S04]  /*d370*/  LDL.LU.64 R210, [R1+0x908] ;  /* 0x0009080001d27983 */ /* 0x000f280000300a00 */
[----:B------:R-:W4:Y:S04]  /*d380*/  LDL.LU.64 R212, [R1+0x900] ;  /* 0x0009000001d47983 */ /* 0x000f280000300a00 */
[----:B------:R-:W4:Y:S04]  /*d390*/  LDL.LU.64 R214, [R1+0x8f8] ;  /* 0x0008f80001d67983 */ /* 0x000f280000300a00 */
[----:B------:R-:W4:Y:S01]  /*d3a0*/  LDL.LU.64 R234, [R1+0x8f0] ;  /* 0x0008f00001ea7983 */ /* 0x000f220000300a00 */
[----:B------:R-:W-:-:S03]  /*d3b0*/  IMAD.WIDE R194, R20, 0x4, R194 ;  /* 0x0000000414c27825 */ /* 0x000fc600078e02c2 */
[----:B------:R-:W-:Y:S01]  /*d3c0*/  LDGSTS.E [R4+0x50008], desc[UR48][R192.64], !P4 ;  /* 0x50008000c0047fae */ /* 0x000fe2000e121870 */
[----:B------:R-:W-:-:S03]  /*d3d0*/  IMAD.WIDE R196, R20, 0x4, R196 ;  /* 0x0000000414c47825 */ /* 0x000fc600078e02c4 */
[----:B------:R-:W-:Y:S04]  /*d3e0*/  LDGSTS.E [R4+0x54008], desc[UR48][R194.64], !P4 ;  /* 0x54008000c2047fae */ /* 0x000fe8000e121870 */
[----:B------:R-:W-:Y:S01]  /*d3f0*/  LDGSTS.E [R4+0x58008], desc[UR48][R196.64], !P4 ;  /* 0x58008000c4047fae */ /* 0x000fe2000e121870 */
[----:B--2---:R-:W-:-:S05]  /*d400*/  IMAD.WIDE R198, R20, 0x4, R198 ;  /* 0x0000000414c67825 */ /* 0x004fca00078e02c6 */
[----:B------:R-:W-:Y:S01]  /*d410*/  LDGSTS.E [R4+0x5c008], desc[UR48][R198.64], !P4 ;  /* 0x5c008000c6047fae */ /* 0x000fe2000e121870 */
[----:B------:R-:W-:Y:S01]  /*d420*/  ISETP.GE.U32.AND P4, PT, R200, 0x7fffff14, PT ;  /* 0x7fffff14c800780c */ /* 0x000fe20003f86070 */
[C---:B---3--:R-:W-:Y:S02]  /*d430*/  IMAD.WIDE R200, R20.reuse, 0x4, R218 ;  /* 0x0000000414c87825 */ /* 0x048fe400078e02da */
[----:B------:R-:W2:Y:S04]  /*d440*/  LDL.LU.64 R218, [R1+0x8e8] ;  /* 0x0008e80001da7983 */ /* 0x000ea80000300a00 */
[----:B------:R-:W3:Y:S04]  /*d450*/  LDL.LU.64 R220, [R1+0x8e0] ;  /* 0x0008e00001dc7983 */ /* 0x000ee80000300a00 */
[----:B------:R-:W3:Y:S01]  /*d460*/  LDL.LU.64 R222, [R1+0x8d8] ;  /* 0x0008d80001de7983 */ /* 0x000ee20000300a00 */
[----:B----4-:R-:W-:-:S03]  /*d470*/  IMAD.WIDE R202, R20, 0x4, R202 ;  /* 0x0000000414ca7825 */ /* 0x010fc600078e02ca */
[----:B------:R-:W4:Y:S01]  /*d480*/  LDL.LU.64 R22, [R1+0x8d0] ;  /* 0x0008d00001167983 */ /* 0x000f220000300a00 */
[----:B------:R-:W-:-:S03]  /*d490*/  IMAD.WIDE R204, R20, 0x4, R204 ;  /* 0x0000000414cc7825 */ /* 0x000fc600078e02cc */
[----:B------:R-:W4:Y:S04]  /*d4a0*/  LDL.LU.64 R226, [R1+0x8c8] ;  /* 0x0008c80001e27983 */ /* 0x000f280000300a00 */
[----:B------:R-:W4:Y:S04]  /*d4b0*/  LDL.LU.64 R228, [R1+0x8c0] ;  /* 0x0008c00001e47983 */ /* 0x000f280000300a00 */
[----:B------:R-:W4:Y:S04]  /*d4c0*/  LDL.LU.64 R230, [R1+0x8b8] ;  /* 0x0008b80001e67983 */ /* 0x000f280000300a00 */
[----:B------:R-:W-:Y:S04]  /*d4d0*/  LDGSTS.E [R4+0x5000c], desc[UR48][R200.64], !P0 ;  /* 0x5000c000c8047fae */ /* 0x000fe8000c121870 */
[----:B------:R-:W-:Y:S04]  /*d4e0*/  LDGSTS.E [R4+0x5400c], desc[UR48][R202.64], !P0 ;  /* 0x5400c000ca047fae */ /* 0x000fe8000c121870 */
[----:B------:R-:W-:Y:S04]  /*d4f0*/  LDGSTS.E [R4+0x5800c], desc[UR48][R204.64], !P0 ;  /* 0x5800c000cc047fae */ /* 0x000fe8000c121870 */
[----:B------:R-:W4:Y:S04]  /*d500*/  LDL.LU.64 R32, [R1+0x8b0] ;  /* 0x0008b00001207983 */ /* 0x000f280000300a00 */
[----:B------:R-:W4:Y:S01]  /*d510*/  LDL.LU.64 R30, [R1+0x8a8] ;  /* 0x0008a800011e7983 */ /* 0x000f220000300a00 */
[----:B------:R-:W-:-:S05]  /*d520*/  IMAD.WIDE R206, R20, 0x4, R206 ;  /* 0x0000000414ce7825 */ /* 0x000fca00078e02ce */
[----:B------:R-:W-:Y:S01]  /*d530*/  LDGSTS.E [R4+0x5c00c], desc[UR48][R206.64], !P0 ;  /* 0x5c00c000ce047fae */ /* 0x000fe2000c121870 */
[----:B------:R-:W-:Y:S01]  /*d540*/  ISETP.GE.U32.AND P0, PT, R208, 0x7fffff13, PT ;  /* 0x7fffff13d000780c */ /* 0x000fe20003f06070 */
[C---:B------:R-:W-:Y:S02]  /*d550*/  IMAD.WIDE R208, R20.reuse, 0x4, R232 ;  /* 0x0000000414d07825 */ /* 0x040fe400078e02e8 */
[----:B------:R-:W4:Y:S02]  /*d560*/  LDL.LU.64 R232, [R1+0x8a0] ;  /* 0x0008a00001e87983 */ /* 0x000f240000300a00 */
[C---:B------:R-:W-:Y:S02]  /*d570*/  IMAD.WIDE R210, R20.reuse, 0x4, R210 ;  /* 0x0000000414d27825 */ /* 0x040fe400078e02d2 */
[----:B------:R-:W-:Y:S02]  /*d580*/  LDGSTS.E [R5+0x40000], desc[UR48][R208.64], !P6 ;  /* 0x40000000d0057fae */ /* 0x000fe4000f121870 */
[----:B------:R-:W-:-:S02]  /*d590*/  IMAD.WIDE R212, R20, 0x4, R212 ;  /* 0x0000000414d47825 */ /* 0x000fc400078e02d4 */
[----:B------:R-:W-:Y:S02]  /*d5a0*/  LDGSTS.E [R5+0x44000], desc[UR48][R210.64], !P6 ;  /* 0x44000000d2057fae */ /* 0x000fe4000f121870 */
[----:B------:R-:W-:Y:S02]  /*d5b0*/  IMAD.WIDE R214, R20, 0x4, R214 ;  /* 0x0000000414d67825 */ /* 0x000fe400078e02d6 */
[----:B------:R-:W-:Y:S04]  /*d5c0*/  LDGSTS.E [R5+0x48000], desc[UR48][R212.64], !P6 ;  /* 0x48000000d4057fae */ /* 0x000fe8000f121870 */
[----:B------:R-:W-:Y:S01]  /*d5d0*/  LDGSTS.E [R5+0x4c000], desc[UR48][R214.64], !P6 ;  /* 0x4c000000d6057fae */ /* 0x000fe2000f121870 */
[----:B------:R-:W-:Y:S01]  /*d5e0*/  ISETP.GE.U32.AND P6, PT, R216, 0x7fffff12, PT ;  /* 0x7fffff12d800780c */ /* 0x000fe20003fc6070 */
[----:B------:R-:W-:-:S02]  /*d5f0*/  IMAD.WIDE R216, R20, 0x4, R234 ;  /* 0x0000000414d87825 */ /* 0x000fc400078e02ea */
[----:B------:R-:W4:Y:S04]  /*d600*/  LDL.LU.64 R234, [R1+0x898] ;  /* 0x0008980001ea7983 */ /* 0x000f280000300a00 */
[----:B------:R-:W-:Y:S04]  /*d610*/  LDGSTS.E [R5+0x40004], desc[UR48][R216.64], !P1 ;  /* 0x40004000d8057fae */ /* 0x000fe8000c921870 */
[----:B------:R-:W4:Y:S04]  /*d620*/  LDL.LU.64 R24, [R1+0x2a8] ;  /* 0x0002a80001187983 */ /* 0x000f280000300a00 */
[----:B------:R-:W4:Y:S04]  /*d630*/  LDL.LU.64 R40, [R1+0x2b0] ;  /* 0x0002b00001287983 */ /* 0x000f280000300a00 */
[----:B------:R-:W4:Y:S04]  /*d640*/  LDL.LU.64 R38, [R1+0x2b8] ;  /* 0x0002b80001267983 */ /* 0x000f280000300a00 */
[----:B------:R-:W4:Y:S01]  /*d650*/  LDL.LU.64 R28, [R1+0x2c0] ;  /* 0x0002c000011c7983 */ /* 0x000f220000300a00 */
[----:B--2---:R-:W-:-:S04]  /*d660*/  IMAD.WIDE R218, R20, 0x4, R218 ;  /* 0x0000000414da7825 */ /* 0x004fc800078e02da */
[C---:B---3--:R-:W-:Y:S01]  /*d670*/  IMAD.WIDE R220, R20.reuse, 0x4, R220 ;  /* 0x0000000414dc7825 */ /* 0x048fe200078e02dc */
[----:B------:R-:W-:Y:S03]  /*d680*/  LDGSTS.E [R5+0x44004], desc[UR48][R218.64], !P1 ;  /* 0x44004000da057fae */ /* 0x000fe6000c921870 */
[----:B------:R-:W-:Y:S01]  /*d690*/  IMAD.WIDE R222, R20, 0x4, R222 ;  /* 0x0000000414de7825 */ /* 0x000fe200078e02de */
[----:B------:R-:W-:Y:S04]  /*d6a0*/  LDGSTS.E [R5+0x48004], desc[UR48][R220.64], !P1 ;  /* 0x48004000dc057fae */ /* 0x000fe8000c921870 */
[----:B------:R-:W-:Y:S01]  /*d6b0*/  LDGSTS.E [R5+0x4c004], desc[UR48][R222.64], !P1 ;  /* 0x4c004000de057fae */ /* 0x000fe2000c921870 */
[----:B------:R-:W-:Y:S01]  /*d6c0*/  ISETP.GE.U32.AND P1, PT, R224, 0x7fffff11, PT ;  /* 0x7fffff11e000780c */ /* 0x000fe20003f26070 */
[----:B----4-:R-:W-:-:S04]  /*d6d0*/  IMAD.WIDE R224, R20, 0x4, R22 ;  /* 0x0000000414e07825 */ /* 0x010fc800078e0216 */
[C---:B------:R-:W-:Y:S01]  /*d6e0*/  IMAD.WIDE R226, R20.reuse, 0x4, R226 ;  /* 0x0000000414e27825 */ /* 0x040fe200078e02e2 */
[----:B------:R-:W-:Y:S03]  /*d6f0*/  LDGSTS.E [R5+0x40008], desc[UR48][R224.64], !P2 ;  /* 0x40008000e0057fae */ /* 0x000fe6000d121870 */
[C---:B------:R-:W-:Y:S01]  /*d700*/  IMAD.WIDE R228, R20.reuse, 0x4, R228 ;  /* 0x0000000414e47825 */ /* 0x040fe200078e02e4 */
[----:B------:R-:W-:Y:S03]  /*d710*/  LDGSTS.E [R5+0x44008], desc[UR48][R226.64], !P2 ;  /* 0x44008000e2057fae */ /* 0x000fe6000d121870 */
[C---:B------:R-:W-:Y:S01]  /*d720*/  IMAD.WIDE R22, R20.reuse, 0x4, R230 ;  /* 0x0000000414167825 */ /* 0x040fe200078e02e6 */
[----:B------:R-:W-:Y:S04]  /*d730*/  LDGSTS.E [R5+0x48008], desc[UR48][R228.64], !P2 ;  /* 0x48008000e4057fae */ /* 0x000fe8000d121870 */
[----:B------:R2:W-:Y:S04]  /*d740*/  STL.64 [R1+0x280], R22 ;  /* 0x0002801601007387 */ /* 0x0005e80000100a00 */
[----:B------:R-:W-:Y:S01]  /*d750*/  LDGSTS.E [R5+0x4c008], desc[UR48][R22.64], !P2 ;  /* 0x4c00800016057fae */ /* 0x000fe2000d121870 */
[----:B------:R-:W-:-:S04]  /*d760*/  IMAD.WIDE R36, R20, 0x4, R32 ;  /* 0x0000000414247825 */ /* 0x000fc800078e0220 */
[----:B------:R-:W-:Y:S01]  /*d770*/  IMAD.WIDE R34, R20, 0x4, R30 ;  /* 0x0000000414227825 */ /* 0x000fe200078e021e */
[----:B--2---:R-:W2:Y:S04]  /*d780*/  LDL.LU.64 R22, [R1+0x2c8] ;  /* 0x0002c80001167983 */ /* 0x004ea80000300a00 */
[----:B------:R-:W3:Y:S04]  /*d790*/  LDL.LU.64 R230, [R1+0x2d0] ;  /* 0x0002d00001e67983 */ /* 0x000ee80000300a00 */
[----:B------:R-:W-:Y:S04]  /*d7a0*/  STL.64 [R1+0x288], R36 ;  /* 0x0002882401007387 */ /* 0x000fe80000100a00 */
[----:B------:R4:W-:Y:S01]  /*d7b0*/  STL.64 [R1+0x290], R34 ;  /* 0x0002902201007387 */ /* 0x0009e20000100a00 */
[----:B------:R-:W-:-:S03]  /*d7c0*/  ISETP.GE.U32.AND P2, PT, R252, 0x7fffff30, PT ;  /* 0x7fffff30fc00780c */ /* 0x000fc60003f46070 */
[----:B------:R-:W-:Y:S01]  /*d7d0*/  LDGSTS.E [R5+0x4000c], desc[UR48][R36.64], !P3 ;  /* 0x4000c00024057fae */ /* 0x000fe2000d921870 */
[----:B------:R-:W-:-:S03]  /*d7e0*/  IMAD.WIDE R32, R20, 0x4, R232 ;  /* 0x0000000414207825 */ /* 0x000fc600078e02e8 */
[----:B------:R4:W-:Y:S04]  /*d7f0*/  LDGSTS.E [R5+0x4400c], desc[UR48][R34.64], !P3 ;  /* 0x4400c00022057fae */ /* 0x0009e8000d921870 */
[----:B------:R-:W3:Y:S04]  /*d800*/  LDL.LU.64 R232, [R1+0x2d8] ;  /* 0x0002d80001e87983 */ /* 0x000ee80000300a00 */
[----:B------:R1:W-:Y:S01]  /*d810*/  STL.64 [R1+0x298], R32 ;  /* 0x0002982001007387 */ /* 0x0003e20000100a00 */
[----:B------:R-:W-:-:S03]  /*d820*/  IMAD.WIDE R30, R20, 0x4, R234 ;  /* 0x00000004141e7825 */ /* 0x000fc600078e02ea */
[----:B------:R-:W-:Y:S01]  /*d830*/  LDGSTS.E [R5+0x4800c], desc[UR48][R32.64], !P3 ;  /* 0x4800c00020057fae */ /* 0x000fe2000d921870 */
[----:B----4-:R-:W4:Y:S03]  /*d840*/  LDC R34, c[0x0][0x230] ;  /* 0x00008c00ff227b82 */ /* 0x010f260000000800 */
[----:B------:R-:W4:Y:S01]  /*d850*/  LDL.LU.64 R234, [R1+0x2e0] ;  /* 0x0002e00001ea7983 */ /* 0x000f220000300a00 */
[----:B-1----:R-:W-:Y:S02]  /*d860*/  VIADD R252, R42, 0xffffff6e ;  /* 0xffffff6e2afc7836 */ /* 0x002fe40000000000 */
[C---:B------:R-:W-:Y:S01]  /*d870*/  IMAD.WIDE R42, R20.reuse, 0x4, R24 ;  /* 0x00000004142a7825 */ /* 0x040fe200078e0218 */
[----:B------:R1:W-:Y:S03]  /*d880*/  STL.64 [R1+0x2a0], R30 ;  /* 0x0002a01e01007387 */ /* 0x0003e60000100a00 */
[C---:B------:R-:W-:Y:S01]  /*d890*/  IMAD.WIDE R40, R20.reuse, 0x4, R40 ;  /* 0x0000000414287825 */ /* 0x040fe200078e0228 */
[----:B------:R-:W4:Y:S03]  /*d8a0*/  LDL.LU.64 R36, [R1+0x2e8] ;  /* 0x0002e80001247983 */ /* 0x000f260000300a00 */
[C---:B------:R-:W-:Y:S01]  /*d8b0*/  IMAD.WIDE R38, R20.reuse, 0x4, R38 ;  /* 0x0000000414267825 */ /* 0x040fe200078e0226 */
[----:B------:R-:W-:Y:S03]  /*d8c0*/  LDGSTS.E [R5+0x4c00c], desc[UR48][R30.64], !P3 ;  /* 0x4c00c0001e057fae */ /* 0x000fe6000d921870 */
[C---:B------:R-:W-:Y:S01]  /*d8d0*/  IMAD.WIDE R28, R20.reuse, 0x4, R28 ;  /* 0x00000004141c7825 */ /* 0x040fe200078e021c */
[----:B------:R-:W4:Y:S04]  /*d8e0*/  LDL.LU.64 R32, [R1+0x2f0] ;  /* 0x0002f00001207983 */ /* 0x000f280000300a00 */
[----:B------:R3:W-:Y:S04]  /*d8f0*/  LDGSTS.E [R5+0x50000], desc[UR48][R42.64], !P4 ;  /* 0x500000002a057fae */ /* 0x0007e8000e121870 */
[----:B-1----:R-:W4:Y:S04]  /*d900*/  LDL.LU.64 R30, [R1+0x2f8] ;  /* 0x0002f800011e7983 */ /* 0x002f280000300a00 */
[----:B------:R-:W-:Y:S04]  /*d910*/  STL.64 [R1+0x2a8], R42 ;  /* 0x0002a82a01007387 */ /* 0x000fe80000100a00 */
[----:B------:R-:W4:Y:S04]  /*d920*/  LDL.LU.64 R24, [R1+0x300] ;  /* 0x0003000001187983 */ /* 0x000f280000300a00 */
[----:B------:R-:W-:Y:S04]  /*d930*/  STL.64 [R1+0x2b0], R40 ;  /* 0x0002b02801007387 */ /* 0x000fe80000100a00 */
[----:B------:R1:W-:Y:S04]  /*d940*/  STL.64 [R1+0x2b8], R38 ;  /* 0x0002b82601007387 */ /* 0x0003e80000100a00 */
[----:B------:R4:W-:Y:S04]  /*d950*/  LDGSTS.E [R5+0x54000], desc[UR48][R40.64], !P4 ;  /* 0x5400000028057fae */ /* 0x0009e8000e121870 */
[----:B------:R3:W-:Y:S04]  /*d960*/  STL.64 [R1+0x2c0], R28 ;  /* 0x0002c01c01007387 */ /* 0x0007e80000100a00 */
[----:B------:R-:W-:Y:S04]  /*d970*/  LDGSTS.E [R5+0x58000], desc[UR48][R38.64], !P4 ;  /* 0x5800000026057fae */ /* 0x000fe8000e121870 */
[----:B------:R-:W-:Y:S01]  /*d980*/  LDGSTS.E [R5+0x5c000], desc[UR48][R28.64], !P4 ;  /* 0x5c0000001c057fae */ /* 0x000fe2000e121870 */
[----:B--2---:R-:W-:-:S03]  /*d990*/  IMAD.WIDE R46, R20, 0x4, R22 ;  /* 0x00000004142e7825 */ /* 0x004fc600078e0216 */
[----:B------:R-:W2:Y:S04]  /*d9a0*/  LDL.LU.64 R22, [R1+0x310] ;  /* 0x0003100001167983 */ /* 0x000ea80000300a00 */
[----:B-1----:R-:W2:Y:S04]  /*d9b0*/  LDL.LU.64 R38, [R1+0x330] ;  /* 0x0003300001267983 */ /* 0x002ea80000300a00 */
[----:B------:R-:W-:Y:S01]  /*d9c0*/  STL.64 [R1+0x2c8], R46 ;  /* 0x0002c82e01007387 */ /* 0x000fe20000100a00 */
[----:B---3--:R-:W-:-:S03]  /*d9d0*/  IMAD.WIDE R44, R20, 0x4, R230 ;  /* 0x00000004142c7825 */ /* 0x008fc600078e02e6 */
[----:B------:R-:W3:Y:S04]  /*d9e0*/  LDL.LU.64 R28, [R1+0x338] ;  /* 0x00033800011c7983 */ /* 0x000ee80000300a00 */
[----:B------:R1:W-:Y:S04]  /*d9f0*/  STL.64 [R1+0x2d0], R44 ;  /* 0x0002d02c01007387 */ /* 0x0003e80000100a00 */
[----:B------:R-:W3:Y:S01]  /*da00*/  LDL.LU.64 R230, [R1+0x340] ;  /* 0x0003400001e67983 */ /* 0x000ee20000300a00 */
[----:B------:R-:W-:Y:S01]  /*da10*/  ISETP.GE.U32.AND P3, PT, R252, 0x7fffff2f, PT ;  /* 0x7fffff2ffc00780c */ /* 0x000fe20003f66070 */
[----:B------:R-:W-:-:S02]  /*da20*/  IMAD.WIDE R42, R20, 0x4, R232 ;  /* 0x00000004142a7825 */ /* 0x000fc400078e02e8 */
[----:B------:R-:W-:Y:S04]  /*da30*/  LDGSTS.E [R5+0x50004], desc[UR48][R46.64], !P0 ;  /* 0x500040002e057fae */ /* 0x000fe8000c121870 */
[----:B------:R-:W-:Y:S01]  /*da40*/  STL.64 [R1+0x2d8], R42 ;  /* 0x0002d82a01007387 */ /* 0x000fe20000100a00 */
[----:B----4-:R-:W-:Y:S01]  /*da50*/  IMAD.WIDE R40, R20, 0x4, R234 ;  /* 0x0000000414287825 */ /* 0x010fe200078e02ea */
[----:B------:R-:W-:Y:S02]  /*da60*/  IADD3 R252, R27, -0x93, RZ ;  /* 0xffffff6d1bfc7810 */ /* 0x000fe40007ffe0ff */
[----:B------:R1:W-:Y:S01]  /*da70*/  LDGSTS.E [R5+0x54004], desc[UR48][R44.64], !P0 ;  /* 0x540040002c057fae */ /* 0x0003e2000c121870 */
[----:B------:R-:W4:Y:S03]  /*da80*/  LDC R27, c[0x0][0x230] ;  /* 0x00008c00ff1b7b82 */ /* 0x000f260000000800 */
[----:B------:R1:W-:Y:S04]  /*da90*/  STL.64 [R1+0x2e0], R40 ;  /* 0x0002e02801007387 */ /* 0x0003e80000100a00 */
[----:B------:R-:W4:Y:S04]  /*daa0*/  LDL.LU.64 R232, [R1+0x890] ;  /* 0x0008900001e87983 */ /* 0x000f280000300a00 */
[----:B------:R-:W4:Y:S01]  /*dab0*/  LDL.LU.64 R234, [R1+0x888] ;  /* 0x0008880001ea7983 */ /* 0x000f220000300a00 */
[----:B------:R-:W-:Y:S01]  /*dac0*/  ISETP.GE.U32.AND P4, PT, R252, 0x7fffff2e, PT ;  /* 0x7fffff2efc00780c */ /* 0x000fe20003f86070 */
[----:B------:R-:W-:Y:S01]  /*dad0*/  IMAD.WIDE R32, R20, 0x4, R32 ;  /* 0x0000000414207825 */ /* 0x000fe200078e0220 */
[----:B-1----:R-:W1:Y:S01]  /*dae0*/  LDC R44, c[0x0][0x230] ;  /* 0x00008c00ff2c7b82 */ /* 0x002e620000000800 */
[----:B------:R-:W-:Y:S04]  /*daf0*/  LDGSTS.E [R5+0x58004], desc[UR48][R42.64], !P0 ;  /* 0x580040002a057fae */ /* 0x000fe8000c121870 */
[----:B------:R1:W-:Y:S01]  /*db00*/  LDGSTS.E [R5+0x5c004], desc[UR48][R40.64], !P0 ;  /* 0x5c00400028057fae */ /* 0x0003e2000c121870 */
[----:B------:R-:W-:-:S02]  /*db10*/  VIADD R252, R26, 0xffffff6c ;  /* 0xffffff6c1afc7836 */ /* 0x000fc40000000000 */
[C---:B------:R-:W-:Y:S01]  /*db20*/  IMAD.WIDE R30, R20.reuse, 0x4, R30 ;  /* 0x00000004141e7825 */ /* 0x040fe200078e021e */
[----:B------:R-:W4:Y:S03]  /*db30*/  LDC R26, c[0x0][0x230] ;  /* 0x00008c00ff1a7b82 */ /* 0x000f260000000800 */
[----:B-1----:R-:W-:Y:S01]  /*db40*/  IMAD.WIDE R40, R20, 0x4, R36 ;  /* 0x0000000414287825 */ /* 0x002fe200078e0224 */
[----:B------:R-:W-:-:S04]  /*db50*/  ISETP.GE.U32.AND P0, PT, R252, 0x7fffff2d, PT ;  /* 0x7fffff2dfc00780c */ /* 0x000fc80003f06070 */
[----:B------:R-:W1:Y:S01]  /*db60*/  LDC R42, c[0x0][0x230] ;  /* 0x00008c00ff2a7b82 */ /* 0x000e620000000800 */
[----:B------:R-:W-:Y:S01]  /*db70*/  IMAD.WIDE R24, R20, 0x4, R24 ;  /* 0x0000000414187825 */ /* 0x000fe200078e0218 */
[----:B------:R-:W-:Y:S04]  /*db80*/  STL.64 [R1+0x2e8], R40 ;  /* 0x0002e82801007387 */ /* 0x000fe80000100a00 */
[----:B------:R1:W-:Y:S01]  /*db90*/  STL.64 [R1+0x2f0], R32 ;  /* 0x0002f02001007387 */ /* 0x0003e20000100a00 */
[----:B------:R-:W-:-:S03]  /*dba0*/  VIADD R252, R34, 0xffffff4f ;  /* 0xffffff4f22fc7836 */ /* 0x000fc60000000000 */
[----:B------:R-:W4:Y:S04]  /*dbb0*/  LDL.LU.64 R36, [R1+0x880] ;  /* 0x0008800001247983 */ /* 0x000f280000300a00 */
[----:B------:R1:W-:Y:S04]  /*dbc0*/  STL.64 [R1+0x2f8], R30 ;  /* 0x0002f81e01007387 */ /* 0x0003e80000100a00 */
[----:B------:R-:W4:Y:S04]  /*dbd0*/  LDL.LU.64 R34, [R1+0x878] ;  /* 0x0008780001227983 */ /* 0x000f280000300a00 */
[----:B------:R2:W-:Y:S04]  /*dbe0*/  LDGSTS.E [R5+0x50008], desc[UR48][R40.64], !P6 ;  /* 0x5000800028057fae */ /* 0x0005e8000f121870 */
[----:B------:R1:W-:Y:S04]  /*dbf0*/  STL.64 [R1+0x300], R24 ;  /* 0x0003001801007387 */ /* 0x0003e80000100a00 */
[----:B------:R-:W-:Y:S04]  /*dc00*/  LDGSTS.E [R5+0x54008], desc[UR48][R32.64], !P6 ;  /* 0x5400800020057fae */ /* 0x000fe8000f121870 */
[----:B------:R-:W-:Y:S04]  /*dc10*/  LDGSTS.E [R5+0x58008], desc[UR48][R30.64], !P6 ;  /* 0x580080001e057fae */ /* 0x000fe8000f121870 */
[----:B------:R-:W-:Y:S04]  /*dc20*/  LDGSTS.E [R5+0x5c008], desc[UR48][R24.64], !P6 ;  /* 0x5c00800018057fae */ /* 0x000fe8000f121870 */
[----:B-1----:R-:W4:Y:S04]  /*dc30*/  LDL.LU.64 R32, [R1+0x870] ;  /* 0x0008700001207983 */ /* 0x002f280000300a00 */
[----:B------:R-:W4:Y:S04]  /*dc40*/  LDL.LU.64 R30, [R1+0x868] ;  /* 0x00086800011e7983 */ /* 0x000f280000300a00 */
[----:B------:R-:W4:Y:S01]  /*dc50*/  LDL.LU.64 R24, [R1+0x860] ;  /* 0x0008600001187983 */ /* 0x000f220000300a00 */
[----:B--2---:R-:W-:-:S04]  /*dc60*/  IMAD.WIDE R22, R20, 0x4, R22 ;  /* 0x0000000414167825 */ /* 0x004fc800078e0216 */
[C---:B------:R-:W-:Y:S01]  /*dc70*/  IMAD.WIDE R40, R20.reuse, 0x4, R38 ;  /* 0x0000000414287825 */ /* 0x040fe200078e0226 */
[----:B------:R1:W-:Y:S04]  /*dc80*/  STL.64 [R1+0x310], R22 ;  /* 0x0003101601007387 */ /* 0x0003e80000100a00 */
[----:B------:R-:W-:Y:S01]  /*dc90*/  LDGSTS.E [R5+0x5000c], desc[UR48][R22.64], !P1 ;  /* 0x5000c00016057fae */ /* 0x000fe2000c921870 */
[----:B---3--:R-:W-:-:S03]  /*dca0*/  IMAD.WIDE R38, R20, 0x4, R28 ;  /* 0x0000000414267825 */ /* 0x008fc600078e021c */
[----:B------:R-:W-:Y:S04]  /*dcb0*/  STL.64 [R1+0x330], R40 ;  /* 0x0003302801007387 */ /* 0x000fe80000100a00 */
[----:B------:R-:W-:Y:S04]  /*dcc0*/  STL.64 [R1+0x338], R38 ;  /* 0x0003382601007387 */ /* 0x000fe80000100a00 */
[----:B-1----:R-:W2:Y:S01]  /*dcd0*/  LDL.LU.64 R22, [R1+0x858] ;  /* 0x0008580001167983 */ /* 0x002ea20000300a00 */
[----:B------:R-:W-:-:S03]  /*dce0*/  IMAD.WIDE R28, R20, 0x4, R230 ;  /* 0x00000004141c7825 */ /* 0x000fc600078e02e6 */
[----:B------:R4:W-:Y:S04]  /*dcf0*/  LDGSTS.E [R5+0x5400c], desc[UR48][R40.64], !P1 ;  /* 0x5400c00028057fae */ /* 0x0009e8000c921870 */
[----:B------:R1:W-:Y:S04]  /*dd00*/  LDGSTS.E [R5+0x5800c], desc[UR48][R38.64], !P1 ;  /* 0x5800c00026057fae */ /* 0x0003e8000c921870 */
[----:B------:R3:W-:Y:S04]  /*dd10*/  STL.64 [R1+0x340], R28 ;  /* 0x0003401c01007387 */ /* 0x0007e80000100a00 */
[----:B------:R-:W-:Y:S04]  /*dd20*/  LDGSTS.E [R5+0x5c00c], desc[UR48][R28.64], !P1 ;  /* 0x5c00c0001c057fae */ /* 0x000fe8000c921870 */
[----:B---3--:R-:W3:Y:S04]  /*dd30*/  LDL.LU.64 R28, [R1+0x850] ;  /* 0x00085000011c7983 */ /* 0x008ee80000300a00 */
[----:B------:R-:W3:Y:S01]  /*dd40*/  LDL.LU.64 R230, [R1+0x848] ;  /* 0x0008480001e67983 */ /* 0x000ee20000300a00 */
[----:B----4-:R-:W-:-:S05]  /*dd50*/  IMAD.WIDE R40, R20, 0x4, R232 ;  /* 0x0000000414287825 */ /* 0x010fca00078e02e8 */
[----:B------:R4:W-:Y:S04]  /*dd60*/  STL.64 [R1+0x348], R40 ;  /* 0x0003482801007387 */ /* 0x0009e80000100a00 */
[----:B------:R-:W3:Y:S01]  /*dd70*/  LDL.LU.64 R232, [R1+0x840] ;  /* 0x0008400001e87983 */ /* 0x000ee20000300a00 */
[----:B-1----:R-:W-:Y:S01]  /*dd80*/  IMAD.WIDE R38, R20, 0x4, R234 ;  /* 0x0000000414267825 */ /* 0x002fe200078e02ea */
[----:B------:R-:W-:Y:S02]  /*dd90*/  ISETP.GE.U32.AND P6, PT, R252, 0x7fffff10, PT ;  /* 0x7fffff10fc00780c */ /* 0x000fe40003fc6070 */
[----:B------:R-:W-:Y:S04]  /*dda0*/  LDGSTS.E [R8+0x40000], desc[UR48][R40.64], !P2 ;  /* 0x4000000028087fae */ /* 0x000fe8000d121870 */
[----:B------:R1:W-:Y:S04]  /*ddb0*/  STL.64 [R1+0x350], R38 ;  /* 0x0003502601007387 */ /* 0x0003e80000100a00 */
[----:B------:R-:W3:Y:S01]  /*ddc0*/  LDL.LU.64 R234, [R1+0x838] ;  /* 0x0008380001ea7983 */ /* 0x000ee20000300a00 */
[----:B------:R-:W-:-:S02]  /*ddd0*/  IADD3 R252, R27, -0xb2, RZ ;  /* 0xffffff4e1bfc7810 */ /* 0x000fc40007ffe0ff */
[----:B------:R-:W3:Y:S01]  /*dde0*/  LDC R27, c[0x0][0x230] ;  /* 0x00008c00ff1b7b82 */ /* 0x000ee20000000800 */
[----:B------:R-:W-:Y:S01]  /*ddf0*/  LDGSTS.E [R8+0x44000], desc[UR48][R38.64], !P2 ;  /* 0x4400000026087fae */ /* 0x000fe2000d121870 */
[----:B------:R-:W-:-:S04]  /*de00*/  IMAD.WIDE R36, R20, 0x4, R36 ;  /* 0x0000000414247825 */ /* 0x000fc800078e0224 */
[----:B------:R-:W-:Y:S01]  /*de10*/  IMAD.WIDE R34, R20, 0x4, R34 ;  /* 0x0000000414227825 */ /* 0x000fe200078e0222 */
[----:B------:R1:W-:Y:S04]  /*de20*/  STL.64 [R1+0x360], R36 ;  /* 0x0003602401007387 */ /* 0x0003e80000100a00 */
[----:B------:R1:W-:Y:S04]  /*de30*/  STL.64 [R1+0x368], R34 ;  /* 0x0003682201007387 */ /* 0x0003e80000100a00 */
[----:B----4-:R-:W4:Y:S01]  /*de40*/  LDL.LU.64 R40, [R1+0x830] ;  /* 0x0008300001287983 */ /* 0x010f220000300a00 */
[----:B------:R-:W-:-:S03]  /*de50*/  ISETP.GE.U32.AND P1, PT, R252, 0x7fffff0f, PT ;  /* 0x7fffff0ffc00780c */ /* 0x000fc60003f26070 */
[----:B------:R-:W-:Y:S01]  /*de60*/  LDGSTS.E [R8+0x48000], desc[UR48][R36.64], !P2 ;  /* 0x4800000024087fae */ /* 0x000fe2000d121870 */
[----:B------:R-:W-:Y:S02]  /*de70*/  VIADD R252, R26, 0xffffff4d ;  /* 0xffffff4d1afc7836 */ /* 0x000fe40000000000 */
[----:B------:R-:W4:Y:S01]  /*de80*/  LDC R26, c[0x0][0x230] ;  /* 0x00008c00ff1a7b82 */ /* 0x000f220000000800 */
[----:B------:R-:W-:Y:S01]  /*de90*/  LDGSTS.E [R8+0x4c000], desc[UR48][R34.64], !P2 ;  /* 0x4c00000022087fae */ /* 0x000fe2000d121870 */
[----:B------:R-:W-:-:S04]  /*dea0*/  IMAD.WIDE R32, R20, 0x4, R32 ;  /* 0x0000000414207825 */ /* 0x000fc800078e0220 */
[C---:B------:R-:W-:Y:S01]  /*deb0*/  IMAD.WIDE R30, R20.reuse, 0x4, R30 ;  /* 0x00000004141e7825 */ /* 0x040fe200078e021e */
[----:B------:R2:W-:Y:S03]  /*dec0*/  STL.64 [R1+0x370], R32 ;  /* 0x0003702001007387 */ /* 0x0005e60000100a00 */
[----:B------:R-:W-:Y:S01]  /*ded0*/  IMAD.WIDE R24, R20, 0x4, R24 ;  /* 0x0000000414187825 */ /* 0x000fe200078e0218 */
[----:B-1----:R-:W4:Y:S04]  /*dee0*/  LDL.LU.64 R38, [R1+0x828] ;  /* 0x0008280001267983 */ /* 0x002f280000300a00 */
[----:B------:R-:W-:Y:S04]  /*def0*/  STL.64 [R1+0x378], R30 ;  /* 0x0003781e01007387 */ /* 0x000fe80000100a00 */
[----:B------:R-:W4:Y:S04]  /*df00*/  LDL.LU.64 R36, [R1+0x820] ;  /* 0x0008200001247983 */ /* 0x000f280000300a00 */
[----:B------:R1:W-:Y:S04]  /*df10*/  STL.64 [R1+0x380], R24 ;  /* 0x0003801801007387 */ /* 0x0003e80000100a00 */
[----:B------:R-:W4:Y:S04]  /*df20*/  LDL.LU.64 R34, [R1+0x818] ;  /* 0x0008180001227983 */ /* 0x000f280000300a00 */
[----:B------:R-:W-:Y:S01]  /*df30*/  LDGSTS.E [R8+0x40004], desc[UR48][R32.64], !P3 ;  /* 0x4000400020087fae */ /* 0x000fe2000d921870 */
[----:B------:R-:W-:-:S03]  /*df40*/  ISETP.GE.U32.AND P2, PT, R252, 0x7fffff0e, PT ;  /* 0x7fffff0efc00780c */ /* 0x000fc60003f46070 */
[----:B------:R3:W-:Y:S01]  /*df50*/  LDGSTS.E [R8+0x44004], desc[UR48][R30.64], !P3 ;  /* 0x440040001e087fae */ /* 0x0007e2000d921870 */
[----:B------:R-:W-:-:S03]  /*df60*/  VIADD R252, R42, 0xffffff4c ;  /* 0xffffff4c2afc7836 */ /* 0x000fc60000000000 */
[----:B------:R-:W-:Y:S01]  /*df70*/  LDGSTS.E [R8+0x48004], desc[UR48][R24.64], !P3 ;  /* 0x4800400018087fae */ /* 0x000fe2000d921870 */
[----:B--2---:R-:W-:-:S05]  /*df80*/  IMAD.WIDE R22, R20, 0x4, R22 ;  /* 0x0000000414167825 */ /* 0x004fca00078e0216 */
[----:B------:R2:W-:Y:S04]  /*df90*/  STL.64 [R1+0x388], R22 ;  /* 0x0003881601007387 */ /* 0x0005e80000100a00 */
[----:B------:R-:W4:Y:S04]  /*dfa0*/  LDL.LU.64 R32, [R1+0x6f8] ;  /* 0x0006f80001207983 */ /* 0x000f280000300a00 */
[----:B-1----:R-:W4:Y:S04]  /*dfb0*/  LDL.LU.64 R24, [R1+0x6f0] ;  /* 0x0006f00001187983 */ /* 0x002f280000300a00 */
[----:B------:R-:W-:Y:S01]  /*dfc0*/  LDGSTS.E [R8+0x4c004], desc[UR48][R22.64], !P3 ;  /* 0x4c00400016087fae */ /* 0x000fe2000d921870 */
[----:B---3--:R-:W-:-:S03]  /*dfd0*/  IMAD.WIDE R46, R20, 0x4, R28 ;  /* 0x00000004142e7825 */ /* 0x008fc600078e021c */
[----:B--2---:R-:W2:Y:S01]  /*dfe0*/  LDL.LU.64 R22, [R1+0x6e8] ;  /* 0x0006e80001167983 */ /* 0x004ea20000300a00 */
[----:B------:R-:W-:-:S03]  /*dff0*/  IMAD.WIDE R42, R20, 0x4, R230 ;  /* 0x00000004142a7825 */ /* 0x000fc600078e02e6 */
[----:B------:R-:W-:Y:S04]  /*e000*/  STL.64 [R1+0x390], R46 ;  /* 0x0003902e01007387 */ /* 0x000fe80000100a00 */
[----:B------:R-:W-:Y:S04]  /*e010*/  STL.64 [R1+0x3e8], R42 ;  /* 0x0003e82a01007387 */ /* 0x000fe80000100a00 */
[----:B------:R-:W-:Y:S04]  /*e020*/  LDGSTS.E [R8+0x40008], desc[UR48][R46.64], !P4 ;  /* 0x400080002e087fae */ /* 0x000fe8000e121870 */
[----:B------:R1:W-:Y:S01]  /*e030*/  LDGSTS.E [R8+0x44008], desc[UR48][R42.64], !P4 ;  /* 0x440080002a087fae */ /* 0x0003e2000e121870 */
[----:B------:R-:W-:-:S05]  /*e040*/  IMAD.WIDE R30, R20, 0x4, R232 ;  /* 0x00000004141e7825 */ /* 0x000fca00078e02e8 */
[----:B------:R3:W-:Y:S04]  /*e050*/  STL.64 [R1+0x3f0], R30 ;  /* 0x0003f01e01007387 */ /* 0x0007e80000100a00 */
[----:B------:R-:W2:Y:S01]  /*e060*/  LDL.LU.64 R232, [R1+0x6e0] ;  /* 0x0006e00001e87983 */ /* 0x000ea20000300a00 */
[----:B------:R-:W-:-:S03]  /*e070*/  IMAD.WIDE R28, R20, 0x4, R234 ;  /* 0x00000004141c7825 */ /* 0x000fc600078e02ea */
[----:B------:R-:W-:Y:S04]  /*e080*/  LDGSTS.E [R8+0x48008], desc[UR48][R30.64], !P4 ;  /* 0x480080001e087fae */ /* 0x000fe8000e121870 */
[----:B------:R1:W-:Y:S04]  /*e090*/  STL.64 [R1+0x3f8], R28 ;  /* 0x0003f81c01007387 */ /* 0x0003e80000100a00 */
[----:B------:R-:W-:Y:S04]  /*e0a0*/  LDGSTS.E [R8+0x4c008], desc[UR48][R28.64], !P4 ;  /* 0x4c0080001c087fae */ /* 0x000fe8000e121870 */
[----:B---3--:R-:W3:Y:S04]  /*e0b0*/  LDL.LU.64 R30, [R1+0x6d8] ;  /* 0x0006d800011e7983 */ /* 0x008ee80000300a00 */
[----:B-1----:R-:W3:Y:S04]  /*e0c0*/  LDL.LU.64 R28, [R1+0x6d0] ;  /* 0x0006d000011c7983 */ /* 0x002ee80000300a00 */
[----:B------:R-:W3:Y:S04]  /*e0d0*/  LDL.LU.64 R230, [R1+0x6c8] ;  /* 0x0006c80001e67983 */ /* 0x000ee80000300a00 */
[----:B------:R-:W3:Y:S01]  /*e0e0*/  LDL.LU.64 R234, [R1+0x6c0] ;  /* 0x0006c00001ea7983 */ /* 0x000ee20000300a00 */
[----:B----4-:R-:W-:-:S05]  /*e0f0*/  IMAD.WIDE R40, R20, 0x4, R40 ;  /* 0x0000000414287825 */ /* 0x010fca00078e0228 */
[----:B------:R1:W-:Y:S04]  /*e100*/  STL.64 [R1+0x400], R40 ;  /* 0x0004002801007387 */ /* 0x0003e80000100a00 */
[----:B------:R-:W-:Y:S01]  /*e110*/  LDGSTS.E [R8+0x4000c], desc[UR48][R40.64], !P0 ;  /* 0x4000c00028087fae */ /* 0x000fe2000c121870 */
[----:B------:R-:W-:-:S04]  /*e120*/  IMAD.WIDE R38, R20, 0x4, R38 ;  /* 0x0000000414267825 */ /* 0x000fc800078e0226 */
[C---:B------:R-:W-:Y:S01]  /*e130*/  IMAD.WIDE R36, R20.reuse, 0x4, R36 ;  /* 0x0000000414247825 */ /* 0x040fe200078e0224 */
[----:B------:R4:W-:Y:S04]  /*e140*/  STL.64 [R1+0x410], R38 ;  /* 0x0004102601007387 */ /* 0x0009e80000100a00 */
[----:B------:R4:W-:Y:S01]  /*e150*/  LDGSTS.E [R8+0x4400c], desc[UR48][R38.64], !P0 ;  /* 0x4400c00026087fae */ /* 0x0009e2000c121870 */
[----:B------:R-:W-:-:S03]  /*e160*/  IMAD.WIDE R34, R20, 0x4, R34 ;  /* 0x0000000414227825 */ /* 0x000fc600078e0222 */
[----:B------:R-:W-:Y:S04]  /*e170*/  STL.64 [R1+0x418], R36 ;  /* 0x0004182401007387 */ /* 0x000fe80000100a00 */
[----:B------:R4:W-:Y:S04]  /*e180*/  STL.64 [R1+0x788], R34 ;  /* 0x0007882201007387 */ /* 0x0009e80000100a00 */
[----:B------:R2:W-:Y:S04]  /*e190*/  LDGSTS.E [R8+0x4800c], desc[UR48][R36.64], !P0 ;  /* 0x4800c00024087fae */ /* 0x0005e8000c121870 */
[----:B-1----:R-:W3:Y:S04]  /*e1a0*/  LDL.LU.64 R40, [R1+0x6b8] ;  /* 0x0006b80001287983 */ /* 0x002ee80000300a00 */
[----:B------:R-:W-:Y:S01]  /*e1b0*/  LDGSTS.E [R8+0x4c00c], desc[UR48][R34.64], !P0 ;  /* 0x4c00c00022087fae */ /* 0x000fe2000c121870 */
[----:B------:R-:W-:-:S04]  /*e1c0*/  IMAD.WIDE R42, R20, 0x4, R32 ;  /* 0x00000004142a7825 */ /* 0x000fc800078e0220 */
[C---:B----4-:R-:W-:Y:S01]  /*e1d0*/  IMAD.WIDE R38, R20.reuse, 0x4, R24 ;  /* 0x0000000414267825 */ /* 0x050fe200078e0218 */
[----:B------:R3:W-:Y:S04]  /*e1e0*/  STL.64 [R1+0x6f8], R42 ;  /* 0x0006f82a01007387 */ /* 0x0007e80000100a00 */
[----:B------:R-:W4:Y:S04]  /*e1f0*/  LDL.LU.64 R34, [R1+0x6b0] ;  /* 0x0006b00001227983 */ /* 0x000f280000300a00 */
[----:B------:R-:W-:Y:S04]  /*e200*/  STL.64 [R1+0x6f0], R38 ;  /* 0x0006f02601007387 */ /* 0x000fe80000100a00 */
[----:B------:R-:W4:Y:S01]  /*e210*/  LDL.LU.64 R24, [R1+0x6a8] ;  /* 0x0006a80001187983 */ /* 0x000f220000300a00 */
[----:B--2---:R-:W-:-:S03]  /*e220*/  IMAD.WIDE R36, R20, 0x4, R22 ;  /* 0x0000000414247825 */ /* 0x004fc600078e0216 */
[----:B------:R3:W-:Y:S04]  /*e230*/  LDGSTS.E [R8+0x50000], desc[UR48][R42.64], !P6 ;  /* 0x500000002a087fae */ /* 0x0007e8000f121870 */
[----:B------:R-:W-:Y:S04]  /*e240*/  STL.64 [R1+0x6e8], R36 ;  /* 0x0006e82401007387 */ /* 0x000fe80000100a00 */
[----:B------:R-:W2:Y:S04]  /*e250*/  LDL.LU.64 R22, [R1+0x6a0] ;  /* 0x0006a00001167983 */ /* 0x000ea80000300a00 */
[----:B------:R-:W-:Y:S04]  /*e260*/  LDGSTS.E [R8+0x54000], desc[UR48][R38.64], !P6 ;  /* 0x5400000026087fae */ /* 0x000fe8000f121870 */
[----:B------:R-:W-:Y:S01]  /*e270*/  LDGSTS.E [R8+0x58000], desc[UR48][R36.64], !P6 ;  /* 0x5800000024087fae */ /* 0x000fe2000f121870 */
[----:B------:R-:W-:-:S05]  /*e280*/  IMAD.WIDE R32, R20, 0x4, R232 ;  /* 0x0000000414207825 */ /* 0x000fca00078e02e8 */
[----:B------:R1:W-:Y:S04]  /*e290*/  STL.64 [R1+0x6e0], R32 ;  /* 0x0006e02001007387 */ /* 0x0003e80000100a00 */
[----:B------:R-:W2:Y:S04]  /*e2a0*/  LDL.LU.64 R232, [R1+0x698] ;  /* 0x0006980001e87983 */ /* 0x000ea80000300a00 */
[----:B------:R1:W-:Y:S01]  /*e2b0*/  LDGSTS.E [R8+0x5c000], desc[UR48][R32.64], !P6 ;  /* 0x5c00000020087fae */ /* 0x0003e2000f121870 */
[----:B---3--:R-:W-:-:S05]  /*e2c0*/  IMAD.WIDE R42, R20, 0x4, R30 ;  /* 0x00000004142a7825 */ /* 0x008fca00078e021e */
[----:B------:R-:W-:Y:S01]  /*e2d0*/  STL.64 [R1+0x6d8], R42 ;  /* 0x0006d82a01007387 */ /* 0x000fe20000100a00 */
[----:B-1----:R-:W-:-:S03]  /*e2e0*/  IMAD.WIDE R32, R20, 0x4, R28 ;  /* 0x0000000414207825 */ /* 0x002fc600078e021c */
[----:B------:R-:W3:Y:S01]  /*e2f0*/  LDL.LU.64 R38, [R1+0x690] ;  /* 0x0006900001267983 */ /* 0x000ee20000300a00 */
[----:B------:R-:W-:-:S03]  /*e300*/  IMAD.WIDE R30, R20, 0x4, R230 ;  /* 0x00000004141e7825 */ /* 0x000fc600078e02e6 */
[----:B------:R1:W-:Y:S01]  /*e310*/  STL.64 [R1+0x6d0], R32 ;  /* 0x0006d02001007387 */ /* 0x0003e20000100a00 */
[----:B------:R-:W-:-:S03]  /*e320*/  IMAD.WIDE R28, R20, 0x4, R234 ;  /* 0x00000004141c7825 */ /* 0x000fc600078e02ea */
[----:B------:R-:W3:Y:S04]  /*e330*/  LDL.LU.64 R36, [R1+0x688] ;  /* 0x0006880001247983 */ /* 0x000ee80000300a00 */
[----:B------:R1:W-:Y:S04]  /*e340*/  STL.64 [R1+0x6c8], R30 ;  /* 0x0006c81e01007387 */ /* 0x0003e80000100a00 */
[----:B------:R-:W3:Y:S04]  /*e350*/  LDL.LU.64 R234, [R1+0x680] ;  /* 0x0006800001ea7983 */ /* 0x000ee80000300a00 */
[----:B------:R2:W-:Y:S04]  /*e360*/  LDGSTS.E [R8+0x50004], desc[UR48][R42.64], !P1 ;  /* 0x500040002a087fae */ /* 0x0005e8000c921870 */
[----:B------:R1:W-:Y:S04]  /*e370*/  STL.64 [R1+0x6c0], R28 ;  /* 0x0006c01c01007387 */ /* 0x0003e80000100a00 */
[----:B------:R-:W-:Y:S04]  /*e380*/  LDGSTS.E [R8+0x54004], desc[UR48][R32.64], !P1 ;  /* 0x5400400020087fae */ /* 0x000fe8000c921870 */
[----:B------:R-:W-:Y:S04]  /*e390*/  LDGSTS.E [R8+0x58004], desc[UR48][R30.64], !P1 ;  /* 0x580040001e087fae */ /* 0x000fe8000c921870 */
[----:B------:R-:W-:Y:S04]  /*e3a0*/  LDGSTS.E [R8+0x5c004], desc[UR48][R28.64], !P1 ;  /* 0x5c0040001c087fae */ /* 0x000fe8000c921870 */
[----:B-1----:R-:W3:Y:S04]  /*e3b0*/  LDL.LU.64 R32, [R1+0x678] ;  /* 0x0006780001207983 */ /* 0x002ee80000300a00 */
[----:B------:R-:W3:Y:S04]  /*e3c0*/  LDL.LU.64 R30, [R1+0x670] ;  /* 0x00067000011e7983 */ /* 0x000ee80000300a00 */
[----:B------:R-:W3:Y:S04]  /*e3d0*/  LDL.LU.64 R28, [R1+0x668] ;  /* 0x00066800011c7983 */ /* 0x000ee80000300a00 */
[----:B------:R-:W3:Y:S01]  /*e3e0*/  LDL.LU.64 R230, [R1+0x660] ;  /* 0x0006600001e67983 */ /* 0x000ee20000300a00 */
[----:B------:R-:W-:-:S05]  /*e3f0*/  IMAD.WIDE R40, R20, 0x4, R40 ;  /* 0x0000000414287825 */ /* 0x000fca00078e0228 */
[----:B------:R-:W-:Y:S04]  /*e400*/  STL.64 [R1+0x6b8], R40 ;  /* 0x0006b82801007387 */ /* 0x000fe80000100a00 */
[----:B------:R3:W-:Y:S01]  /*e410*/  LDGSTS.E [R8+0x50008], desc[UR48][R40.64], !P2 ;  /* 0x5000800028087fae */ /* 0x0007e2000d121870 */
[----:B----4-:R-:W-:-:S04]  /*e420*/  IMAD.WIDE R34, R20, 0x4, R34 ;  /* 0x0000000414227825 */ /* 0x010fc800078e0222 */
[C---:B------:R-:W-:Y:S01]  /*e430*/  IMAD.WIDE R24, R20.reuse, 0x4, R24 ;  /* 0x0000000414187825 */ /* 0x040fe200078e0218 */
[----:B------:R1:W-:Y:S04]  /*e440*/  STL.64 [R1+0x6b0], R34 ;  /* 0x0006b02201007387 */ /* 0x0003e80000100a00 */
[----:B------:R4:W-:Y:S04]  /*e450*/  STL.64 [R1+0x6a8], R24 ;  /* 0x0006a81801007387 */ /* 0x0009e80000100a00 */
[----:B------:R-:W-:Y:S01]  /*e460*/  LDGSTS.E [R8+0x54008], desc[UR48][R34.64], !P2 ;  /* 0x5400800022087fae */ /* 0x000fe2000d121870 */
[----:B--2---:R-:W-:-:S03]  /*e470*/  IMAD.WIDE R22, R20, 0x4, R22 ;  /* 0x0000000414167825 */ /* 0x004fc600078e0216 */
[----:B------:R-:W-:Y:S04]  /*e480*/  LDGSTS.E [R8+0x58008], desc[UR48][R24.64], !P2 ;  /* 0x5800800018087fae */ /* 0x000fe8000d121870 */
[----:B------:R2:W-:Y:S04]  /*e490*/  STL.64 [R1+0x6a0], R22 ;  /* 0x0006a01601007387 */ /* 0x0005e80000100a00 */
[----:B-1----:R-:W3:Y:S04]  /*e4a0*/  LDL.LU.64 R34, [R1+0x658] ;  /* 0x0006580001227983 */ /* 0x002ee80000300a00 */
[----:B----4-:R-:W4:Y:S04]  /*e4b0*/  LDL.LU.64 R24, [R1+0x650] ;  /* 0x0006500001187983 */ /* 0x010f280000300a00 */
[----:B------:R-:W-:Y:S04]  /*e4c0*/  LDGSTS.E [R8+0x5c008], desc[UR48][R22.64], !P2 ;  /* 0x5c00800016087fae */ /* 0x000fe8000d121870 */
[----:B--2---:R-:W2:Y:S01]  /*e4d0*/  LDL.LU.64 R22, [R1+0x648] ;  /* 0x0006480001167983 */ /* 0x004ea20000300a00 */
[----:B------:R-:W-:-:S05]  /*e4e0*/  IMAD.WIDE R42, R20, 0x4, R232 ;  /* 0x00000004142a7825 */ /* 0x000fca00078e02e8 */
[----:B------:R1:W-:Y:S04]  /*e4f0*/  STL.64 [R1+0x600], R42 ;  /* 0x0006002a01007387 */ /* 0x0003e80000100a00 */
[----:B------:R-:W2:Y:S01]  /*e500*/  LDL.LU.64 R232, [R1+0x640] ;  /* 0x0006400001e87983 */ /* 0x000ea20000300a00 */
[----:B------:R-:W-:Y:S02]  /*e510*/  ISETP.GE.U32.AND P3, PT, R252, 0x7fffff0d, PT ;  /* 0x7fffff0dfc00780c */ /* 0x000fe40003f66070 */
[----:B------:R-:W-:Y:S02]  /*e520*/  IADD3 R252, R27, -0x95, RZ ;  /* 0xffffff6b1bfc7810 */ /* 0x000fe40007ffe0ff */
[----:B------:R-:W1:Y:S02]  /*e530*/  LDC R27, c[0x0][0x230] ;  /* 0x00008c00ff1b7b82 */ /* 0x000e640000000800 */
[----:B------:R-:W-:Y:S01]  /*e540*/  ISETP.GE.U32.AND P4, PT, R252, 0x7fffff2c, PT ;  /* 0x7fffff2cfc00780c */ /* 0x000fe20003f86070 */
[----:B------:R-:W-:-:S02]  /*e550*/  VIADD R252, R26, 0xffffff6a ;  /* 0xffffff6a1afc7836 */ /* 0x000fc40000000000 */
[----:B---3--:R-:W-:-:S03]  /*e560*/  IMAD.WIDE R40, R20, 0x4, R38 ;  /* 0x0000000414287825 */ /* 0x008fc600078e0226 */
[----:B------:R-:W3:Y:S01]  /*e570*/  LDC R26, c[0x0][0x230] ;  /* 0x00008c00ff1a7b82 */ /* 0x000ee20000000800 */
[----:B------:R1:W-:Y:S01]  /*e580*/  LDGSTS.E [R8+0x5000c], desc[UR48][R42.64], !P3 ;  /* 0x5000c0002a087fae */ /* 0x0003e2000d921870 */
[----:B------:R-:W-:-:S03]  /*e590*/  IMAD.WIDE R38, R20, 0x4, R36 ;  /* 0x0000000414267825 */ /* 0x000fc600078e0224 */
[----:B------:R3:W-:Y:S01]  /*e5a0*/  STL.64 [R1+0x5f8], R40 ;  /* 0x0005f82801007387 */ /* 0x0007e20000100a00 */
[----:B------:R-:W-:-:S03]  /*e5b0*/  ISETP.GE.U32.AND P0, PT, R252, 0x7fffff2b, PT ;  /* 0x7fffff2bfc00780c */ /* 0x000fc60003f06070 */
[----:B------:R3:W-:Y:S01]  /*e5c0*/  LDGSTS.E [R8+0x5400c], desc[UR48][R40.64], !P3 ;  /* 0x5400c00028087fae */ /* 0x0007e2000d921870 */
[----:B------:R-:W-:-:S03]  /*e5d0*/  IMAD.WIDE R36, R20, 0x4, R234 ;  /* 0x0000000414247825 */ /* 0x000fc600078e02ea */
[----:B------:R3:W-:Y:S01]  /*e5e0*/  STL.64 [R1+0x5e8], R38 ;  /* 0x0005e82601007387 */ /* 0x0007e20000100a00 */
[----:B-1----:R-:W1:Y:S01]  /*e5f0*/  LDC R42, c[0x0][0x230] ;  /* 0x00008c00ff2a7b82 */ /* 0x002e620000000800 */
[----:B------:R-:W-:Y:S02]  /*e600*/  VIADD R252, R44, 0xffffff69 ;  /* 0xffffff692cfc7836 */ /* 0x000fe40000000000 */
[----:B------:R1:W-:Y:S04]  /*e610*/  STL.64 [R1+0x5d8], R36 ;  /* 0x0005d82401007387 */ /* 0x0003e80000100a00 */
[----:B------:R-:W2:Y:S01]  /*e620*/  LDL.LU.64 R234, [R1+0x638] ;  /* 0x0006380001ea7983 */ /* 0x000ea20000300a00 */
[----:B------:R-:W1:Y:S01]  /*e630*/  LDC R44, c[0x0][0x230] ;  /* 0x00008c00ff2c7b82 */ /* 0x000e620000000800 */
[----:B------:R-:W-:-:S02]  /*e640*/  ISETP.GE.U32.AND P6, PT, R252, 0x7fffff2a, PT ;  /* 0x7fffff2afc00780c */ /* 0x000fc40003fc6070 */
[----:B------:R-:W-:Y:S01]  /*e650*/  IADD3 R252, R27, -0x98, RZ ;  /* 0xffffff681bfc7810 */ /* 0x000fe20007ffe0ff */
[----:B------:R-:W-:Y:S04]  /*e660*/  LDGSTS.E [R8+0x5800c], desc[UR48][R38.64], !P3 ;  /* 0x5800c00026087fae */ /* 0x000fe8000d921870 */
[----:B------:R-:W1:Y:S01]  /*e670*/  LDC R27, c[0x0][0x230] ;  /* 0x00008c00ff1b7b82 */ /* 0x000e620000000800 */
[----:B------:R-:W-:Y:S01]  /*e680*/  ISETP.GE.U32.AND P1, PT, R252, 0x7fffff29, PT ;  /* 0x7fffff29fc00780c */ /* 0x000fe20003f26070 */
[----:B---3--:R-:W-:Y:S01]  /*e690*/  VIADD R252, R26, 0xffffff4b ;  /* 0xffffff4b1afc7836 */ /* 0x008fe20000000000 */
[----:B------:R-:W-:Y:S05]  /*e6a0*/  LDGSTS.E [R8+0x5c00c], desc[UR48][R36.64], !P3 ;  /* 0x5c00c00024087fae */ /* 0x000fea000d921870 */
[----:B------:R-:W3:Y:S01]  /*e6b0*/  LDC R26, c[0x0][0x230] ;  /* 0x00008c00ff1a7b82 */ /* 0x000ee20000000800 */
[----:B------:R-:W-:Y:S01]  /*e6c0*/  ISETP.GE.U32.AND P2, PT, R252, 0x7fffff0c, PT ;  /* 0x7fffff0cfc00780c */ /* 0x000fe20003f46070 */
[----:B------:R-:W-:-:S04]  /*e6d0*/  IMAD.WIDE R40, R20, 0x4, R30 ;  /* 0x0000000414287825 */ /* 0x000fc800078e021e */
[----:B-1----:R-:W-:Y:S02]  /*e6e0*/  VIADD R252, R44, 0xffffff4a ;  /* 0xffffff4a2cfc7836 */ /* 0x002fe40000000000 */
[----:B------:R-:W-:-:S04]  /*e6f0*/  IMAD.WIDE R44, R20, 0x4, R32 ;  /* 0x00000004142c7825 */ /* 0x000fc800078e0220 */
[C---:B------:R-:W-:Y:S01]  /*e700*/  IMAD.WIDE R30, R20.reuse, 0x4, R28 ;  /* 0x00000004141e7825 */ /* 0x040fe200078e021c */
[----:B------:R-:W-:Y:S03]  /*e710*/  STL.64 [R1+0x780], R44 ;  /* 0x0007802c01007387 */ /* 0x000fe60000100a00 */
[----:B------:R-:W-:Y:S01]  /*e720*/  IMAD.WIDE R28, R20, 0x4, R230 ;  /* 0x00000004141c7825 */ /* 0x000fe200078e02e6 */
[----:B------:R-:W2:Y:S01]  /*e730*/  LDL.LU.64 R38, [R1+0x630] ;  /* 0x0006300001267983 */ /* 0x000ea20000300a00 */
[----:B------:R-:W-:-:S03]  /*e740*/  ISETP.GE.U32.AND P3, PT, R252, 0x7fffff0b, PT ;  /* 0x7fffff0bfc00780c */ /* 0x000fc60003f66070 */
[----:B------:R-:W-:Y:S01]  /*e750*/  STL.64 [R1+0x778], R40 ;  /* 0x0007782801007387 */ /* 0x000fe20000100a00 */
[----:B------:R-:W-:-:S03]  /*e760*/  IADD3 R252, R27, -0xb7, RZ ;  /* 0xffffff491bfc7810 */ /* 0x000fc60007ffe0ff */
[----:B------:R-:W-:Y:S04]  /*e770*/  LDGSTS.E [R14+0x40000], desc[UR48][R44.64], !P4 ;  /* 0x400000002c0e7fae */ /* 0x000fe8000e121870 */
[----:B------:R-:W2:Y:S04]  /*e780*/  LDL.LU.64 R36, [R1+0x628] ;  /* 0x0006280001247983 */ /* 0x000ea80000300a00 */
[----:B------:R-:W-:Y:S04]  /*e790*/  LDGSTS.E [R14+0x44000], desc[UR48][R40.64], !P4 ;  /* 0x44000000280e7fae */ /* 0x000fe8000e121870 */
[----:B------:R1:W-:Y:S04]  /*e7a0*/  STL.64 [R1+0x770], R30 ;  /* 0x0007701e01007387 */ /* 0x0003e80000100a00 */
[----:B------:R-:W2:Y:S04]  /*e7b0*/  LDL.LU.64 R32, [R1+0x620] ;  /* 0x0006200001207983 */ /* 0x000ea80000300a00 */
[----:B------:R1:W-:Y:S04]  /*e7c0*/  LDGSTS.E [R14+0x48000], desc[UR48][R30.64], !P4 ;  /* 0x480000001e0e7fae */ /* 0x0003e8000e121870 */
[----:B------:R1:W-:Y:S04]  /*e7d0*/  STL.64 [R1+0x768], R28 ;  /* 0x0007681c01007387 */ /* 0x0003e80000100a00 */
[----:B------:R-:W-:Y:S01]  /*e7e0*/  LDGSTS.E [R14+0x4c000], desc[UR48][R28.64], !P4 ;  /* 0x4c0000001c0e7fae */ /* 0x000fe2000e121870 */
[----:B------:R-:W-:Y:S01]  /*e7f0*/  ISETP.GE.U32.AND P4, PT, R252, 0x7fffff0a, PT ;  /* 0x7fffff0afc00780c */ /* 0x000fe20003f86070 */
[----:B---3--:R-:W-:Y:S01]  /*e800*/  VIADD R252, R26, 0xffffff48 ;  /* 0xffffff481afc7836 */ /* 0x008fe20000000000 */
[----:B-1----:R-:W1:Y:S01]  /*e810*/  LDC R31, c[0x0][0x230] ;  /* 0x00008c00ff1f7b82 */ /* 0x002e620000000800 */
[----:B------:R-:W3:Y:S07]  /*e820*/  LDL.LU.64 R28, [R1+0x618] ;  /* 0x00061800011c7983 */ /* 0x000eee0000300a00 */
[----:B------:R-:W1:Y:S01]  /*e830*/  LDC R30, c[0x0][0x230] ;  /* 0x00008c00ff1e7b82 */ /* 0x000e620000000800 */
[----:B------:R-:W3:Y:S01]  /*e840*/  LDL.LU.64 R230, [R1+0x610] ;  /* 0x0006100001e67983 */ /* 0x000ee20000300a00 */
[----:B------:R-:W-:-:S04]  /*e850*/  IMAD.WIDE R40, R20, 0x4, R34 ;  /* 0x0000000414287825 */ /* 0x000fc800078e0222 */
[C---:B----4-:R-:W-:Y:S01]  /*e860*/  IMAD.WIDE R34, R20.reuse, 0x4, R24 ;  /* 0x0000000414227825 */ /* 0x050fe200078e0218 */
[----:B------:R-:W-:Y:S04]  /*e870*/  STL.64 [R1+0x760], R40 ;  /* 0x0007602801007387 */ /* 0x000fe80000100a00 */
[----:B------:R4:W-:Y:S04]  /*e880*/  STL.64 [R1+0x758], R34 ;  /* 0x0007582201007387 */ /* 0x0009e80000100a00 */
[----:B------:R-:W3:Y:S04]  /*e890*/  LDL.LU.64 R26, [R1+0x608] ;  /* 0x00060800011a7983 */ /* 0x000ee80000300a00 */
[----:B------:R1:W-:Y:S01]  /*e8a0*/  LDGSTS.E [R14+0x40004], desc[UR48][R40.64], !P0 ;  /* 0x40004000280e7fae */ /* 0x0003e2000c121870 */
[----:B--2---:R-:W-:-:S03]  /*e8b0*/  IMAD.WIDE R24, R20, 0x4, R22 ;  /* 0x0000000414187825 */ /* 0x004fc600078e0216 */
[----:B------:R-:W-:Y:S04]  /*e8c0*/  LDGSTS.E [R14+0x44004], desc[UR48][R34.64], !P0 ;  /* 0x44004000220e7fae */ /* 0x000fe8000c121870 */
[----:B------:R2:W-:Y:S04]  /*e8d0*/  STL.64 [R1+0x750], R24 ;  /* 0x0007501801007387 */ /* 0x0005e80000100a00 */
[----:B------:R-:W-:Y:S01]  /*e8e0*/  LDGSTS.E [R14+0x48004], desc[UR48][R24.64], !P0 ;  /* 0x48004000180e7fae */ /* 0x000fe2000c121870 */
[----:B------:R-:W-:-:S03]  /*e8f0*/  IMAD.WIDE R22, R20, 0x4, R232 ;  /* 0x0000000414167825 */ /* 0x000fc600078e02e8 */
[----:B------:R-:W3:Y:S04]  /*e900*/  LDL.LU.64 R232, [R1+0x5f0] ;  /* 0x0005f00001e87983 */ /* 0x000ee80000300a00 */
[----:B------:R1:W-:Y:S04]  /*e910*/  STL.64 [R1+0x748], R22 ;  /* 0x0007481601007387 */ /* 0x0003e80000100a00 */
[----:B----4-:R-:W4:Y:S04]  /*e920*/  LDL.LU.64 R34, [R1+0x5e0] ;  /* 0x0005e00001227983 */ /* 0x010f280000300a00 */
[----:B--2---:R-:W2:Y:S04]  /*e930*/  LDL.LU.64 R24, [R1+0x5d0] ;  /* 0x0005d00001187983 */ /* 0x004ea80000300a00 */
[----:B------:R-:W-:Y:S04]  /*e940*/  LDGSTS.E [R14+0x4c004], desc[UR48][R22.64], !P0 ;  /* 0x4c004000160e7fae */ /* 0x000fe8000c121870 */
[----:B-1----:R-:W2:Y:S01]  /*e950*/  LDL.LU.64 R22, [R1+0x5b8] ;  /* 0x0005b80001167983 */ /* 0x002ea20000300a00 */
[----:B------:R-:W-:-:S05]  /*e960*/  IMAD.WIDE R40, R20, 0x4, R234 ;  /* 0x0000000414287825 */ /* 0x000fca00078e02ea */
[----:B------:R-:W-:Y:S04]  /*e970*/  STL.64 [R1+0x740], R40 ;  /* 0x0007402801007387 */ /* 0x000fe80000100a00 */
[----:B------:R-:W2:Y:S01]  /*e980*/  LDL.LU.64 R234, [R1+0x5a8] ;  /* 0x0005a80001ea7983 */ /* 0x000ea20000300a00 */
[----:B------:R-:W-:Y:S01]  /*e990*/  ISETP.GE.U32.AND P0, PT, R252, 0x7fffff09, PT ;  /* 0x7fffff09fc00780c */ /* 0x000fe20003f06070 */
[----:B------:R-:W-:Y:S02]  /*e9a0*/  VIADD R252, R42, 0xffffff67 ;  /* 0xffffff672afc7836 */ /* 0x000fe40000000000 */
[----:B------:R-:W-:Y:S01]  /*e9b0*/  LDGSTS.E [R14+0x40008], desc[UR48][R40.64], !P6 ;  /* 0x40008000280e7fae */ /* 0x000fe2000f121870 */
[----:B------:R-:W-:-:S05]  /*e9c0*/  IMAD.WIDE R38, R20, 0x4, R38 ;  /* 0x0000000414267825 */ /* 0x000fca00078e0226 */
[----:B------:R-:W-:Y:S04]  /*e9d0*/  STL.64 [R1+0x738], R38 ;  /* 0x0007382601007387 */ /* 0x000fe80000100a00 */
[----:B------:R-:W-:Y:S01]  /*e9e0*/  LDGSTS.E [R14+0x44008], desc[UR48][R38.64], !P6 ;  /* 0x44008000260e7fae */ /* 0x000fe2000f121870 */
[----:B------:R-:W-:-:S05]  /*e9f0*/  IMAD.WIDE R36, R20, 0x4, R36 ;  /* 0x0000000414247825 */ /* 0x000fca00078e0224 */
[----:B------:R1:W-:Y:S04]  /*ea00*/  STL.64 [R1+0x730], R36 ;  /* 0x0007302401007387 */ /* 0x0003e80000100a00 */
[----:B------:R1:W-:Y:S01]  /*ea10*/  LDGSTS.E [R14+0x48008], desc[UR48][R36.64], !P6 ;  /* 0x48008000240e7fae */ /* 0x0003e2000f121870 */
[----:B------:R-:W-:-:S05]  /*ea20*/  IMAD.WIDE R32, R20, 0x4, R32 ;  /* 0x0000000414207825 */ /* 0x000fca00078e0220 */
[----:B------:R3:W-:Y:S04]  /*ea30*/  STL.64 [R1+0x728], R32 ;  /* 0x0007282001007387 */ /* 0x0007e80000100a00 */
[----:B------:R-:W-:Y:S01]  /*ea40*/  LDGSTS.E [R14+0x4c008], desc[UR48][R32.64], !P6 ;  /* 0x4c008000200e7fae */ /* 0x000fe2000f121870 */
[----:B-1----:R-:W1:Y:S03]  /*ea50*/  LDC R36, c[0x0][0x230] ;  /* 0x00008c00ff247b82 */ /* 0x002e660000000800 */
[----:B------:R-:W2:Y:S05]  /*ea60*/  LDL.LU.64 R38, [R1+0x590] ;  /* 0x0005900001267983 */ /* 0x000eaa0000300a00 */
[----:B------:R-:W1:Y:S01]  /*ea70*/  LDC R37, c[0x0][0x230] ;  /* 0x00008c00ff257b82 */ /* 0x000e620000000800 */
[----:B---3--:R-:W3:Y:S01]  /*ea80*/  LDL.LU.64 R32, [R1+0x580] ;  /* 0x0005800001207983 */ /* 0x008ee20000300a00 */
[----:B------:R-:W-:-:S04]  /*ea90*/  IMAD.WIDE R44, R20, 0x4, R28 ;  /* 0x00000004142c7825 */ /* 0x000fc800078e021c */
[C---:B------:R-:W-:Y:S01]  /*eaa0*/  IMAD.WIDE R42, R20.reuse, 0x4, R230 ;  /* 0x00000004142a7825 */ /* 0x040fe200078e02e6 */
[----:B------:R-:W-:Y:S04]  /*eab0*/  STL.64 [R1+0x720], R44 ;  /* 0x0007202c01007387 */ /* 0x000fe80000100a00 */
[----:B------:R-:W3:Y:S04]  /*eac0*/  LDL.LU.64 R28, [R1+0x570] ;  /* 0x00057000011c7983 */ /* 0x000ee80000300a00 */
[----:B------:R1:W-:Y:S04]  /*ead0*/  STL.64 [R1+0x718], R42 ;  /* 0x0007182a01007387 */ /* 0x0003e80000100a00 */
[----:B------:R-:W-:Y:S04]  /*eae0*/  LDGSTS.E [R14+0x4000c], desc[UR48][R44.64], !P1 ;  /* 0x4000c0002c0e7fae */ /* 0x000fe8000c921870 */
[----:B------:R-:W3:Y:S04]  /*eaf0*/  LDL.LU.64 R230, [R1+0x530] ;  /* 0x0005300001e67983 */ /* 0x000ee80000300a00 */
[----:B------:R1:W-:Y:S01]  /*eb00*/  LDGSTS.E [R14+0x4400c], desc[UR48][R42.64], !P1 ;  /* 0x4400c0002a0e7fae */ /* 0x0003e2000c921870 */
[----:B------:R-:W-:Y:S01]  /*eb10*/  IMAD.WIDE R40, R20, 0x4, R26 ;  /* 0x0000000414287825 */ /* 0x000fe200078e021a */
[----:B------:R-:W-:Y:S01]  /*eb20*/  ISETP.GE.U32.AND P6, PT, R252, 0x7fffff28, PT ;  /* 0x7fffff28fc00780c */ /* 0x000fe20003fc6070 */
[----:B-1----:R-:W1:Y:S03]  /*eb30*/  LDC R42, c[0x0][0x230] ;  /* 0x00008c00ff2a7b82 */ /* 0x002e660000000800 */
[----:B------:R-:W-:Y:S04]  /*eb40*/  STL.64 [R1+0x710], R40 ;  /* 0x0007102801007387 */ /* 0x000fe80000100a00 */
[----:B------:R2:W-:Y:S01]  /*eb50*/  LDGSTS.E [R14+0x4800c], desc[UR48][R40.64], !P1 ;  /* 0x4800c000280e7fae */ /* 0x0005e2000c921870 */
[----:B------:R-:W-:-:S05]  /*eb60*/  IMAD.WIDE R26, R20, 0x4, R232 ;  /* 0x00000004141a7825 */ /* 0x000fca00078e02e8 */
[----:B------:R1:W-:Y:S04]  /*eb70*/  STL.64 [R1+0x708], R26 ;  /* 0x0007081a01007387 */ /* 0x0003e80000100a00 */
[----:B------:R-:W-:Y:S04]  /*eb80*/  LDGSTS.E [R14+0x4c00c], desc[UR48][R26.64], !P1 ;  /* 0x4c00c0001a0e7fae */ /* 0x000fe8000c921870 */
[----:B-1----:R-:W3:Y:S04]  /*eb90*/  LDL.LU.64 R26, [R1+0x520] ;  /* 0x00052000011a7983 */ /* 0x002ee80000300a00 */
[----:B------:R-:W3:Y:S01]  /*eba0*/  LDL.LU.64 R232, [R1+0x510] ;  /* 0x0005100001e87983 */ /* 0x000ee20000300a00 */
[----:B----4-:R-:W-:Y:S01]  /*ebb0*/  IMAD.WIDE R44, R20, 0x4, R34 ;  /* 0x00000004142c7825 */ /* 0x010fe200078e0222 */
[----:B------:R-:W-:-:S03]  /*ebc0*/  IADD3 R252, R31, -0x9a, RZ ;  /* 0xffffff661ffc7810 */ /* 0x000fc60007ffe0ff */
[C---:B--2---:R-:W-:Y:S01]  /*ebd0*/  IMAD.WIDE R40, R20.reuse, 0x4, R24 ;  /* 0x0000000414287825 */ /* 0x044fe200078e0218 */
[----:B------:R-:W-:Y:S03]  /*ebe0*/  STL.64 [R1+0x5c8], R44 ;  /* 0x0005c82c01007387 */ /* 0x000fe60000100a00 */
[----:B------:R-:W-:Y:S01]  /*ebf0*/  IMAD.WIDE R24, R20, 0x4, R22 ;  /* 0x0000000414187825 */ /* 0x000fe200078e0216 */
[----:B------:R-:W-:Y:S01]  /*ec00*/  STL.64 [R1+0x5c0], R40 ;  /* 0x0005c02801007387 */ /* 0x000fe20000100a00 */
[----:B------:R-:W-:Y:S02]  /*ec10*/  ISETP.GE.U32.AND P1, PT, R252, 0x7fffff27, PT ;  /* 0x7fffff27fc00780c */ /* 0x000fe40003f26070 */
[----:B------:R-:W-:Y:S01]  /*ec20*/  VIADD R252, R30, 0xffffff65 ;  /* 0xffffff651efc7836 */ /* 0x000fe20000000000 */
[----:B------:R-:W2:Y:S01]  /*ec30*/  LDL.LU.64 R34, [R1+0x500] ;  /* 0x0005000001227983 */ /* 0x000ea20000300a00 */
[----:B------:R-:W-:-:S03]  /*ec40*/  IMAD.WIDE R22, R20, 0x4, R234 ;  /* 0x0000000414167825 */ /* 0x000fc600078e02ea */
[----:B------:R1:W-:Y:S04]  /*ec50*/  STL.64 [R1+0x5b0], R24 ;  /* 0x0005b01801007387 */ /* 0x0003e80000100a00 */
[----:B------:R-:W4:Y:S04]  /*ec60*/  LDL.LU.64 R30, [R1+0x4f0] ;  /* 0x0004f000011e7983 */ /* 0x000f280000300a00 */
[----:B------:R-:W-:Y:S04]  /*ec70*/  LDGSTS.E [R14+0x50000], desc[UR48][R44.64], !P2 ;  /* 0x500000002c0e7fae */ /* 0x000fe8000d121870 */
[----:B------:R1:W-:Y:S04]  /*ec80*/  LDGSTS.E [R14+0x54000], desc[UR48][R40.64], !P2 ;  /* 0x54000000280e7fae */ /* 0x0003e8000d121870 */
[----:B------:R1:W-:Y:S04]  /*ec90*/  STL.64 [R1+0x5a8], R22 ;  /* 0x0005a81601007387 */ /* 0x0003e80000100a00 */
[----:B------:R-:W-:Y:S04]  /*eca0*/  LDGSTS.E [R14+0x58000], desc[UR48][R24.64], !P2 ;  /* 0x58000000180e7fae */ /* 0x000fe8000d121870 */
[----:B------:R-:W-:Y:S04]  /*ecb0*/  LDGSTS.E [R14+0x5c000], desc[UR48][R22.64], !P2 ;  /* 0x5c000000160e7fae */ /* 0x000fe8000d121870 */
[----:B-1----:R-:W4:Y:S04]  /*ecc0*/  LDL.LU.64 R24, [R1+0x4e0] ;  /* 0x0004e00001187983 */ /* 0x002f280000300a00 */
[----:B------:R-:W4:Y:S04]  /*ecd0*/  LDL.LU.64 R234, [R1+0x4d0] ;  /* 0x0004d00001ea7983 */ /* 0x000f280000300a00 */
[----:B------:R-:W4:Y:S01]  /*ece0*/  LDL.LU.64 R22, [R1+0x4c8] ;  /* 0x0004c80001167983 */ /* 0x000f220000300a00 */
[----:B------:R-:W-:-:S05]  /*ecf0*/  IMAD.WIDE R40, R20, 0x4, R38 ;  /* 0x0000000414287825 */ /* 0x000fca00078e0226 */
[----:B------:R-:W-:Y:S01]  /*ed00*/  STL.64 [R1+0x5a0], R40 ;  /* 0x0005a02801007387 */ /* 0x000fe20000100a00 */
[----:B---3--:R-:W-:-:S03]  /*ed10*/  IMAD.WIDE R38, R20, 0x4, R32 ;  /* 0x0000000414267825 */ /* 0x008fc600078e0220 */
[----:B------:R1:W-:Y:S04]  /*ed20*/  LDGSTS.E [R14+0x50004], desc[UR48][R40.64], !P3 ;  /* 0x50004000280e7fae */ /* 0x0003e8000d921870 */
[----:B------:R3:W-:Y:S01]  /*ed30*/  LDGSTS.E [R14+0x54004], desc[UR48][R38.64], !P3 ;  /* 0x54004000260e7fae */ /* 0x0007e2000d921870 */
[----:B------:R-:W-:-:S05]  /*ed40*/  IMAD.WIDE R32, R20, 0x4, R28 ;  /* 0x0000000414207825 */ /* 0x000fca00078e021c */
[----:B------:R-:W-:Y:S01]  /*ed50*/  LDGSTS.E [R14+0x58004], desc[UR48][R32.64], !P3 ;  /* 0x58004000200e7fae */ /* 0x000fe2000d921870 */
[----:B------:R-:W-:-:S03]  /*ed60*/  IMAD.WIDE R28, R20, 0x4, R230 ;  /* 0x00000004141c7825 */ /* 0x000fc600078e02e6 */
[----:B------:R-:W4:Y:S04]  /*ed70*/  LDL.LU.64 R230, [R1+0x4c0] ;  /* 0x0004c00001e67983 */ /* 0x000f280000300a00 */
[----:B------:R-:W-:Y:S04]  /*ed80*/  STL.64 [R1+0x598], R38 ;  /* 0x0005982601007387 */ /* 0x000fe80000100a00 */
[----:B------:R1:W-:Y:S04]  /*ed90*/  STL.64 [R1+0x590], R32 ;  /* 0x0005902001007387 */ /* 0x0003e80000100a00 */
[----:B------:R1:W-:Y:S04]  /*eda0*/  STL.64 [R1+0x588], R28 ;  /* 0x0005881c01007387 */ /* 0x0003e80000100a00 */
[----:B------:R-:W-:Y:S04]  /*edb0*/  LDGSTS.E [R14+0x5c004], desc[UR48][R28.64], !P3 ;  /* 0x5c0040001c0e7fae */ /* 0x000fe8000d921870 */
[----:B-1----:R-:W4:Y:S04]  /*edc0*/  LDL.LU.64 R32, [R1+0x4b8] ;  /* 0x0004b80001207983 */ /* 0x002f280000300a00 */
[----:B------:R-:W4:Y:S01]  /*edd0*/  LDL.LU.64 R28, [R1+0x4a8] ;  /* 0x0004a800011c7983 */ /* 0x000f220000300a00 */
[----:B------:R-:W-:-:S04]  /*ede0*/  IMAD.WIDE R40, R20, 0x4, R26 ;  /* 0x0000000414287825 */ /* 0x000fc800078e021a */
[C---:B---3--:R-:W-:Y:S01]  /*edf0*/  IMAD.WIDE R38, R20.reuse, 0x4, R232 ;  /* 0x0000000414267825 */ /* 0x048fe200078e02e8 */
[----:B------:R1:W-:Y:S04]  /*ee00*/  STL.64 [R1+0x580], R40 ;  /* 0x0005802801007387 */ /* 0x0003e80000100a00 */
[----:B------:R-:W3:Y:S04]  /*ee10*/  LDL.LU.64 R26, [R1+0x490] ;  /* 0x00049000011a7983 */ /* 0x000ee80000300a00 */
[----:B------:R1:W-:Y:S04]  /*ee20*/  STL.64 [R1+0x578], R38 ;  /* 0x0005782601007387 */ /* 0x0003e80000100a00 */
[----:B------:R-:W3:Y:S01]  /*ee30*/  LDL.LU.64 R232, [R1+0x358] ;  /* 0x0003580001e87983 */ /* 0x000ee20000300a00 */
[----:B--2---:R-:W-:-:S03]  /*ee40*/  IMAD.WIDE R34, R20, 0x4, R34 ;  /* 0x0000000414227825 */ /* 0x004fc600078e0222 */
[----:B------:R1:W-:Y:S01]  /*ee50*/  LDGSTS.E [R14+0x50008], desc[UR48][R40.64], !P4 ;  /* 0x50008000280e7fae */ /* 0x0003e2000e121870 */
[----:B----4-:R-:W-:-:S03]  /*ee60*/  IMAD.WIDE R30, R20, 0x4, R30 ;  /* 0x00000004141e7825 */ /* 0x010fc600078e021e */
[----:B------:R2:W-:Y:S04]  /*ee70*/  STL.64 [R1+0x570], R34 ;  /* 0x0005702201007387 */ /* 0x0005e80000100a00 */
[----:B------:R4:W-:Y:S04]  /*ee80*/  STL.64 [R1+0x568], R30 ;  /* 0x0005681e01007387 */ /* 0x0009e80000100a00 */
[----:B------:R-:W-:Y:S04]  /*ee90*/  LDGSTS.E [R14+0x54008], desc[UR48][R38.64], !P4 ;  /* 0x54008000260e7fae */ /* 0x000fe8000e121870 */
[----:B------:R-:W-:Y:S04]  /*eea0*/  LDGSTS.E [R14+0x58008], desc[UR48][R34.64], !P4 ;  /* 0x58008000220e7fae */ /* 0x000fe8000e121870 */
[----:B------:R-:W-:Y:S01]  /*eeb0*/  LDGSTS.E [R14+0x5c008], desc[UR48][R30.64], !P4 ;  /* 0x5c0080001e0e7fae */ /* 0x000fe2000e121870 */
[----:B-1----:R-:W-:-:S03]  /*eec0*/  IMAD.WIDE R40, R20, 0x4, R234 ;  /* 0x0000000414287825 */ /* 0x002fc600078e02ea */
[----:B------:R-:W3:Y:S01]  /*eed0*/  LDL.LU.64 R234, [R1+0x328] ;  /* 0x0003280001ea7983 */ /* 0x000ee20000300a00 */
[----:B------:R-:W-:-:S04]  /*eee0*/  IMAD.WIDE R44, R20, 0x4, R24 ;  /* 0x00000004142c7825 */ /* 0x000fc800078e0218 */
[----:B------:R-:W-:Y:S01]  /*eef0*/  IMAD.WIDE R24, R20, 0x4, R22 ;  /* 0x0000000414187825 */ /* 0x000fe200078e0216 */
[----:B------:R1:W-:Y:S04]  /*ef00*/  STL.64 [R1+0x560], R44 ;  /* 0x0005602c01007387 */ /* 0x0003e80000100a00 */
[----:B------:R-:W3:Y:S04]  /*ef10*/  LDL.LU.64 R38, [R1+0x320] ;  /* 0x0003200001267983 */ /* 0x000ee80000300a00 */
[----:B------:R-:W-:Y:S04]  /*ef20*/  STL.64 [R1+0x558], R40 ;  /* 0x0005582801007387 */ /* 0x000fe80000100a00 */
[----:B--2---:R-:W2:Y:S04]  /*ef30*/  LDL.LU.64 R34, [R1+0x318] ;  /* 0x0003180001227983 */ /* 0x004ea80000300a00 */
[----:B------:R1:W-:Y:S04]  /*ef40*/  STL.64 [R1+0x550], R24 ;  /* 0x0005501801007387 */ /* 0x0003e80000100a00 */
[----:B------:R1:W-:Y:S04]  /*ef50*/  LDGSTS.E [R14+0x5000c], desc[UR48][R44.64], !P0 ;  /* 0x5000c0002c0e7fae */ /* 0x0003e8000c121870 */
[----:B----4-:R-:W4:Y:S04]  /*ef60*/  LDL.LU.64 R30, [R1+0x308] ;  /* 0x00030800011e7983 */ /* 0x010f280000300a00 */
[----:B------:R1:W-:Y:S04]  /*ef70*/  LDGSTS.E [R14+0x5400c], desc[UR48][R40.64], !P0 ;  /* 0x5400c000280e7fae */ /* 0x0003e8000c121870 */
[----:B------:R-:W-:Y:S01]  /*ef80*/  LDGSTS.E [R14+0x5800c], desc[UR48][R24.64], !P0 ;  /* 0x5800c000180e7fae */ /* 0x000fe2000c121870 */
[----:B------:R-:W-:Y:S01]  /*ef90*/  ISETP.GE.U32.AND P2, PT, R252, 0x7fffff26, PT ;  /* 0x7fffff26fc00780c */ /* 0x000fe20003f46070 */
[----:B-1----:R-:W1:Y:S01]  /*efa0*/  LDC R44, c[0x0][0x230] ;  /* 0x00008c00ff2c7b82 */ /* 0x002e620000000800 */
[----:B------:R-:W-:-:S05]  /*efb0*/  IMAD.WIDE R22, R20, 0x4, R230 ;  /* 0x0000000414167825 */ /* 0x000fca00078e02e6 */
[----:B------:R1:W-:Y:S04]  /*efc0*/  STL.64 [R1+0x548], R22 ;  /* 0x0005481601007387 */ /* 0x0003e80000100a00 */
[----:B------:R-:W4:Y:S04]  /*efd0*/  LDL.LU.64 R24, [R1+0x278] ;  /* 0x0002780001187983 */ /* 0x000f280000300a00 */
[----:B------:R-:W-:Y:S01]  /*efe0*/  LDGSTS.E [R14+0x5c00c], desc[UR48][R22.64], !P0 ;  /* 0x5c00c000160e7fae */ /* 0x000fe2000c121870 */
[----:B------:R-:W-:-:S03]  /*eff0*/  IMAD.WIDE R32, R20, 0x4, R32 ;  /* 0x0000000414207825 */ /* 0x000fc600078e0220 */
[----:B-1----:R-:W4:Y:S01]  /*f000*/  LDL.LU.64 R22, [R1+0x270] ;  /* 0x0002700001167983 */ /* 0x002f220000300a00 */
[----:B------:R-:W-:-:S03]  /*f010*/  IMAD.WIDE R40, R20, 0x4, R28 ;  /* 0x0000000414287825 */ /* 0x000fc600078e021c */
[----:B------:R-:W4:Y:S04]  /*f020*/  LDL.LU.64 R230, [R1+0x268] ;  /* 0x0002680001e67983 */ /* 0x000f280000300a00 */
[----:B------:R1:W-:Y:S04]  /*f030*/  STL.64 [R1+0x700], R32 ;  /* 0x0007002001007387 */ /* 0x0003e80000100a00 */
[----:B------:R-:W-:Y:S04]  /*f040*/  STL.64 [R1+0x698], R40 ;  /* 0x0006982801007387 */ /* 0x000fe80000100a00 */
[----:B------:R-:W-:Y:S04]  /*f050*/  LDGSTS.E [R15+0x40000], desc[UR48][R32.64], !P6 ;  /* 0x40000000200f7fae */ /* 0x000fe8000f121870 */
[----:B------:R1:W-:Y:S01]  /*f060*/  LDGSTS.E [R15+0x44000], desc[UR48][R40.64], !P6 ;  /* 0x44000000280f7fae */ /* 0x0003e2000f121870 */
[----:B---3--:R-:W-:-:S05]  /*f070*/  IMAD.WIDE R28, R20, 0x4, R26 ;  /* 0x00000004141c7825 */ /* 0x008fca00078e021a */
[----:B------:R3:W-:Y:S01]  /*f080*/  STL.64 [R1+0x690], R28 ;  /* 0x0006901c01007387 */ /* 0x0007e20000100a00 */
[----:B------:R-:W-:-:S03]  /*f090*/  IMAD.WIDE R26, R20, 0x4, R232 ;  /* 0x00000004141a7825 */ /* 0x000fc600078e02e8 */
[----:B-1----:R-:W4:Y:S04]  /*f0a0*/  LDL.LU.64 R32, [R1+0x260] ;  /* 0x0002600001207983 */ /* 0x002f280000300a00 */
[----:B------:R1:W-:Y:S04]  /*f0b0*/  STL.64 [R1+0x688], R26 ;  /* 0x0006881a01007387 */ /* 0x0003e80000100a00 */
[----:B------:R-:W4:Y:S04]  /*f0c0*/  LDL.LU.64 R232, [R1+0x258] ;  /* 0x0002580001e87983 */ /* 0x000f280000300a00 */
[----:B------:R-:W-:Y:S04]  /*f0d0*/  LDGSTS.E [R15+0x48000], desc[UR48][R28.64], !P6 ;  /* 0x480000001c0f7fae */ /* 0x000fe8000f121870 */
[----:B------:R-:W-:Y:S04]  /*f0e0*/  LDGSTS.E [R15+0x4c000], desc[UR48][R26.64], !P6 ;  /* 0x4c0000001a0f7fae */ /* 0x000fe8000f121870 */
[----:B---3--:R-:W3:Y:S04]  /*f0f0*/  LDL.LU.64 R28, [R1+0x250] ;  /* 0x00025000011c7983 */ /* 0x008ee80000300a00 */
[----:B-1----:R-:W3:Y:S01]  /*f100*/  LDL.LU.64 R26, [R1+0x248] ;  /* 0x00024800011a7983 */ /* 0x002ee20000300a00 */
[----:B------:R-:W-:-:S03]  /*f110*/  IMAD.WIDE R40, R20, 0x4, R234 ;  /* 0x0000000414287825 */ /* 0x000fc600078e02ea */
[----:B------:R-:W3:Y:S04]  /*f120*/  LDL.LU.64 R234, [R1+0x240] ;  /* 0x0002400001ea7983 */ /* 0x000ee80000300a00 */
[----:B------:R-:W-:Y:S04]  /*f130*/  STL.64 [R1+0x680], R40 ;  /* 0x0006802801007387 */ /* 0x000fe80000100a00 */
[----:B------:R1:W-:Y:S01]  /*f140*/  LDGSTS.E [R15+0x40004], desc[UR48][R40.64], !P1 ;  /* 0x40004000280f7fae */ /* 0x0003e2000c921870 */
[----:B------:R-:W-:-:S04]  /*f150*/  IMAD.WIDE R38, R20, 0x4, R38 ;  /* 0x0000000414267825 */ /* 0x000fc800078e0226 */
[C---:B--2---:R-:W-:Y:S01]  /*f160*/  IMAD.WIDE R34, R20.reuse, 0x4, R34 ;  /* 0x0000000414227825 */ /* 0x044fe200078e0222 */
[----:B------:R-:W-:Y:S04]  /*f170*/  STL.64 [R1+0x678], R38 ;  /* 0x0006782601007387 */ /* 0x000fe80000100a00 */
[----:B------:R2:W-:Y:S01]  /*f180*/  LDGSTS.E [R15+0x44004], desc[UR48][R38.64], !P1 ;  /* 0x44004000260f7fae */ /* 0x0005e2000c921870 */
[----:B----4-:R-:W-:-:S03]  /*f190*/  IMAD.WIDE R30, R20, 0x4, R30 ;  /* 0x00000004141e7825 */ /* 0x010fc600078e021e */
[----:B------:R-:W-:Y:S04]  /*f1a0*/  STL.64 [R1+0x670], R34 ;  /* 0x0006702201007387 */ /* 0x000fe80000100a00 */
[----:B------:R4:W-:Y:S04]  /*f1b0*/  LDGSTS.E [R15+0x48004], desc[UR48][R34.64], !P1 ;  /* 0x48004000220f7fae */ /* 0x0009e8000c921870 */
[----:B------:R1:W-:Y:S04]  /*f1c0*/  STL.64 [R1+0x668], R30 ;  /* 0x0006681e01007387 */ /* 0x0003e80000100a00 */
[----:B------:R-:W-:Y:S04]  /*f1d0*/  LDGSTS.E [R15+0x4c004], desc[UR48][R30.64], !P1 ;  /* 0x4c0040001e0f7fae */ /* 0x000fe8000c921870 */
[----:B-1----:R-:W3:Y:S01]  /*f1e0*/  LDL.LU.64 R30, [R1+0x1b8] ;  /* 0x0001b800011e7983 */ /* 0x002ee20000300a00 */
[----:B------:R-:W-:-:S05]  /*f1f0*/  IMAD.WIDE R40, R20, 0x4, R24 ;  /* 0x0000000414287825 */ /* 0x000fca00078e0218 */
[----:B------:R-:W-:Y:S04]  /*f200*/  STL.64 [R1+0x660], R40 ;  /* 0x0006602801007387 */ /* 0x000fe80000100a00 */
[----:B------:R-:W3:Y:S04]  /*f210*/  LDL.LU.64 R24, [R1+0x1b0] ;  /* 0x0001b00001187983 */ /* 0x000ee80000300a00 */
[----:B------:R-:W-:Y:S01]  /*f220*/  LDGSTS.E [R15+0x40008], desc[UR48][R40.64], !P2 ;  /* 0x40008000280f7fae */ /* 0x000fe2000d121870 */
[----:B--2---:R-:W-:-:S04]  /*f230*/  IMAD.WIDE R38, R20, 0x4, R22 ;  /* 0x0000000414267825 */ /* 0x004fc800078e0216 */
[C---:B----4-:R-:W-:Y:S01]  /*f240*/  IMAD.WIDE R34, R20.reuse, 0x4, R230 ;  /* 0x0000000414227825 */ /* 0x050fe200078e02e6 */
[----:B------:R-:W-:Y:S04]  /*f250*/  STL.64 [R1+0x658], R38 ;  /* 0x0006582601007387 */ /* 0x000fe80000100a00 */
[----:B------:R-:W2:Y:S04]  /*f260*/  LDL.LU.64 R22, [R1+0x1a8] ;  /* 0x0001a80001167983 */ /* 0x000ea80000300a00 */
[----:B------:R1:W-:Y:S04]  /*f270*/  STL.64 [R1+0x650], R34 ;  /* 0x0006502201007387 */ /* 0x0003e80000100a00 */
[----:B------:R-:W4:Y:S04]  /*f280*/  LDL.LU.64 R230, [R1+0x1a0] ;  /* 0x0001a00001e67983 */ /* 0x000f280000300a00 */
[----:B------:R-:W-:Y:S04]  /*f290*/  LDGSTS.E [R15+0x44008], desc[UR48][R38.64], !P2 ;  /* 0x44008000260f7fae */ /* 0x000fe8000d121870 */
[----:B------:R1:W-:Y:S01]  /*f2a0*/  LDGSTS.E [R15+0x48008], desc[UR48][R34.64], !P2 ;  /* 0x48008000220f7fae */ /* 0x0003e2000d121870 */
[----:B------:R-:W-:-:S05]  /*f2b0*/  IMAD.WIDE R32, R20, 0x4, R32 ;  /* 0x0000000414207825 */ /* 0x000fca00078e0220 */
[----:B------:R3:W-:Y:S01]  /*f2c0*/  STL.64 [R1+0x648], R32 ;  /* 0x0006482001007387 */ /* 0x0007e20000100a00 */
[----:B-1----:R-:W-:-:S03]  /*f2d0*/  IMAD.WIDE R34, R20, 0x4, R232 ;  /* 0x0000000414227825 */ /* 0x002fc600078e02e8 */
[----:B------:R3:W-:Y:S04]  /*f2e0*/  LDGSTS.E [R15+0x4c008], desc[UR48][R32.64], !P2 ;  /* 0x4c008000200f7fae */ /* 0x0007e8000d121870 */
[----:B------:R-:W4:Y:S01]  /*f2f0*/  LDL.LU.64 R232, [R1+0x198] ;  /* 0x0001980001e87983 */ /* 0x000f220000300a00 */
[----:B------:R-:W-:Y:S02]  /*f300*/  VIADD R252, R36, 0xffffff64 ;  /* 0xffffff6424fc7836 */ /* 0x000fe40000000000 */
[----:B------:R-:W1:Y:S03]  /*f310*/  LDC R36, c[0x0][0x230] ;  /* 0x00008c00ff247b82 */ /* 0x000e660000000800 */
[----:B------:R-:W-:Y:S01]  /*f320*/  ISETP.GE.U32.AND P3, PT, R252, 0x7fffff25, PT ;  /* 0x7fffff25fc00780c */ /* 0x000fe20003f66070 */
[----:B------:R1:W-:Y:S01]  /*f330*/  STL.64 [R1+0x640], R34 ;  /* 0x0006402201007387 */ /* 0x0003e20000100a00 */
[----:B---3--:R-:W-:-:S04]  /*f340*/  IMAD.WIDE R32, R20, 0x4, R28 ;  /* 0x0000000414207825 */ /* 0x008fc800078e021c */
[C---:B------:R-:W-:Y:S01]  /*f350*/  IMAD.WIDE R28, R20.reuse, 0x4, R26 ;  /* 0x00000004141c7825 */ /* 0x040fe200078e021a */
[----:B------:R3:W-:Y:S04]  /*f360*/  STL.64 [R1+0x638], R32 ;  /* 0x0006382001007387 */ /* 0x0007e80000100a00 */
[----:B------:R3:W-:Y:S04]  /*f370*/  STL.64 [R1+0x630], R28 ;  /* 0x0006301c01007387 */ /* 0x0007e80000100a00 */
[----:B------:R-:W4:Y:S04]  /*f380*/  LDL.LU.64 R40, [R1+0x190] ;  /* 0x0001900001287983 */ /* 0x000f280000300a00 */
[----:B------:R-:W-:Y:S01]  /*f390*/  LDGSTS.E [R15+0x4000c], desc[UR48][R34.64], !P3 ;  /* 0x4000c000220f7fae */ /* 0x000fe2000d921870 */
[----:B------:R-:W-:-:S03]  /*f3a0*/  IMAD.WIDE R26, R20, 0x4, R234 ;  /* 0x00000004141a7825 */ /* 0x000fc600078e02ea */
[----:B------:R-:W-:Y:S04]  /*f3b0*/  LDGSTS.E [R15+0x4400c], desc[UR48][R32.64], !P3 ;  /* 0x4400c000200f7fae */ /* 0x000fe8000d921870 */
[----:B------:R3:W-:Y:S04]  /*f3c0*/  STL.64 [R1+0x628], R26 ;  /* 0x0006281a01007387 */ /* 0x0007e80000100a00 */
[----:B------:R-:W4:Y:S04]  /*f3d0*/  LDL.LU.64 R38, [R1+0x188] ;  /* 0x0001880001267983 */ /* 0x000f280000300a00 */
[----:B-1----:R-:W4:Y:S01]  /*f3e0*/  LDL.LU.64 R34, [R1+0x180] ;  /* 0x0001800001227983 */ /* 0x002f220000300a00 */
[----:B------:R-:W-:-:S02]  /*f3f0*/  IADD3 R252, R42, -0xb9, RZ ;  /* 0xffffff472afc7810 */ /* 0x000fc40007ffe0ff */
[----:B------:R-:W1:Y:S01]  /*f400*/  LDC R42, c[0x0][0x230] ;  /* 0x00008c00ff2a7b82 */ /* 0x000e620000000800 */
[----:B---3--:R-:W3:Y:S01]  /*f410*/  LDL.LU.64 R32, [R1+0x178] ;  /* 0x0001780001207983 */ /* 0x008ee20000300a00 */
[----:B------:R-:W-:-:S03]  /*f420*/  ISETP.GE.U32.AND P4, PT, R252, 0x7fffff08, PT ;  /* 0x7fffff08fc00780c */ /* 0x000fc60003f86070 */
[----:B------:R-:W-:Y:S01]  /*f430*/  LDGSTS.E [R15+0x4800c], desc[UR48][R28.64], !P3 ;  /* 0x4800c0001c0f7fae */ /* 0x000fe2000d921870 */
[----:B------:R-:W-:Y:S02]  /*f440*/  VIADD R252, R37, 0xffffff46 ;  /* 0xffffff4625fc7836 */ /* 0x000fe40000000000 */
[----:B------:R-:W1:Y:S01]  /*f450*/  LDC R37, c[0x0][0x230] ;  /* 0x00008c00ff257b82 */ /* 0x000e620000000800 */
[----:B------:R-:W-:Y:S04]  /*f460*/  LDGSTS.E [R15+0x4c00c], desc[UR48][R26.64], !P3 ;  /* 0x4c00c0001a0f7fae */ /* 0x000fe8000d921870 */
[----:B------:R-:W3:Y:S04]  /*f470*/  LDL.LU.64 R28, [R1+0x170] ;  /* 0x00017000011c7983 */ /* 0x000ee80000300a00 */
[----:B------:R-:W3:Y:S04]  /*f480*/  LDL.LU.64 R26, [R1+0x168] ;  /* 0x00016800011a7983 */ /* 0x000ee80000300a00 */
[----:B------:R-:W3:Y:S01]  /*f490*/  LDL.LU.64 R234, [R1+0x160] ;  /* 0x0001600001ea7983 */ /* 0x000ee20000300a00 */
[----:B------:R-:W-:Y:S01]  /*f4a0*/  ISETP.GE.U32.AND P0, PT, R252, 0x7fffff07, PT ;  /* 0x7fffff07fc00780c */ /* 0x000fe20003f06070 */
[----:B------:R-:W-:-:S02]  /*f4b0*/  VIADD R252, R36, 0xffffff45 ;  /* 0xffffff4524fc7836 */ /* 0x000fc40000000000 */
[----:B------:R-:W2:Y:S03]  /*f4c0*/  LDC R36, c[0x0][0x230] ;  /* 0x00008c00ff247b82 */ /* 0x000ea60000000800 */
[----:B------:R-:W-:Y:S02]  /*f4d0*/  ISETP.GE.U32.AND P6, PT, R252, 0x7fffff06, PT ;  /* 0x7fffff06fc00780c */ /* 0x000fe40003fc6070 */
[----:B-1----:R-:W-:-:S04]  /*f4e0*/  IADD3 R252, R42, -0xbc, RZ ;  /* 0xffffff442afc7810 */ /* 0x002fc80007ffe0ff */
[----:B------:R-:W-:Y:S01]  /*f4f0*/  ISETP.GE.U32.AND P1, PT, R252, 0x7fffff05, PT ;  /* 0x7fffff05fc00780c */ /* 0x000fe20003f26070 */
[----:B------:R-:W-:Y:S02]  /*f500*/  VIADD R252, R37, 0xffffff63 ;  /* 0xffffff6325fc7836 */ /* 0x000fe40000000000 */
[----:B------:R-:W-:Y:S01]  /*f510*/  IMAD.WIDE R42, R20, 0x4, R30 ;  /* 0x00000004142a7825 */ /* 0x000fe200078e021e */
[----:B------:R-:W1:Y:S02]  /*f520*/  LDC R37, c[0x0][0x230] ;  /* 0x00008c00ff257b82 */ /* 0x000e640000000800 */
[----:B------:R-:W-:Y:S02]  /*f530*/  ISETP.GE.U32.AND P2, PT, R252, 0x7fffff24, PT ;  /* 0x7fffff24fc00780c */ /* 0x000fe40003f46070 */
[----:B------:R2:W-:Y:S04]  /*f540*/  STL.64 [R1+0x540], R42 ;  /* 0x0005402a01007387 */ /* 0x0005e80000100a00 */
[----:B------:R2:W-:Y:S02]  /*f550*/  LDGSTS.E [R15+0x50000], desc[UR48][R42.64], !P4 ;  /* 0x500000002a0f7fae */ /* 0x0005e4000e121870 */
[----:B--2---:R-:W-:-:S02]  /*f560*/  VIADD R252, R36, 0xffffff62 ;  /* 0xffffff6224fc7836 */ /* 0x004fc40000000000 */
[----:B------:R-:W2:Y:S01]  /*f570*/  LDC R36, c[0x0][0x230] ;  /* 0x00008c00ff247b82 */ /* 0x000ea20000000800 */
[----:B------:R-:W-:Y:S02]  /*f580*/  IMAD.WIDE R30, R20, 0x4, R24 ;  /* 0x00000004141e7825 */ /* 0x000fe400078e0218 */
[----:B------:R-:W-:Y:S02]  /*f590*/  ISETP.GE.U32.AND P3, PT, R252, 0x7fffff23, PT ;  /* 0x7fffff23fc00780c */ /* 0x000fe40003f66070 */
[----:B------:R-:W-:Y:S01]  /*f5a0*/  IADD3 R252, R44, -0x9f, RZ ;  /* 0xffffff612cfc7810 */ /* 0x000fe20007ffe0ff */
[----:B------:R1:W-:Y:S02]  /*f5b0*/  STL.64 [R1+0x538], R30 ;  /* 0x0005381e01007387 */ /* 0x0003e40000100a00 */
[----:B------:R-:W2:Y:S02]  /*f5c0*/  LDC R42, c[0x0][0x230] ;  /* 0x00008c00ff2a7b82 */ /* 0x000ea40000000800 */
[----:B------:R1:W-:Y:S01]  /*f5d0*/  LDGSTS.E [R15+0x54000], desc[UR48][R30.64], !P4 ;  /* 0x540000001e0f7fae */ /* 0x0003e2000e121870 */
[----:B------:R-:W-:-:S05]  /*f5e0*/  IMAD.WIDE R24, R20, 0x4, R22 ;  /* 0x0000000414187825 */ /* 0x000fca00078e0216 */
[----:B-1----:R-:W1:Y:S01]  /*f5f0*/  LDC R30, c[0x0][0x230] ;  /* 0x00008c00ff1e7b82 */ /* 0x002e620000000800 */
[C---:B----4-:R-:W-:Y:S01]  /*f600*/  IMAD.WIDE R22, R20.reuse, 0x4, R230 ;  /* 0x0000000414167825 */ /* 0x050fe200078e02e6 */
[----:B------:R4:W-:Y:S04]  /*f610*/  STL.64 [R1+0x530], R24 ;  /* 0x0005301801007387 */ /* 0x0009e80000100a00 */
[----:B------:R4:W-:Y:S02]  /*f620*/  STL.64 [R1+0x528], R22 ;  /* 0x0005281601007387 */ /* 0x0009e40000100a00 */
[----:B------:R-:W1:Y:S02]  /*f630*/  LDC R31, c[0x0][0x230] ;  /* 0x00008c00ff1f7b82 */ /* 0x000e640000000800 */
[----:B------:R-:W-:Y:S04]  /*f640*/  LDGSTS.E [R15+0x58000], desc[UR48][R24.64], !P4 ;  /* 0x58000000180f7fae */ /* 0x000fe8000e121870 */
[----:B------:R-:W-:Y:S04]  /*f650*/  LDGSTS.E [R15+0x5c000], desc[UR48][R22.64], !P4 ;  /* 0x5c000000160f7fae */ /* 0x000fe8000e121870 */
[----:B----4-:R-:W4:Y:S04]  /*f660*/  LDL.LU.64 R24, [R1+0x158] ;  /* 0x0001580001187983 */ /* 0x010f280000300a00 */
[----:B------:R-:W4:Y:S04]  /*f670*/  LDL.LU.64 R22, [R1+0x150] ;  /* 0x0001500001167983 */ /* 0x000f280000300a00 */
[----:B------:R-:W4:Y:S01]  /*f680*/  LDL.LU.64 R230, [R1+0x148] ;  /* 0x0001480001e67983 */ /* 0x000f220000300a00 */
[----:B------:R-:W-:-:S05]  /*f690*/  IMAD.WIDE R44, R20, 0x4, R232 ;  /* 0x00000004142c7825 */ /* 0x000fca00078e02e8 */
[----:B------:R-:W-:Y:S04]  /*f6a0*/  STL.64 [R1+0x520], R44 ;  /* 0x0005202c01007387 */ /* 0x000fe80000100a00 */
[----:B------:R-:W4:Y:S04]  /*f6b0*/  LDL.LU.64 R232, [R1+0x140] ;  /* 0x0001400001e87983 */ /* 0x000f280000300a00 */
[----:B------:R-:W-:Y:S01]  /*f6c0*/  LDGSTS.E [R15+0x50004], desc[UR48][R44.64], !P0 ;  /* 0x500040002c0f7fae */ /* 0x000fe2000c121870 */
[----:B------:R-:W-:-:S05]  /*f6d0*/  IMAD.WIDE R40, R20, 0x4, R40 ;  /* 0x0000000414287825 */ /* 0x000fca00078e0228 */
[----:B------:R-:W-:Y:S04]  /*f6e0*/  STL.64 [R1+0x518], R40 ;  /* 0x0005182801007387 */ /* 0x000fe80000100a00 */
[----:B------:R-:W-:Y:S01]  /*f6f0*/  LDGSTS.E [R15+0x54004], desc[UR48][R40.64], !P0 ;  /* 0x54004000280f7fae */ /* 0x000fe2000c121870 */
[----:B------:R-:W-:-:S04]  /*f700*/  IMAD.WIDE R38, R20, 0x4, R38 ;  /* 0x0000000414267825 */ /* 0x000fc800078e0226 */
[C---:B------:R-:W-:Y:S01]  /*f710*/  IMAD.WIDE R34, R20.reuse, 0x4, R34 ;  /* 0x0000000414227825 */ /* 0x040fe200078e0222 */
[----:B------:R-:W-:Y:S03]  /*f720*/  STL.64 [R1+0x510], R38 ;  /* 0x0005102601007387 */ /* 0x000fe60000100a00 */
[----:B---3--:R-:W-:Y:S01]  /*f730*/  IMAD.WIDE R46, R20, 0x4, R32 ;  /* 0x00000004142e7825 */ /* 0x008fe200078e0220 */
[----:B------:R-:W-:Y:S04]  /*f740*/  LDGSTS.E [R15+0x58004], desc[UR48][R38.64], !P0 ;  /* 0x58004000260f7fae */ /* 0x000fe8000c121870 */
[----:B------:R3:W-:Y:S04]  /*f750*/  STL.64 [R1+0x508], R34 ;  /* 0x0005082201007387 */ /* 0x0007e80000100a00 */
[----:B------:R3:W-:Y:S01]  /*f760*/  LDGSTS.E [R15+0x5c004], desc[UR48][R34.64], !P0 ;  /* 0x5c004000220f7fae */ /* 0x0007e2000c121870 */
[----:B------:R-:W-:Y:S01]  /*f770*/  ISETP.GE.U32.AND P4, PT, R252, 0x7fffff22, PT ;  /* 0x7fffff22fc00780c */ /* 0x000fe20003f86070 */
[----:B------:R-:W-:-:S02]  /*f780*/  VIADD R252, R37, 0xffffff60 ;  /* 0xffffff6025fc7836 */ /* 0x000fc40000000000 */
[----:B------:R-:W-:Y:S01]  /*f790*/  STL.64 [R1+0x500], R46 ;  /* 0x0005002e01007387 */ /* 0x000fe20000100a00 */
[----:B---3--:R-:W-:-:S03]  /*f7a0*/  IMAD.WIDE R34, R20, 0x4, R28 ;  /* 0x0000000414227825 */ /* 0x008fc600078e021c */
[----:B------:R4:W-:Y:S01]  /*f7b0*/  LDGSTS.E [R15+0x50008], desc[UR48][R46.64], !P6 ;  /* 0x500080002e0f7fae */ /* 0x0009e2000f121870 */
[----:B------:R-:W-:-:S03]  /*f7c0*/  IMAD.WIDE R32, R20, 0x4, R26 ;  /* 0x0000000414207825 */ /* 0x000fc600078e021a */
[----:B------:R-:W3:Y:S01]  /*f7d0*/  LDL.LU.64 R28, [R1+0x238] ;  /* 0x00023800011c7983 */ /* 0x000ee20000300a00 */
[----:B------:R-:W-:-:S03]  /*f7e0*/  IMAD.WIDE R44, R20, 0x4, R234 ;  /* 0x00000004142c7825 */ /* 0x000fc600078e02ea */
[----:B------:R1:W-:Y:S01]  /*f7f0*/  STL.64 [R1+0x4f8], R34 ;  /* 0x0004f82201007387 */ /* 0x0003e20000100a00 */
[----:B------:R-:W-:-:S03]  /*f800*/  ISETP.GE.U32.AND P0, PT, R252, 0x7fffff21, PT ;  /* 0x7fffff21fc00780c */ /* 0x000fc60003f06070 */
[----:B------:R-:W3:Y:S01]  /*f810*/  LDL.LU.64 R40, [R1+0x218] ;  /* 0x0002180001287983 */ /* 0x000ee20000300a00 */
[----:B--2---:R-:W-:-:S03]  /*f820*/  VIADD R252, R36, 0xffffff43 ;  /* 0xffffff4324fc7836 */ /* 0x004fc60000000000 */
[----:B------:R2:W-:Y:S04]  /*f830*/  STL.64 [R1+0x4f0], R32 ;  /* 0x0004f02001007387 */ /* 0x0005e80000100a00 */
[----:B------:R-:W3:Y:S04]  /*f840*/  LDL.LU.64 R26, [R1+0x230] ;  /* 0x00023000011a7983 */ /* 0x000ee80000300a00 */
[----:B------:R4:W-:Y:S04]  /*f850*/  STL.64 [R1+0x4e8], R44 ;  /* 0x0004e82c01007387 */ /* 0x0009e80000100a00 */
[----:B------:R-:W3:Y:S04]  /*f860*/  LDL.LU.64 R38, [R1+0x228] ;  /* 0x0002280001267983 */ /* 0x000ee80000300a00 */
[----:B------:R-:W3:Y:S04]  /*f870*/  LDL.LU.64 R36, [R1+0x220] ;  /* 0x0002200001247983 */ /* 0x000ee80000300a00 */
[----:B------:R-:W-:Y:S04]  /*f880*/  LDGSTS.E [R15+0x54008], desc[UR48][R34.64], !P6 ;  /* 0x54008000220f7fae */ /* 0x000fe8000f121870 */
[----:B------:R-:W-:Y:S04]  /*f890*/  LDGSTS.E [R15+0x58008], desc[UR48][R32.64], !P6 ;  /* 0x58008000200f7fae */ /* 0x000fe8000f121870 */
[----:B------:R4:W-:Y:S04]  /*f8a0*/  LDGSTS.E [R15+0x5c008], desc[UR48][R44.64], !P6 ;  /* 0x5c0080002c0f7fae */ /* 0x0009e8000f121870 */
[----:B-1----:R-:W3:Y:S04]  /*f8b0*/  LDL.LU.64 R34, [R1+0x210] ;  /* 0x0002100001227983 */ /* 0x002ee80000300a00 */
[----:B--2---:R-:W2:Y:S04]  /*f8c0*/  LDL.LU.64 R32, [R1+0x208] ;  /* 0x0002080001207983 */ /* 0x004ea80000300a00 */
[----:B------:R-:W2:Y:S01]  /*f8d0*/  LDL.LU.64 R234, [R1+0x200] ;  /* 0x0002000001ea7983 */ /* 0x000ea20000300a00 */
[----:B----4-:R-:W-:-:S04]  /*f8e0*/  IMAD.WIDE R46, R20, 0x4, R24 ;  /* 0x00000004142e7825 */ /* 0x010fc800078e0218 */
[C---:B------:R-:W-:Y:S01]  /*f8f0*/  IMAD.WIDE R44, R20.reuse, 0x4, R22 ;  /* 0x00000004142c7825 */ /* 0x040fe200078e0216 */
[----:B------:R-:W-:Y:S03]  /*f900*/  STL.64 [R1+0x4e0], R46 ;  /* 0x0004e02e01007387 */ /* 0x000fe60000100a00 */
[C---:B------:R-:W-:Y:S01]  /*f910*/  IMAD.WIDE R24, R20.reuse, 0x4, R230 ;  /* 0x0000000414187825 */ /* 0x040fe200078e02e6 */
[----:B------:R-:W-:Y:S04]  /*f920*/  STL.64 [R1+0x4d8], R44 ;  /* 0x0004d82c01007387 */ /* 0x000fe80000100a00 */
[----:B------:R1:W-:Y:S04]  /*f930*/  LDGSTS.E [R15+0x5000c], desc[UR48][R46.64], !P1 ;  /* 0x5000c0002e0f7fae */ /* 0x0003e8000c921870 */
[----:B------:R4:W-:Y:S04]  /*f940*/  STL.64 [R1+0x4d0], R24 ;  /* 0x0004d01801007387 */ /* 0x0009e80000100a00 */
[----:B------:R1:W-:Y:S04]  /*f950*/  LDGSTS.E [R15+0x5400c], desc[UR48][R44.64], !P1 ;  /* 0x5400c0002c0f7fae */ /* 0x0003e8000c921870 */
[----:B------:R-:W-:Y:S01]  /*f960*/  LDGSTS.E [R15+0x5800c], desc[UR48][R24.64], !P1 ;  /* 0x5800c000180f7fae */ /* 0x000fe2000c921870 */
[----:B------:R-:W-:-:S05]  /*f970*/  IMAD.WIDE R22, R20, 0x4, R232 ;  /* 0x0000000414167825 */ /* 0x000fca00078e02e8 */
[----:B------:R1:W-:Y:S04]  /*f980*/  STL.64 [R1+0x4c8], R22 ;  /* 0x0004c81601007387 */ /* 0x0003e80000100a00 */
[----:B----4-:R-:W4:Y:S04]  /*f990*/  LDL.LU.64 R24, [R1+0x1f8] ;  /* 0x0001f80001187983 */ /* 0x010f280000300a00 */
[----:B------:R-:W-:Y:S04]  /*f9a0*/  LDGSTS.E [R15+0x5c00c], desc[UR48][R22.64], !P1 ;  /* 0x5c00c000160f7fae */ /* 0x000fe8000c921870 */
[----:B-1----:R-:W4:Y:S04]  /*f9b0*/  LDL.LU.64 R22, [R1+0x1f0] ;  /* 0x0001f00001167983 */ /* 0x002f280000300a00 */
[----:B------:R-:W4:Y:S04]  /*f9c0*/  LDL.LU.64 R230, [R1+0x1e8] ;  /* 0x0001e80001e67983 */ /* 0x000f280000300a00 */
[----:B------:R-:W4:Y:S01]  /*f9d0*/  LDL.LU.64 R232, [R1+0x1e0] ;  /* 0x0001e00001e87983 */ /* 0x000f220000300a00 */
[----:B------:R-:W-:Y:S01]  /*f9e0*/  ISETP.GE.U32.AND P6, PT, R252, 0x7fffff04, PT ;  /* 0x7fffff04fc00780c */ /* 0x000fe20003fc6070 */
[----:B---3--:R-:W-:-:S04]  /*f9f0*/  IMAD.WIDE R28, R20, 0x4, R28 ;  /* 0x00000004141c7825 */ /* 0x008fc800078e021c */
[C---:B------:R-:W-:Y:S01]  /*fa00*/  IMAD.WIDE R40, R20.reuse, 0x4, R40 ;  /* 0x0000000414287825 */ /* 0x040fe200078e0228 */
[----:B------:R-:W-:Y:S03]  /*fa10*/  STL.64 [R1+0x620], R28 ;  /* 0x0006201c01007387 */ /* 0x000fe60000100a00 */
[----:B------:R-:W-:-:S04]  /*fa20*/  IMAD.WIDE R26, R20, 0x4, R26 ;  /* 0x00000004141a7825 */ /* 0x000fc800078e021a */
[C---:B------:R-:W-:Y:S01]  /*fa30*/  IMAD.WIDE R46, R20.reuse, 0x4, R38 ;  /* 0x00000004142e7825 */ /* 0x040fe200078e0226 */
[----:B------:R-:W-:Y:S03]  /*fa40*/  STL.64 [R1+0x798], R40 ;  /* 0x0007982801007387 */ /* 0x000fe60000100a00 */
[C---:B------:R-:W-:Y:S01]  /*fa50*/  IMAD.WIDE R44, R20.reuse, 0x4, R36 ;  /* 0x00000004142c7825 */ /* 0x040fe200078e0224 */
[----:B------:R-:W-:Y:S04]  /*fa60*/  LDGSTS.E [R16+0x40000], desc[UR48][R28.64], !P2 ;  /* 0x400000001c107fae */ /* 0x000fe8000d121870 */
[----:B------:R-:W-:Y:S04]  /*fa70*/  STL.64 [R1+0x4c0], R26 ;  /* 0x0004c01a01007387 */ /* 0x000fe80000100a00 */
[----:B------:R-:W-:Y:S01]  /*fa80*/  LDGSTS.E [R16+0x44000], desc[UR48][R26.64], !P2 ;  /* 0x440000001a107fae */ /* 0x000fe2000d121870 */
[----:B------:R-:W-:-:S03]  /*fa90*/  IMAD.WIDE R38, R20, 0x4, R34 ;  /* 0x0000000414267825 */ /* 0x000fc600078e0222 */
[----:B------:R1:W-:Y:S01]  /*faa0*/  STL.64 [R1+0x4b8], R46 ;  /* 0x0004b82e01007387 */ /* 0x0003e20000100a00 */
[----:B--2---:R-:W-:-:S03]  /*fab0*/  IMAD.WIDE R36, R20, 0x4, R32 ;  /* 0x0000000414247825 */ /* 0x004fc600078e0220 */
[----:B------:R1:W-:Y:S01]  /*fac0*/  LDGSTS.E [R16+0x48000], desc[UR48][R46.64], !P2 ;  /* 0x480000002e107fae */ /* 0x0003e2000d121870 */
[----:B------:R-:W-:-:S03]  /*fad0*/  IMAD.WIDE R34, R20, 0x4, R234 ;  /* 0x0000000414227825 */ /* 0x000fc600078e02ea */
[----:B------:R-:W-:Y:S01]  /*fae0*/  STL.64 [R1+0x4b0], R44 ;  /* 0x0004b02c01007387 */ /* 0x000fe20000100a00 */
[----:B------:R-:W2:Y:S03]  /*faf0*/  S2R R235, SR_TID.X ;  /* 0x0000000000eb7919 */ /* 0x000ea60000002100 */
[----:B------:R-:W-:Y:S01]  /*fb00*/  LDGSTS.E [R16+0x4c000], desc[UR48][R44.64], !P2 ;  /* 0x4c0000002c107fae */ /* 0x000fe2000d121870 */
[----:B------:R-:W-:Y:S01]  /*fb10*/  IADD3 R252, R30, -0xbe, RZ ;  /* 0xffffff421efc7810 */ /* 0x000fe20007ffe0ff */
[----:B------:R-:W-:Y:S01]  /*fb20*/  VIADD R31, R31, 0xffffff40 ;  /* 0xffffff401f1f7836 */ /* 0x000fe20000000000 */
[----:B------:R-:W3:Y:S01]  /*fb30*/  LDC R30, c[0x0][0x230] ;  /* 0x00008c00ff1e7b82 */ /* 0x000ee20000000800 */
[----:B------:R-:W-:Y:S04]  /*fb40*/  STL.64 [R1+0x618], R38 ;  /* 0x0006182601007387 */ /* 0x000fe80000100a00 */
[----:B------:R-:W-:Y:S03]  /*fb50*/  LDGSTS.E [R16+0x40004], desc[UR48][R40.64], !P3 ;  /* 0x4000400028107fae */ /* 0x000fe6000d921870 */
[----:B-1----:R-:W1:Y:S01]  /*fb60*/  LDC R46, c[0x0][0x230] ;  /* 0x00008c00ff2e7b82 */ /* 0x002e620000000800 */
[----:B------:R-:W-:Y:S04]  /*fb70*/  STL.64 [R1+0x610], R36 ;  /* 0x0006102401007387 */ /* 0x000fe80000100a00 */
[----:B------:R-:W-:Y:S04]  /*fb80*/  LDGSTS.E [R16+0x44004], desc[UR48][R38.64], !P3 ;  /* 0x4400400026107fae */ /* 0x000fe8000d921870 */
[----:B------:R-:W3:Y:S04]  /*fb90*/  LDL.LU.64 R32, [R1+0x1d8] ;  /* 0x0001d80001207983 */ /* 0x000ee80000300a00 */
[----:B------:R-:W-:Y:S04]  /*fba0*/  LDGSTS.E [R16+0x48004], desc[UR48][R36.64], !P3 ;  /* 0x4800400024107fae */ /* 0x000fe8000d921870 */
[----:B------:R2:W-:Y:S04]  /*fbb0*/  STL.64 [R1+0x608], R34 ;  /* 0x0006082201007387 */ /* 0x0005e80000100a00 */
[----:B------:R2:W-:Y:S02]  /*fbc0*/  LDGSTS.E [R16+0x4c004], desc[UR48][R34.64], !P3 ;  /* 0x4c00400022107fae */ /* 0x0005e4000d921870 */
[----:B--2---:R-:W-:-:S02]  /*fbd0*/  LOP3.LUT R43, R235, 0x3f, RZ, 0xc0, !PT ;  /* 0x0000003feb2b7812 */ /* 0x004fc400078ec0ff */
[----:B------:R-:W2:Y:S04]  /*fbe0*/  LDL.LU.64 R28, [R1+0x1d0] ;  /* 0x0001d000011c7983 */ /* 0x000ea80000300a00 */
[----:B------:R-:W2:Y:S01]  /*fbf0*/  LDL.LU.64 R26, [R1+0x1c8] ;  /* 0x0001c800011a7983 */ /* 0x000ea20000300a00 */
[----:B------:R-:W1:Y:S03]  /*fc00*/  LDC R35, c[0x0][0x230] ;  /* 0x00008c00ff237b82 */ /* 0x000e660000000800 */
[----:B------:R-:W2:Y:S01]  /*fc10*/  LDL.LU.64 R234, [R1+0x1c0] ;  /* 0x0001c00001ea7983 */ /* 0x000ea20000300a00 */
[----:B------:R-:W-:Y:S01]  /*fc20*/  ISETP.GE.U32.AND P1, PT, R252, 0x7fffff03, PT ;  /* 0x7fffff03fc00780c */ /* 0x000fe20003f26070 */
[----:B------:R-:W-:Y:S01]  /*fc30*/  VIADD R252, R42, 0xffffff41 ;  /* 0xffffff412afc7836 */ /* 0x000fe20000000000 */
[----:B------:R-:W-:-:S04]  /*fc40*/  ISETP.GE.AND P2, PT, R43, R31, PT ;  /* 0x0000001f2b00720c */ /* 0x000fc80003f46270 */
[----:B------:R-:W-:Y:S02]  /*fc50*/  ISETP.GE.U32.AND P3, PT, R252, 0x7fffff02, PT ;  /* 0x7fffff02fc00780c */ /* 0x000fe40003f66070 */
[----:B------:R-:W-:Y:S02]  /*fc60*/  SEL R252, RZ, 0x4, P2 ;  /* 0x00000004fffc7807 */ /* 0x000fe40001000000 */
[----:B-1----:R-:W-:-:S04]  /*fc70*/  IADD3 R35, R35, 0x3f, RZ ;  /* 0x0000003f23237810 */ /* 0x002fc80007ffe0ff */
[----:B------:R-:W-:Y:S01]  /*fc80*/  ISETP.GT.AND P2, PT, R35, 0xff, PT ;  /* 0x000000ff2300780c */ /* 0x000fe20003f44270 */
[----:B----4-:R-:W-:-:S05]  /*fc90*/  IMAD.WIDE R40, R20, 0x4, R24 ;  /* 0x0000000414287825 */ /* 0x010fca00078e0218 */
[----:B------:R-:W-:Y:S04]  /*fca0*/  STL.64 [R1+0x5f0], R40 ;  /* 0x0005f02801007387 */ /* 0x000fe80000100a00 */
[----:B------:R-:W4:Y:S04]  /*fcb0*/  LDL.LU.64 R24, [R1+0x138] ;  /* 0x0001380001187983 */ /* 0x000f280000300a00 */
[----:B------:R-:W-:Y:S01]  /*fcc0*/  LDGSTS.E [R16+0x40008], desc[UR48][R40.64], !P4 ;  /* 0x4000800028107fae */ /* 0x000fe2000e121870 */
[----:B------:R-:W-:-:S04]  /*fcd0*/  IMAD.WIDE R38, R20, 0x4, R22 ;  /* 0x0000000414267825 */ /* 0x000fc800078e0216 */
[C---:B------:R-:W-:Y:S01]  /*fce0*/  IMAD.WIDE R36, R20.reuse, 0x4, R230 ;  /* 0x0000000414247825 */ /* 0x040fe200078e02e6 */
[----:B------:R-:W-:Y:S03]  /*fcf0*/  STL.64 [R1+0x5e0], R38 ;  /* 0x0005e02601007387 */ /* 0x000fe60000100a00 */
[C---:B------:R-:W-:Y:S01]  /*fd00*/  IMAD.WIDE R34, R20.reuse, 0x4, R232 ;  /* 0x0000000414227825 */ /* 0x040fe200078e02e8 */
[----:B------:R-:W4:Y:S04]  /*fd10*/  LDL.LU.64 R22, [R1+0x130] ;  /* 0x0001300001167983 */ /* 0x000f280000300a00 */
[----:B------:R-:W-:Y:S04]  /*fd20*/  STL.64 [R1+0x5d0], R36 ;  /* 0x0005d02401007387 */ /* 0x000fe80000100a00 */
[----:B------:R-:W4:Y:S04]  /*fd30*/  LDL.LU.64 R230, [R1+0x128] ;  /* 0x0001280001e67983 */ /* 0x000f280000300a00 */
[----:B------:R3:W-:Y:S04]  /*fd40*/  STL.64 [R1+0x5b8], R34 ;  /* 0x0005b82201007387 */ /* 0x0007e80000100a00 */
[----:B------:R-:W4:Y:S04]  /*fd50*/  LDL.LU.64 R232, [R1+0x120] ;  /* 0x0001200001e87983 */ /* 0x000f280000300a00 */
[----:B------:R-:W-:Y:S04]  /*fd60*/  LDGSTS.E [R16+0x44008], desc[UR48][R38.64], !P4 ;  /* 0x4400800026107fae */ /* 0x000fe8000e121870 */
[----:B------:R-:W-:Y:S04]  /*fd70*/  LDGSTS.E [R16+0x48008], desc[UR48][R36.64], !P4 ;  /* 0x4800800024107fae */ /* 0x000fe8000e121870 */
[----:B------:R3:W-:Y:S02]  /*fd80*/  LDGSTS.E [R16+0x4c008], desc[UR48][R34.64], !P4 ;  /* 0x4c00800022107fae */ /* 0x0007e4000e121870 */
[----:B---3--:R-:W-:-:S05]  /*fd90*/  IMAD.WIDE R34, R20, 0x4, R32 ;  /* 0x0000000414227825 */ /* 0x008fca00078e0220 */
[----:B------:R1:W-:Y:S04]  /*fda0*/  STL.64 [R1+0x790], R34 ;  /* 0x0007902201007387 */ /* 0x0003e80000100a00 */
[----:B------:R-:W3:Y:S04]  /*fdb0*/  LDL.LU.64 R42, [R1+0x118] ;  /* 0x00011800012a7983 */ /* 0x000ee80000300a00 */
[----:B------:R-:W-:Y:S01]  /*fdc0*/  LDGSTS.E [R16+0x4000c], desc[UR48][R34.64], !P0 ;  /* 0x4000c00022107fae */ /* 0x000fe2000c121870 */
[----:B--2---:R-:W-:-:S04]  /*fdd0*/  IMAD.WIDE R32, R20, 0x4, R28 ;  /* 0x0000000414207825 */ /* 0x004fc800078e021c */
[C---:B------:R-:W-:Y:S01]  /*fde0*/  IMAD.WIDE R28, R20.reuse, 0x4, R26 ;  /* 0x00000004141c7825 */ /* 0x040fe200078e021a */
[----:B------:R-:W-:Y:S03]  /*fdf0*/  STL.64 [R1+0x810], R32 ;  /* 0x0008102001007387 */ /* 0x000fe60000100a00 */
[C---:B------:R-:W-:Y:S01]  /*fe00*/  IMAD.WIDE R26, R20.reuse, 0x4, R234 ;  /* 0x00000004141a7825 */ /* 0x040fe200078e02ea */
[----:B------:R-:W2:Y:S04]  /*fe10*/  LDL.LU.64 R40, [R1+0x110] ;  /* 0x0001100001287983 */ /* 0x000ea80000300a00 */
[----:B------:R1:W-:Y:S04]  /*fe20*/  STL.64 [R1+0x808], R28 ;  /* 0x0008081c01007387 */ /* 0x0003e80000100a00 */
[----:B------:R-:W2:Y:S04]  /*fe30*/  LDL.LU.64 R38, [R1+0x108] ;  /* 0x0001080001267983 */ /* 0x000ea80000300a00 */
[----:B------:R1:W-:Y:S04]  /*fe40*/  STL.64 [R1+0x800], R26 ;  /* 0x0008001a01007387 */ /* 0x0003e80000100a00 */
[----:B------:R-:W2:Y:S04]  /*fe50*/  LDL.LU.64 R36, [R1+0x100] ;  /* 0x0001000001247983 */ /* 0x000ea80000300a00 */
[----:B------:R4:W-:Y:S04]  /*fe60*/  LDGSTS.E [R16+0x4400c], desc[UR48][R32.64], !P0 ;  /* 0x4400c00020107fae */ /* 0x0009e8000c121870 */
[----:B------:R-:W-:Y:S04]  /*fe70*/  LDGSTS.E [R16+0x4800c], desc[UR48][R28.64], !P0 ;  /* 0x4800c0001c107fae */ /* 0x000fe8000c121870 */
[----:B-1----:R-:W2:Y:S04]  /*fe80*/  LDL.LU.64 R34, [R1+0xf8] ;  /* 0x0000f80001227983 */ /* 0x002ea80000300a00 */
[----:B------:R-:W-:Y:S04]  /*fe90*/  LDGSTS.E [R16+0x4c00c], desc[UR48][R26.64], !P0 ;  /* 0x4c00c0001a107fae */ /* 0x000fe8000c121870 */
[----:B------:R-:W2:Y:S04]  /*fea0*/  LDL.LU.64 R28, [R1+0xf0] ;  /* 0x0000f000011c7983 */ /* 0x000ea80000300a00 */
[----:B------:R-:W2:Y:S04]  /*feb0*/  LDL.LU.64 R26, [R1+0xe8] ;  /* 0x0000e800011a7983 */ /* 0x000ea80000300a00 */
[----:B------:R-:W2:Y:S01]  /*fec0*/  LDL.LU.64 R234, [R1+0xe0] ;  /* 0x0000e00001ea7983 */ /* 0x000ea20000300a00 */
[----:B----4-:R-:W-:-:S05]  /*fed0*/  IMAD.WIDE R44, R20, 0x4, R24 ;  /* 0x00000004142c7825 */ /* 0x010fca00078e0218 */
[----:B------:R-:W-:Y:S04]  /*fee0*/  STL.64 [R1+0x4a8], R44 ;  /* 0x0004a82c01007387 */ /* 0x000fe80000100a00 */
[----:B------:R-:W-:Y:S01]  /*fef0*/  LDGSTS.E [R16+0x50000], desc[UR48][R44.64], !P6 ;  /* 0x500000002c107fae */ /* 0x000fe2000f121870 */
[----:B------:R-:W-:-:S04]  /*ff00*/  IMAD.WIDE R32, R20, 0x4, R22 ;  /* 0x0000000414207825 */ /* 0x000fc800078e0216 */
[C---:B------:R-:W-:Y:S01]  /*ff10*/  IMAD.WIDE R24, R20.reuse, 0x4, R230 ;  /* 0x0000000414187825 */ /* 0x040fe200078e02e6 */
[----:B------:R1:W-:Y:S03]  /*ff20*/  STL.64 [R1+0x7f8], R32 ;  /* 0x0007f82001007387 */ /* 0x0003e60000100a00 */
[----:B------:R-:W-:Y:S01]  /*ff30*/  IMAD.WIDE R22, R20, 0x4, R232 ;  /* 0x0000000414167825 */ /* 0x000fe200078e02e8 */
[----:B------:R4:W-:Y:S04]  /*ff40*/  STL.64 [R1+0x7f0], R24 ;  /* 0x0007f01801007387 */ /* 0x0009e80000100a00 */
[----:B------:R1:W-:Y:S04]  /*ff50*/  LDGSTS.E [R16+0x54000], desc[UR48][R32.64], !P6 ;  /* 0x5400000020107fae */ /* 0x0003e8000f121870 */
[----:B------:R4:W-:Y:S04]  /*ff60*/  STL.64 [R1+0x7e8], R22 ;  /* 0x0007e81601007387 */ /* 0x0009e80000100a00 */
[----:B------:R-:W-:Y:S04]  /*ff70*/  LDGSTS.E [R16+0x58000], desc[UR48][R24.64], !P6 ;  /* 0x5800000018107fae */ /* 0x000fe8000f121870 */
[----:B------:R-:W-:Y:S01]  /*ff80*/  LDGSTS.E [R16+0x5c000], desc[UR48][R22.64], !P6 ;  /* 0x5c00000016107fae */ /* 0x000fe2000f121870 */
[----:B------:R-:W-:Y:S01]  /*ff90*/  SEL R252, R252, RZ, P2 ;  /* 0x000000fffcfc7207 */ /* 0x000fe20001000000 */
[----:B-1----:R-:W1:Y:S02]  /*ffa0*/  LDC R33, c[0x0][0x230] ;  /* 0x00008c00ff217b82 */ /* 0x002e640000000800 */
[----:B----4-:R-:W4:Y:S01]  /*ffb0*/  LDL.LU.64 R24, [R1+0xd8] ;  /* 0x0000d80001187983 */ /* 0x010f220000300a00 */
[----:B------:R-:W-:-:S05]  /*ffc0*/  ISETP.GE.U32.AND P4, PT, R31, 0x7fffff01, PT ;  /* 0x7fffff011f00780c */ /* 0x000fca0003f86070 */
[----:B------:R-:W1:Y:S01]  /*ffd0*/  LDC R32, c[0x0][0x230] ;  /* 0x00008c00ff207b82 */ /* 0x000e620000000800 */
[----:B------:R-:W4:Y:S04]  /*ffe0*/  LDL.LU.64 R232, [R1+0xd0] ;  /* 0x0000d00001e87983 */ /* 0x000f280000300a00 */
[----:B------:R-:W4:Y:S03]  /*fff0*/  LDL.LU.64 R22, [R1+0xc8] ;  /* 0x0000c80001167983 */ /* 0x000f260000300a00 */
[----:B------:R-:W1:Y:S01]  /*10000*/  LDC R31, c[0x0][0x230] ;  /* 0x00008c00ff1f7b82 */ /* 0x000e620000000800 */
[----:B------:R-:W-:Y:S01]  /*10010*/  ISETP.NE.U32.AND P2, PT, R252, RZ, PT ;  /* 0x000000fffc00720c */ /* 0x000fe20003f45070 */
[----:B------:R-:W-:Y:S01]  /*10020*/  VIADD R252, R30, 0xffffff3f ;  /* 0xffffff3f1efc7836 */ /* 0x000fe20000000000 */
[----:B------:R-:W4:Y:S05]  /*10030*/  LDL.LU.64 R230, [R1+0xc0] ;  /* 0x0000c00001e67983 */ /* 0x000f2a0000300a00 */
[----:B------:R-:W2:Y:S01]  /*10040*/  LDC R30, c[0x0][0x230] ;  /* 0x00008c00ff1e7b82 */ /* 0x000ea20000000800 */
[----:B------:R-:W-:Y:S01]  /*10050*/  ISETP.GE.U32.AND P0, PT, R252, 0x7fffff00, PT ;  /* 0x7fffff00fc00780c */ /* 0x000fe20003f06070 */
[----:B------:R-:W-:-:S05]  /*10060*/  VIADD R252, R46, 0xffffff3e ;  /* 0xffffff3e2efc7836 */ /* 0x000fca0000000000 */
[----:B------:R-:W-:Y:S02]  /*10070*/  ISETP.GE.U32.AND P6, PT, R252, 0x7ffffeff, PT ;  /* 0x7ffffefffc00780c */ /* 0x000fe40003fc6070 */
[----:B-1----:R-:W-:Y:S01]  /*10080*/  IADD3 R252, R31, -0xc3, RZ ;  /* 0xffffff3d1ffc7810 */ /* 0x002fe20007ffe0ff */
[----:B---3--:R-:W-:-:S05]  /*10090*/  IMAD.WIDE R42, R20, 0x4, R42 ;  /* 0x00000004142a7825 */ /* 0x008fca00078e022a */
[----:B------:R-:W-:Y:S04]  /*100a0*/  STL.64 [R1+0x4a0], R42 ;  /* 0x0004a02a01007387 */ /* 0x000fe80000100a00 */
[----:B------:R-:W-:Y:S01]  /*100b0*/  LDGSTS.E [R16+0x50004], desc[UR48][R42.64], !P1 ;  /* 0x500040002a107fae */ /* 0x000fe2000c921870 */
[----:B--2---:R-:W-:-:S04]  /*100c0*/  IMAD.WIDE R40, R20, 0x4, R40 ;  /* 0x0000000414287825 */ /* 0x004fc800078e0228 */
[C---:B------:R-:W-:Y:S01]  /*100d0*/  IMAD.WIDE R38, R20.reuse, 0x4, R38 ;  /* 0x0000000414267825 */ /* 0x040fe200078e0226 */
[----:B------:R-:W-:Y:S04]  /*100e0*/  STL.64 [R1+0x7e0], R40 ;  /* 0x0007e02801007387 */ /* 0x000fe80000100a00 */
[----:B------:R-:W-:Y:S01]  /*100f0*/  LDGSTS.E [R16+0x54004], desc[UR48][R40.64], !P1 ;  /* 0x5400400028107fae */ /* 0x000fe2000c921870 */
[----:B------:R-:W-:-:S03]  /*10100*/  IMAD.WIDE R36, R20, 0x4, R36 ;  /* 0x0000000414247825 */ /* 0x000fc600078e0224 */
[----:B------:R-:W-:Y:S04]  /*10110*/  STL.64 [R1+0x7d8], R38 ;  /* 0x0007d82601007387 */ /* 0x000fe80000100a00 */
[----:B------:R-:W-:Y:S04]  /*10120*/  LDGSTS.E [R16+0x58004], desc[UR48][R38.64], !P1 ;  /* 0x5800400026107fae */ /* 0x000fe8000c921870 */
[----:B------:R1:W-:Y:S04]  /*10130*/  STL.64 [R1+0x7d0], R36 ;  /* 0x0007d02401007387 */ /* 0x0003e80000100a00 */
[----:B------:R1:W-:Y:S01]  /*10140*/  LDGSTS.E [R16+0x5c004], desc[UR48][R36.64], !P1 ;  /* 0x5c00400024107fae */ /* 0x0003e2000c921870 */
[----:B------:R-:W-:Y:S01]  /*10150*/  ISETP.GE.U32.AND P1, PT, R252, 0x7ffffefe, PT ;  /* 0x7ffffefefc00780c */ /* 0x000fe20003f26070 */
[----:B------:R-:W-:-:S02]  /*10160*/  VIADD R252, R30, 0xffffff3c ;  /* 0xffffff3c1efc7836 */ /* 0x000fc40000000000 */
[----:B------:R-:W-:-:S04]  /*10170*/  IMAD.WIDE R28, R20, 0x4, R28 ;  /* 0x00000004141c7825 */ /* 0x000fc800078e021c */
[----:B-1----:R-:W-:-:S04]  /*10180*/  IMAD.WIDE R36, R20, 0x4, R34 ;  /* 0x0000000414247825 */ /* 0x002fc800078e0222 */
[C---:B------:R-:W-:Y:S01]  /*10190*/  IMAD.WIDE R26, R20.reuse, 0x4, R26 ;  /* 0x00000004141a7825 */ /* 0x040fe200078e021a */
[----:B------:R-:W-:Y:S03]  /*101a0*/  STL.64 [R1+0x498], R36 ;  /* 0x0004982401007387 */ /* 0x000fe60000100a00 */
[C---:B------:R-:W-:Y:S01]  /*101b0*/  IMAD.WIDE R34, R20.reuse, 0x4, R234 ;  /* 0x0000000414227825 */ /* 0x040fe200078e02ea */
[----:B------:R1:W-:Y:S04]  /*101c0*/  STL.64 [R1+0x7c8], R28 ;  /* 0x0007c81c01007387 */ /* 0x0003e80000100a00 */
[----:B------:R-:W2:Y:S04]  /*101d0*/  LDL.LU.64 R30, [R1+0xb8] ;  /* 0x0000b800011e7983 */ /* 0x000ea80000300a00 */
[----:B------:R3:W-:Y:S04]  /*101e0*/  STL.64 [R1+0x7c0], R26 ;  /* 0x0007c01a01007387 */ /* 0x0007e80000100a00 */
[----:B------:R4:W-:Y:S04]  /*101f0*/  LDGSTS.E [R16+0x50008], desc[UR48][R36.64], !P3 ;  /* 0x5000800024107fae */ /* 0x0009e8000d921870 */
[----:B------:R4:W-:Y:S04]  /*10200*/  STL.64 [R1+0x7b8], R34 ;  /* 0x0007b82201007387 */ /* 0x0009e80000100a00 */
[----:B------:R-:W-:Y:S04]  /*10210*/  LDGSTS.E [R16+0x54008], desc[UR48][R28.64], !P3 ;  /* 0x540080001c107fae */ /* 0x000fe8000d921870 */
[----:B------:R-:W-:Y:S04]  /*10220*/  LDGSTS.E [R16+0x58008], desc[UR48][R26.64], !P3 ;  /* 0x580080001a107fae */ /* 0x000fe8000d921870 */
[----:B------:R4:W-:Y:S04]  /*10230*/  LDGSTS.E [R16+0x5c008], desc[UR48][R34.64], !P3 ;  /* 0x5c00800022107fae */ /* 0x0009e8000d921870 */
[----:B-1----:R-:W2:Y:S04]  /*10240*/  LDL.LU.64 R28, [R1+0xb0] ;  /* 0x0000b000011c7983 */ /* 0x002ea80000300a00 */
[----:B------:R-:W2:Y:S04]  /*10250*/  LDL.LU.64 R234, [R1+0xa8] ;  /* 0x0000a80001ea7983 */ /* 0x000ea80000300a00 */
[----:B---3--:R-:W3:Y:S01]  /*10260*/  LDL.LU.64 R26, [R1+0xa0] ;  /* 0x0000a000011a7983 */ /* 0x008ee20000300a00 */
[----:B----4-:R-:W-:-:S04]  /*10270*/  IMAD.WIDE R38, R20, 0x4, R24 ;  /* 0x0000000414267825 */ /* 0x010fc800078e0218 */
[C---:B------:R-:W-:Y:S01]  /*10280*/  IMAD.WIDE R36, R20.reuse, 0x4, R232 ;  /* 0x0000000414247825 */ /* 0x040fe200078e02e8 */
[----:B------:R1:W-:Y:S04]  /*10290*/  LDGSTS.E [R16+0x5000c], desc[UR48][R38.64], !P4 ;  /* 0x5000c00026107fae */ /* 0x0003e8000e121870 */
[----:B------:R-:W4:Y:S01]  /*102a0*/  LDL.LU.64 R232, [R1+0x98] ;  /* 0x0000980001e87983 */ /* 0x000f220000300a00 */
[----:B------:R-:W-:-:S03]  /*102b0*/  IMAD.WIDE R34, R20, 0x4, R22 ;  /* 0x0000000414227825 */ /* 0x000fc600078e0216 */
[----:B------:R-:W-:Y:S04]  /*102c0*/  STL.64 [R1+0x200], R38 ;  /* 0x0002002601007387 */ /* 0x000fe80000100a00 */
[----:B------:R1:W-:Y:S04]  /*102d0*/  STL.64 [R1+0x7b0], R36 ;  /* 0x0007b02401007387 */ /* 0x0003e80000100a00 */
[----:B------:R-:W3:Y:S01]  /*102e0*/  LDL.LU.64 R22, [R1+0x90] ;  /* 0x0000900001167983 */ /* 0x000ee20000300a00 */
[----:B------:R-:W-:Y:S01]  /*102f0*/  IMAD.WIDE R24, R20, 0x4, R230 ;  /* 0x0000000414187825 */ /* 0x000fe200078e02e6 */
[----:B------:R-:W-:-:S02]  /*10300*/  ISETP.GE.U32.AND P3, PT, R252, 0x7ffffefd, PT ;  /* 0x7ffffefdfc00780c */ /* 0x000fc40003f66070 */
[----:B------:R-:W-:Y:S01]  /*10310*/  STL.64 [R1+0x7a8], R34 ;  /* 0x0007a82201007387 */ /* 0x000fe20000100a00 */
[----:B------:R-:W-:-:S03]  /*10320*/  VIADD R252, R33, 0xffffff1f ;  /* 0xffffff1f21fc7836 */ /* 0x000fc60000000000 */
[----:B------:R3:W-:Y:S04]  /*10330*/  LDGSTS.E [R16+0x5400c], desc[UR48][R36.64], !P4 ;  /* 0x5400c00024107fae */ /* 0x0007e8000e121870 */
[----:B------:R1:W-:Y:S04]  /*10340*/  STL.64 [R1+0x7a0], R24 ;  /* 0x0007a01801007387 */ /* 0x0003e80000100a00 */
[----:B------:R-:W-:Y:S04]  /*10350*/  LDGSTS.E [R16+0x5800c], desc[UR48][R34.64], !P4 ;  /* 0x5800c00022107fae */ /* 0x000fe8000e121870 */
[----:B-1----:R-:W3:Y:S04]  /*10360*/  LDL.LU.64 R36, [R1+0x88] ;  /* 0x0000880001247983 */ /* 0x002ee80000300a00 */
[----:B------:R1:W-:Y:S01]  /*10370*/  LDGSTS.E [R16+0x5c00c], desc[UR48][R24.64], !P4 ;  /* 0x5c00c00018107fae */ /* 0x0003e2000e121870 */
[----:B------:R-:W-:-:S02]  /*10380*/  ISETP.GE.U32.AND P4, PT, R252, 0x7ffffee0, PT ;  /* 0x7ffffee0fc00780c */ /* 0x000fc40003f86070 */
[----:B------:R-:W-:Y:S01]  /*10390*/  IADD3 R252, R32, -0xe2, RZ ;  /* 0xffffff1e20fc7810 */ /* 0x000fe20007ffe0ff */
[C---:B------:R-:W-:Y:S01]  /*103a0*/  IMAD.WIDE R250, R21.reuse, 0x4, R250 ;  /* 0x0000000415fa7825 */ /* 0x040fe200078e02fa */
[----:B------:R-:W0:Y:S04]  /*103b0*/  LDGDEPBAR ;  /* 0x00000000000079af */ /* 0x000e280000000000 */
[----:B------:R-:W1:Y:S04]  /*103c0*/  LDL.LU.64 R24, [R1+0x80] ;  /* 0x0000800001187983 */ /* 0x000e680000300a00 */
[----:B------:R-:W3:Y:S04]  /*103d0*/  LDL.LU.64 R52, [R1+0x78] ;  /* 0x0000780001347983 */ /* 0x000ee80000300a00 */
[----:B------:R-:W3:Y:S04]  /*103e0*/  LDL.LU.64 R46, [R1+0x70] ;  /* 0x00007000012e7983 */ /* 0x000ee80000300a00 */
[----:B------:R-:W3:Y:S04]  /*103f0*/  LDL.LU.64 R34, [R1+0x68] ;  /* 0x0000680001227983 */ /* 0x000ee80000300a00 */
[----:B------:R-:W3:Y:S04]  /*10400*/  LDL.LU.64 R230, [R1+0x60] ;  /* 0x0000600001e67983 */ /* 0x000ee80000300a00 */
[----:B------:R-:W3:Y:S04]  /*10410*/  LDL.LU.64 R44, [R1+0x58] ;  /* 0x00005800012c7983 */ /* 0x000ee80000300a00 */
[----:B------:R-:W3:Y:S04]  /*10420*/  LDL.LU.64 R42, [R1+0x50] ;  /* 0x00005000012a7983 */ /* 0x000ee80000300a00 */
[----:B------:R-:W3:Y:S01]  /*10430*/  LDL.LU.64 R32, [R1+0x48] ;  /* 0x0000480001207983 */ /* 0x000ee20000300a00 */
[----:B--2---:R-:W-:-:S04]  /*10440*/  IMAD.WIDE R62, R21, 0x4, R30 ;  /* 0x00000004153e7825 */ /* 0x004fc800078e021e */
[C---:B------:R-:W-:Y:S01]  /*10450*/  IMAD.WIDE R248, R21.reuse, 0x4, R248 ;  /* 0x0000000415f87825 */ /* 0x040fe200078e02f8 */
[----:B------:R-:W-:Y:S03]  /*10460*/  LDGSTS.E [R19+-0x38000], desc[UR48][R62.64], P5 ;  /* 0xc80000003e137fae */ /* 0x000fe6000a921870 */
[----:B------:R-:W-:-:S04]  /*10470*/  IMAD.WIDE R50, R21, 0x4, R28 ;  /* 0x0000000415327825 */ /* 0x000fc800078e021c */
[C---:B------:R-:W-:Y:S02]  /*10480*/  IMAD.WIDE R38, R21.reuse, 0x4, R234 ;  /* 0x0000000415267825 */ /* 0x040fe400078e02ea */
[----:B------:R-:W2:Y:S04]  /*10490*/  LDL.LU.64 R234, [R1+0x40] ;  /* 0x0000400001ea7983 */ /* 0x000ea80000300a00 */
[----:B------:R-:W2:Y:S04]  /*104a0*/  LDL.LU.64 R40, [R1+0x38] ;  /* 0x0000380001287983 */ /* 0x000ea80000300a00 */
[----:B------:R-:W2:Y:S04]  /*104b0*/  LDL.LU.64 R30, [R1+0x30] ;  /* 0x00003000011e7983 */ /* 0x000ea80000300a00 */
[----:B------:R-:W2:Y:S04]  /*104c0*/  LDL.LU.64 R28, [R1+0x28] ;  /* 0x00002800011c7983 */ /* 0x000ea80000300a00 */
[----:B------:R2:W-:Y:S01]  /*104d0*/  STL.64 [R1+0xaa0], R62 ;  /* 0x000aa03e01007387 */ /* 0x0005e20000100a00 */
[----:B----4-:R-:W-:-:S03]  /*104e0*/  IMAD.WIDE R60, R21, 0x4, R232 ;  /* 0x00000004153c7825 */ /* 0x010fc600078e02e8 */
[----:B------:R-:W4:Y:S04]  /*104f0*/  LDL.LU.64 R232, [R1+0x20] ;  /* 0x0000200001e87983 */ /* 0x000f280000300a00 */
[----:B------:R-:W-:Y:S01]  /*10500*/  STL.64 [R1+0xa98], R50 ;  /* 0x000a983201007387 */ /* 0x000fe20000100a00 */
[----:B---3--:R-:W-:-:S03]  /*10510*/  IMAD.WIDE R26, R21, 0x4, R26 ;  /* 0x00000004151a7825 */ /* 0x008fc600078e021a */
[----:B------:R-:W-:Y:S01]  /*10520*/  LDGSTS.E [R19+-0x37c00], desc[UR48][R60.64], P5 ;  /* 0xc84000003c137fae */ /* 0x000fe2000a921870 */
[----:B------:R-:W-:-:S03]  /*10530*/  IMAD.WIDE R48, R21, 0x4, R22 ;  /* 0x0000000415307825 */ /* 0x000fc600078e0216 */
[----:B------:R-:W3:Y:S04]  /*10540*/  LDL.LU.64 R22, [R1+0x18] ;  /* 0x0000180001167983 */ /* 0x000ee80000300a00 */
[----:B------:R-:W-:Y:S04]  /*10550*/  STL.64 [R1+0xa90], R38 ;  /* 0x000a902601007387 */ /* 0x000fe80000100a00 */
[----:B------:R3:W-:Y:S04]  /*10560*/  STL.64 [R1+0xa80], R60 ;  /* 0x000a803c01007387 */ /* 0x0007e80000100a00 */
[----:B------:R-:W-:Y:S01]  /*10570*/  STL.64 [R1+0xa88], R26 ;  /* 0x000a881a01007387 */ /* 0x000fe20000100a00 */
[----:B------:R-:W-:-:S03]  /*10580*/  IMAD.WIDE R36, R21, 0x4, R36 ;  /* 0x0000000415247825 */ /* 0x000fc600078e0224 */
[----:B------:R-:W-:Y:S04]  /*10590*/  STL.64 [R1+0xa78], R48 ;  /* 0x000a783001007387 */ /* 0x000fe80000100a00 */
[----:B------:R-:W-:Y:S01]  /*105a0*/  STL.64 [R1+0xa70], R36 ;  /* 0x000a702401007387 */ /* 0x000fe20000100a00 */
[----:B-1----:R-:W-:-:S04]  /*105b0*/  IMAD.WIDE R24, R21, 0x4, R24 ;  /* 0x0000000415187825 */ /* 0x002fc800078e0218 */
[----:B------:R-:W-:-:S04]  /*105c0*/  IMAD.WIDE R58, R21, 0x4, R52 ;  /* 0x00000004153a7825 */ /* 0x000fc800078e0234 */
        /* <DEDUP_REMOVED lines=11> */
[----:B------:R-:W-:Y:S04]  /*10680*/  STL.64 [R1+0xa48], R230 ;  /* 0x000a48e601007387 */ /* 0x000fe80000100a00 */
[----:B------:R-:W-:Y:S04]  /*10690*/  STL.64 [R1+0xa38], R44 ;  /* 0x000a382c01007387 */ /* 0x000fe80000100a00 */
[----:B------:R-:W-:Y:S01]  /*106a0*/  STL.64 [R1+0xa30], R32 ;  /* 0x000a302001007387 */ /* 0x000fe20000100a00 */
[----:B------:R-:W-:-:S03]  /*106b0*/  IMAD.WIDE R246, R21, 0x4, R246 ;  /* 0x0000000415f67825 */ /* 0x000fc600078e02f6 */
[----:B------:R-:W-:Y:S01]  /*106c0*/  LDGSTS.E [R19+-0x37800], desc[UR48][R58.64], P5 ;  /* 0xc88000003a137fae */ /* 0x000fe2000a921870 */
[----:B------:R-:W-:-:S03]  /*106d0*/  IMAD.WIDE R242, R21, 0x4, R242 ;  /* 0x0000000415f27825 */ /* 0x000fc600078e02f2 */
[----:B------:R-:W-:Y:S01]  /*106e0*/  LDGSTS.E [R19+-0x37400], desc[UR48][R56.64], P5 ;  /* 0xc8c0000038137fae */ /* 0x000fe2000a921870 */
[----:B------:R-:W-:-:S04]  /*106f0*/  IMAD.WIDE R244, R21, 0x4, R244 ;  /* 0x0000000415f47825 */ /* 0x000fc800078e02f4 */
[----:B--2---:R-:W-:-:S04]  /*10700*/  IMAD.WIDE R234, R21, 0x4, R234 ;  /* 0x0000000415ea7825 */ /* 0x004fc800078e02ea */
        /* <DEDUP_REMOVED lines=8> */
[----:B------:R-:W-:Y:S04]  /*10790*/  STL.64 [R1+0xa10], R30 ;  /* 0x000a101e01007387 */ /* 0x000fe80000100a00 */
[----:B------:R-:W-:Y:S01]  /*107a0*/  LDGSTS.E [R19+-0x37000], desc[UR48][R54.64], P5 ;  /* 0xc900000036137fae */ /* 0x000fe2000a921870 */
[----:B------:R-:W-:-:S04]  /*107b0*/  IMAD.WIDE R10, R21, 0x4, R238 ;  /* 0x00000004150a7825 */ /* 0x000fc800078e02ee */
[----:B----4-:R-:W-:-:S04]  /*107c0*/  IMAD.WIDE R232, R21, 0x4, R232 ;  /* 0x0000000415e87825 */ /* 0x010fc800078e02e8 */
[----:B---3--:R-:W-:-:S04]  /*107d0*/  IMAD.WIDE R52, R21, 0x4, R22 ;  /* 0x0000000415347825 */ /* 0x008fc800078e0216 */
[C---:B------:R-:W-:Y:S01]  /*107e0*/  IMAD.WIDE R22, R21.reuse, 0x4, R6 ;  /* 0x0000000415167825 */ /* 0x040fe200078e0206 */
[----:B------:R-:W-:Y:S04]  /*107f0*/  STL.64 [R1+0xa00], R52 ;  /* 0x000a003401007387 */ /* 0x000fe80000100a00 */
[----:B------:R-:W-:Y:S04]  /*10800*/  STL.64 [R1+0xa08], R232 ;  /* 0x000a08e801007387 */ /* 0x000fe80000100a00 */
[----:B------:R-:W-:Y:S04]  /*10810*/  STL.64 [R1+0x9f0], R40 ;  /* 0x0009f02801007387 */ /* 0x000fe80000100a00 */
[----:B------:R-:W-:Y:S04]  /*10820*/  STL.64 [R1+0x9e8], R28 ;  /* 0x0009e81c01007387 */ /* 0x000fe80000100a00 */
[----:B------:R3:W-:Y:S04]  /*10830*/  STL.64 [R1+0x978], R250 ;  /* 0x000978fa01007387 */ /* 0x0007e80000100a00 */
[----:B------:R4:W-:Y:S04]  /*10840*/  STL.64 [R1+0x988], R22 ;  /* 0x0009881601007387 */ /* 0x0009e80000100a00 */
[----:B------:R-:W-:Y:S04]  /*10850*/  STL.64 [R1+0x970], R248 ;  /* 0x000970f801007387 */ /* 0x000fe80000100a00 */
[----:B------:R-:W-:Y:S04]  /*10860*/  STL.64 [R1+0x968], R246 ;  /* 0x000968f601007387 */ /* 0x000fe80000100a00 */
[----:B------:R-:W-:Y:S04]  /*10870*/  STL.64 [R1+0x958], R242 ;  /* 0x000958f201007387 */ /* 0x000fe80000100a00 */
[----:B------:R-:W-:Y:S04]  /*10880*/  STL.64 [R1+0x960], R244 ;  /* 0x000960f401007387 */ /* 0x000fe80000100a00 */
[----:B------:R-:W4:Y:S04]  /*10890*/  LDL.LU.64 R62, [R1+0xd50] ;  /* 0x000d5000013e7983 */ /* 0x000f280000300a00 */
[----:B------:R-:W4:Y:S04]  /*108a0*/  LDL.LU.64 R60, [R1+0xd48] ;  /* 0x000d4800013c7983 */ /* 0x000f280000300a00 */
[----:B------:R-:W-:Y:S04]  /*108b0*/  LDGSTS.E [R19+-0x36c00], desc[UR48][R52.64], P5 ;  /* 0xc940000034137fae */ /* 0x000fe8000a921870 */
[----:B-1----:R-:W4:Y:S04]  /*108c0*/  LDL.LU.64 R58, [R1+0xd40] ;  /* 0x000d4000013a7983 */ /* 0x002f280000300a00 */
[----:B------:R3:W-:Y:S01]  /*108d0*/  LDGSTS.E [R19+-0x36800], desc[UR48][R250.64], P5 ;  /* 0xc9800000fa137fae */ /* 0x0007e2000a921870 */
[----:B------:R-:W-:-:S03]  /*108e0*/  IMAD.WIDE R6, R21, 0x4, R240 ;  /* 0x0000000415067825 */ /* 0x000fc600078e02f0 */
[----:B------:R-:W4:Y:S04]  /*108f0*/  LDL.LU.64 R56, [R1+0xd38] ;  /* 0x000d380001387983 */ /* 0x000f280000300a00 */
[----:B------:R-:W-:Y:S04]  /*10900*/  LDGSTS.E [R19+-0x36400], desc[UR48][R242.64], P5 ;  /* 0xc9c00000f2137fae */ /* 0x000fe8000a921870 */
[----:B--2---:R-:W2:Y:S01]  /*10910*/  LDL.LU.64 R54, [R1+0xd30] ;  /* 0x000d300001367983 */ /* 0x004ea20000300a00 */
[----:B---3--:R-:W1:Y:S03]  /*10920*/  LDC R251, c[0x0][0x230] ;  /* 0x00008c00fffb7b82 */ /* 0x008e660000000800 */
[----:B------:R-:W-:Y:S04]  /*10930*/  LDGSTS.E [R17+-0x37f00], desc[UR48][R50.64], P5 ;  /* 0xc810000032117fae */ /* 0x000fe8000a921870 */
[----:B------:R-:W3:Y:S04]  /*10940*/  LDL.LU.64 R52, [R1+0xd28] ;  /* 0x000d280001347983 */ /* 0x000ee80000300a00 */
[----:B------:R-:W-:Y:S04]  /*10950*/  LDGSTS.E [R17+-0x37b00], desc[UR48][R48.64], P5 ;  /* 0xc850000030117fae */ /* 0x000fe8000a921870 */
[----:B------:R-:W2:Y:S04]  /*10960*/  LDL.LU.64 R50, [R1+0xd20] ;  /* 0x000d200001327983 */ /* 0x000ea80000300a00 */
        /* <DEDUP_REMOVED lines=11> */
[----:B------:R-:W-:Y:S04]  /*10a20*/  STL.64 [R1+0xb18], R6 ;  /* 0x000b180601007387 */ /* 0x000fe80000100a00 */
[----:B------:R-:W-:Y:S04]  /*10a30*/  LDGSTS.E [R18+-0x37e00], desc[UR48][R38.64], P5 ;  /* 0xc820000026127fae */ /* 0x000fe8000a921870 */
[----:B------:R-:W-:Y:S04]  /*10a40*/  LDGSTS.E [R18+-0x37a00], desc[UR48][R36.64], P5 ;  /* 0xc860000024127fae */ /* 0x000fe8000a921870 */
[----:B------:R-:W-:Y:S04]  /*10a50*/  LDGSTS.E [R18+-0x37600], desc[UR48][R34.64], P5 ;  /* 0xc8a0000022127fae */ /* 0x000fe8000a921870 */
[----:B------:R-:W2:Y:S04]  /*10a60*/  LDL.LU.64 R38, [R1+0xcf0] ;  /* 0x000cf00001267983 */ /* 0x000ea80000300a00 */
[----:B------:R-:W3:Y:S04]  /*10a70*/  LDL.LU.64 R36, [R1+0xce8] ;  /* 0x000ce80001247983 */ /* 0x000ee80000300a00 */
[----:B------:R-:W2:Y:S04]  /*10a80*/  LDL.LU.64 R34, [R1+0xce0] ;  /* 0x000ce00001227983 */ /* 0x000ea80000300a00 */
[----:B------:R-:W-:Y:S04]  /*10a90*/  LDGSTS.E [R18+-0x37200], desc[UR48][R32.64], P5 ;  /* 0xc8e0000020127fae */ /* 0x000fe8000a921870 */
[----:B------:R-:W-:Y:S04]  /*10aa0*/  LDGSTS.E [R18+-0x36e00], desc[UR48][R30.64], P5 ;  /* 0xc92000001e127fae */ /* 0x000fe8000a921870 */
[----:B------:R-:W-:Y:S04]  /*10ab0*/  LDGSTS.E [R18+-0x36a00], desc[UR48][R28.64], P5 ;  /* 0xc96000001c127fae */ /* 0x000fe8000a921870 */
[----:B------:R-:W3:Y:S04]  /*10ac0*/  LDL.LU.64 R32, [R1+0xcd8] ;  /* 0x000cd80001207983 */ /* 0x000ee80000300a00 */
[----:B------:R-:W2:Y:S04]  /*10ad0*/  LDL.LU.64 R30, [R1+0xcd0] ;  /* 0x000cd000011e7983 */ /* 0x000ea80000300a00 */
[----:B------:R-:W3:Y:S04]  /*10ae0*/  LDL.LU.64 R28, [R1+0xcc8] ;  /* 0x000cc800011c7983 */ /* 0x000ee80000300a00 */
[----:B------:R-:W-:Y:S04]  /*10af0*/  LDGSTS.E [R18+-0x36600], desc[UR48][R246.64], P5 ;  /* 0xc9a00000f6127fae */ /* 0x000fe8000a921870 */
[----:B------:R1:W-:Y:S04]  /*10b00*/  LDGSTS.E [R18+-0x36200], desc[UR48][R10.64], P5 ;  /* 0xc9e000000a127fae */ /* 0x0003e8000a921870 */
[----:B------:R1:W-:Y:S04]  /*10b10*/  STL.64 [R1+0xb28], R18 ;  /* 0x000b281201007387 */ /* 0x0003e80000100a00 */
[----:B------:R-:W-:Y:S04]  /*10b20*/  STL.64 [R1+0xb20], R10 ;  /* 0x000b200a01007387 */ /* 0x000fe80000100a00 */
[----:B------:R-:W-:Y:S04]  /*10b30*/  LDGSTS.E [R0+-0x37d00], desc[UR48][R26.64], P5 ;  /* 0xc83000001a007fae */ /* 0x000fe8000a921870 */
[----:B------:R2:W-:Y:S04]  /*10b40*/  LDGSTS.E [R0+-0x37900], desc[UR48][R24.64], P5 ;  /* 0xc870000018007fae */ /* 0x0005e8000a921870 */
[----:B------:R-:W-:Y:S04]  /*10b50*/  LDGSTS.E [R0+-0x37500], desc[UR48][R230.64], P5 ;  /* 0xc8b00000e6007fae */ /* 0x000fe8000a921870 */
[----:B------:R-:W3:Y:S04]  /*10b60*/  LDL.LU.64 R26, [R1+0xcc0] ;  /* 0x000cc000011a7983 */ /* 0x000ee80000300a00 */
[----:B------:R-:W2:Y:S04]  /*10b70*/  LDL.LU.64 R24, [R1+0xcb8] ;  /* 0x000cb80001187983 */ /* 0x000ea80000300a00 */
[----:B------:R-:W3:Y:S04]  /*10b80*/  LDL.LU.64 R230, [R1+0xcb0] ;  /* 0x000cb00001e67983 */ /* 0x000ee80000300a00 */
[----:B------:R-:W-:Y:S04]  /*10b90*/  LDGSTS.E [R0+-0x37100], desc[UR48][R234.64], P5 ;  /* 0xc8f00000ea007fae */ /* 0x000fe8000a921870 */
[----:B------:R-:W-:Y:S04]  /*10ba0*/  LDGSTS.E [R0+-0x36d00], desc[UR48][R232.64], P5 ;  /* 0xc9300000e8007fae */ /* 0x000fe8000a921870 */
[----:B------:R-:W-:Y:S04]  /*10bb0*/  LDGSTS.E [R0+-0x36900], desc[UR48][R22.64], P5 ;  /* 0xc970000016007fae */ /* 0x000fe8000a921870 */
[----:B------:R-:W3:Y:S04]  /*10bc0*/  LDL.LU.64 R234, [R1+0xca8] ;  /* 0x000ca80001ea7983 */ /* 0x000ee80000300a00 */
[----:B------:R-:W3:Y:S04]  /*10bd0*/  LDL.LU.64 R232, [R1+0xca0] ;  /* 0x000ca00001e87983 */ /* 0x000ee80000300a00 */
[----:B----4-:R-:W4:Y:S01]  /*10be0*/  LDL.LU.64 R22, [R1+0xc98] ;  /* 0x000c980001167983 */ /* 0x010f220000300a00 */
[----:B------:R-:W-:-:S02]  /*10bf0*/  IMAD.WIDE R12, R21, 0x4, R236 ;  /* 0x00000004150c7825 */ /* 0x000fc400078e02ec */
[----:B------:R-:W4:Y:S01]  /*10c00*/  LDC R237, c[0x0][0x230] ;  /* 0x00008c00ffed7b82 */ /* 0x000f220000000800 */
[----:B------:R-:W-:Y:S04]  /*10c10*/  LDGSTS.E [R0+-0x36500], desc[UR48][R244.64], P5 ;  /* 0xc9b00000f4007fae */ /* 0x000fe8000a921870 */
[----:B------:R3:W-:Y:S04]  /*10c20*/  LDGSTS.E [R0+-0x36100], desc[UR48][R12.64], P5 ;  /* 0xc9f000000c007fae */ /* 0x0007e8000a921870 */
[----:B------:R-:W0:Y:S01]  /*10c30*/  LDGDEPBAR ;  /* 0x00000000000079af */ /* 0x000e220000000000 */
[----:B-1----:R-:W-:-:S02]  /*10c40*/  VIADD R236, R251, 0xffffff1d ;  /* 0xffffff1dfbec7836 */ /* 0x002fc40000000000 */
[----:B------:R-:W1:Y:S01]  /*10c50*/  LDC R251, c[0x0][0x230] ;  /* 0x00008c00fffb7b82 */ /* 0x000e620000000800 */
[----:B------:R3:W-:Y:S07]  /*10c60*/  STL.64 [R1+0xb30], R12 ;  /* 0x000b300c01007387 */ /* 0x0007ee0000100a00 */
[----:B------:R-:W-:Y:S01]  /*10c70*/  BAR.SYNC.DEFER_BLOCKING 0x0 ;  /* 0x0000000000007b1d */ /* 0x000fe20000010000 */
[----:B------:R-:W-:Y:S01]  /*10c80*/  ISETP.GE.U32.AND P5, PT, R252, 0x7ffffedf, PT ;  /* 0x7ffffedffc00780c */ /* 0x000fe20003fa6070 */
[----:B--2---:R-:W-:-:S06]  /*10c90*/  IMAD.WIDE R18, R20, 0x4, R24 ;  /* 0x0000000414127825 */ /* 0x004fcc00078e0218 */
[----:B------:R-:W2:Y:S01]  /*10ca0*/  LDC R24, c[0x0][0x230] ;  /* 0x00008c00ff187b82 */ /* 0x000ea20000000800 */
[----:B---3--:R-:W-:-:S07]  /*10cb0*/  IMAD.WIDE R6, R20, 0x4, R230 ;  /* 0x0000000414067825 */ /* 0x008fce00078e02e6 */
[----:B------:R-:W3:Y:S01]  /*10cc0*/  LDC R25, c[0x0][0x230] ;  /* 0x00008c00ff197b82 */ /* 0x000ee20000000800 */
[----:B------:R-:W-:-:S04]  /*10cd0*/  IMAD.WIDE R12, R20, 0x4, R234 ;  /* 0x00000004140c7825 */ /* 0x000fc800078e02ea */
[C---:B------:R-:W-:Y:S01]  /*10ce0*/  IMAD.WIDE R10, R20.reuse, 0x4, R232 ;  /* 0x00000004140a7825 */ /* 0x040fe200078e02e8 */
[----:B------:R-:W-:Y:S01]  /*10cf0*/  @!PT LDS RZ, [RZ] ;  /* 0x00000000fffff984 */ /* 0x000fe20000000800 */
[----:B------:R-:W-:Y:S01]  /*10d00*/  @!PT LDS RZ, [RZ] ;  /* 0x00000000fffff984 */ /* 0x000fe20000000800 */
[----:B------:R-:W-:Y:S01]  /*10d10*/  @!PT LDS RZ, [RZ] ;  /* 0x00000000fffff984 */ /* 0x000fe20000000800 */
[----:B------:R1:W-:Y:S02]  /*10d20*/  LDGSTS.E [R2+0x60000], desc[UR48][R12.64], !P0 ;  /* 0x600000000c027fae */ /* 0x0003e4000c121870 */
[----:B------:R-:W2:Y:S01]  /*10d30*/  LDC R232, c[0x0][0x230] ;  /* 0x00008c00ffe87b82 */ /* 0x000ea20000000800 */
[C---:B----4-:R-:W-:Y:S01]  /*10d40*/  IMAD.WIDE R230, R20.reuse, 0x4, R22 ;  /* 0x0000000414e67825 */ /* 0x050fe200078e0216 */
[----:B------:R1:W-:Y:S04]  /*10d50*/  STL.64 [R1+0x1e8], R12 ;  /* 0x0001e80c01007387 */ /* 0x0003e80000100a00 */
[----:B------:R4:W-:Y:S02]  /*10d60*/  STL.64 [R1+0x1f0], R10 ;  /* 0x0001f00a01007387 */ /* 0x0009e40000100a00 */
[----:B------:R-:W3:Y:S02]  /*10d70*/  LDC R23, c[0x0][0x230] ;  /* 0x00008c00ff177b82 */ /* 0x000ee40000000800 */
[----:B------:R4:W-:Y:S01]  /*10d80*/  LDGSTS.E [R2+0x64000], desc[UR48][R10.64], !P0 ;  /* 0x640000000a027fae */ /* 0x0009e2000c121870 */
[----:B-1----:R-:W-:-:S03]  /*10d90*/  IMAD.WIDE R12, R20, 0x4, R26 ;  /* 0x00000004140c7825 */ /* 0x002fc600078e021a */
[----:B------:R1:W-:Y:S02]  /*10da0*/  STL.64 [R1+0x1f8], R6 ;  /* 0x0001f80601007387 */ /* 0x0003e40000100a00 */
[----:B------:R-:W3:Y:S02]  /*10db0*/  LDC R26, c[0x0][0x230] ;  /* 0x00008c00ff1a7b82 */ /* 0x000ee40000000800 */
[----:B------:R1:W-:Y:S01]  /*10dc0*/  LDGSTS.E [R2+0x68000], desc[UR48][R6.64], !P0 ;  /* 0x6800000006027fae */ /* 0x0003e2000c121870 */
[----:B----4-:R-:W-:-:S03]  /*10dd0*/  IMAD.WIDE R10, R20, 0x4, R28 ;  /* 0x00000004140a7825 */ /* 0x010fc600078e021c */
[----:B------:R-:W-:Y:S01]  /*10de0*/  LDGSTS.E [R2+0x6c000], desc[UR48][R230.64], !P0 ;  /* 0x6c000000e6027fae */ /* 0x000fe2000c121870 */
[----:B------:R-:W-:-:S03]  /*10df0*/  VIADD R22, R251, 0xffffff1c ;  /* 0xffffff1cfb167836 */ /* 0x000fc60000000000 */
[----:B------:R4:W-:Y:S01]  /*10e00*/  STL.64 [R1+0x210], R18 ;  /* 0x0002101201007387 */ /* 0x0009e20000100a00 */
[----:B-1----:R-:W-:-:S03]  /*10e10*/  IMAD.WIDE R6, R20, 0x4, R30 ;  /* 0x0000000414067825 */ /* 0x002fc600078e021e */
[----:B------:R4:W-:Y:S01]  /*10e20*/  LDGSTS.E [R2+0x60004], desc[UR48][R18.64], !P6 ;  /* 0x6000400012027fae */ /* 0x0009e2000f121870 */
[----:B------:R-:W-:Y:S01]  /*10e30*/  ISETP.GE.U32.AND P0, PT, R236, 0x7ffffede, PT ;  /* 0x7ffffedeec00780c */ /* 0x000fe20003f06070 */
[----:B------:R-:W1:Y:S02]  /*10e40*/  LDC R30, c[0x0][0x230] ;  /* 0x00008c00ff1e7b82 */ /* 0x000e640000000800 */
[----:B------:R2:W-:Y:S04]  /*10e50*/  STL.64 [R1+0x490], R12 ;  /* 0x0004900c01007387 */ /* 0x0005e80000100a00 */
[----:B------:R2:W-:Y:S01]  /*10e60*/  LDGSTS.E [R2+0x64004], desc[UR48][R12.64], !P6 ;  /* 0x640040000c027fae */ /* 0x0005e2000f121870 */
[----:B----4-:R-:W-:-:S03]  /*10e70*/  IMAD.WIDE R18, R20, 0x4, R32 ;  /* 0x0000000414127825 */ /* 0x010fc600078e0220 */
[----:B------:R4:W-:Y:S04]  /*10e80*/  STL.64 [R1+0x488], R10 ;  /* 0x0004880a01007387 */ /* 0x0009e80000100a00 */
[----:B------:R4:W-:Y:S01]  /*10e90*/  LDGSTS.E [R2+0x68004], desc[UR48][R10.64], !P6 ;  /* 0x680040000a027fae */ /* 0x0009e2000f121870 */
[----:B--2---:R-:W-:-:S03]  /*10ea0*/  IMAD.WIDE R12, R20, 0x4, R34 ;  /* 0x00000004140c7825 */ /* 0x004fc600078e0222 */
[----:B------:R2:W-:Y:S04]  /*10eb0*/  STL.64 [R1+0x480], R6 ;  /* 0x0004800601007387 */ /* 0x0005e80000100a00 */
[----:B------:R2:W-:Y:S01]  /*10ec0*/  LDGSTS.E [R2+0x6c004], desc[UR48][R6.64], !P6 ;  /* 0x6c00400006027fae */ /* 0x0005e2000f121870 */
[----:B------:R-:W-:Y:S01]  /*10ed0*/  ISETP.GE.U32.AND P6, PT, R22, 0x7ffffedd, PT ;  /* 0x7ffffedd1600780c */ /* 0x000fe20003fc6070 */
[----:B----4-:R-:W-:Y:S02]  /*10ee0*/  IMAD.WIDE R10, R20, 0x4, R36 ;  /* 0x00000004140a7825 */ /* 0x010fe400078e0224 */
[----:B------:R4:W-:Y:S01]  /*10ef0*/  STL.64 [R1+0x230], R18 ;  /* 0x0002301201007387 */ /* 0x0009e20000100a00 */
[----:B------:R-:W-:-:S03]  /*10f00*/  IADD3 R22, R237, -0xc5, RZ ;  /* 0xffffff3bed167810 */ /* 0x000fc60007ffe0ff */
[----:B------:R4:W-:Y:S01]  /*10f10*/  LDGSTS.E [R2+0x60008], desc[UR48][R18.64], !P1 ;  /* 0x6000800012027fae */ /* 0x0009e2000c921870 */
[----:B--2---:R-:W-:-:S03]  /*10f20*/  IMAD.WIDE R6, R20, 0x4, R38 ;  /* 0x0000000414067825 */ /* 0x004fc600078e0226 */
[----:B------:R2:W-:Y:S01]  /*10f30*/  STL.64 [R1+0x478], R12 ;  /* 0x0004780c01007387 */ /* 0x0005e20000100a00 */
[----:B------:R-:W3:Y:S03]  /*10f40*/  LDC R38, c[0x0][0x230] ;  /* 0x00008c00ff267b82 */ /* 0x000ee60000000800 */
        /* <DEDUP_REMOVED lines=8> */
[----:B------:R-:W-:Y:S02]  /*10fd0*/  VIADD R22, R232, 0xffffff3a ;  /* 0xffffff3ae8167836 */ /* 0x000fe40000000000 */
[C---:B----4-:R-:W-:Y:S01]  /*10fe0*/  IMAD.WIDE R10, R20.reuse, 0x4, R44 ;  /* 0x00000004140a7825 */ /* 0x050fe200078e022c */
[----:B------:R4:W-:Y:S04]  /*10ff0*/  STL.64 [R1+0x260], R18 ;  /* 0x0002601201007387 */ /* 0x0009e80000100a00 */
        /* <DEDUP_REMOVED lines=14> */
[----:B------:R4:W-:Y:S01]  /*110e0*/  LDGSTS.E [R2+0x70000], desc[UR48][R18.64], !P4 ;  /* 0x7000000012027fae */ /* 0x0009e2000e121870 */
[----:B------:R-:W3:Y:S03]  /*110f0*/  LDC R24, c[0x0][0x230] ;  /* 0x00008c00ff187b82 */ /* 0x000ee60000000800 */
[----:B------:R4:W-:Y:S01]  /*11100*/  STL.64 [R1+0x408], R18 ;  /* 0x0004081201007387 */ /* 0x0009e20000100a00 */
[----:B--2---:R-:W-:-:S03]  /*11110*/  IMAD.WIDE R6, R20, 0x4, R54 ;  /* 0x0000000414067825 */ /* 0x004fc600078e0236 */
[----:B------:R2:W-:Y:S01]  /*11120*/  LDGSTS.E [R2+0x74000], desc[UR48][R12.64], !P4 ;  /* 0x740000000c027fae */ /* 0x0005e2000e121870 */
[----:B------:R-:W-:-:S03]  /*11130*/  IMAD.WIDE R28, R20, 0x4, R208 ;  /* 0x00000004141c7825 */ /* 0x000fc600078e02d0 */
[----:B------:R2:W-:Y:S01]  /*11140*/  STL.64 [R1+0x448], R12 ;  /* 0x0004480c01007387 */ /* 0x0005e20000100a00 */
[----:B-1----:R-:W-:-:S03]  /*11150*/  VIADD R30, R30, 0xffffff2d ;  /* 0xffffff2d1e1e7836 */ /* 0x002fc60000000000 */
[----:B------:R1:W-:Y:S01]  /*11160*/  LDGSTS.E [R2+0x78000], desc[UR48][R10.64], !P4 ;  /* 0x780000000a027fae */ /* 0x0003e2000e121870 */
[----:B----4-:R-:W-:Y:S01]  /*11170*/  IMAD.WIDE R18, R20, 0x4, R56 ;  /* 0x0000000414127825 */ /* 0x010fe200078e0238 */
[----:B---3--:R-:W-:Y:S01]  /*11180*/  IADD3 R38, R38, -0xd4, RZ ;  /* 0xffffff2c26267810 */ /* 0x008fe20007ffe0ff */
[----:B------:R-:W3:Y:S01]  /*11190*/  LDC R54, c[0x0][0x230] ;  /* 0x00008c00ff367b82 */ /* 0x000ee20000000800 */
[----:B------:R1:W-:Y:S04]  /*111a0*/  STL.64 [R1+0x440], R10 ;  /* 0x0004400a01007387 */ /* 0x0003e80000100a00 */
[----:B------:R4:W-:Y:S01]  /*111b0*/  LDGSTS.E [R2+0x7c000], desc[UR48][R6.64], !P4 ;  /* 0x7c00000006027fae */ /* 0x0009e2000e121870 */
[----:B--2---:R-:W-:Y:S01]  /*111c0*/  IMAD.WIDE R12, R20, 0x4, R58 ;  /* 0x00000004140c7825 */ /* 0x004fe200078e023a */
[----:B------:R-:W-:Y:S01]  /*111d0*/  ISETP.GE.U32.AND P4, PT, R22, 0x7ffffefa, PT ;  /* 0x7ffffefa1600780c */ /* 0x000fe20003f86070 */
[----:B------:R-:W2:Y:S01]  /*111e0*/  LDC R55, c[0x0][0x230] ;  /* 0x00008c00ff377b82 */ /* 0x000ea20000000800 */
[----:B------:R4:W-:Y:S01]  /*111f0*/  STL.64 [R1+0x438], R6 ;  /* 0x0004380601007387 */ /* 0x0009e20000100a00 */
[----:B------:R-:W-:Y:S01]  /*11200*/  IADD3 R22, R23, -0xc8, RZ ;  /* 0xffffff3817167810 */ /* 0x000fe20007ffe0ff */
[----:B-1----:R-:W-:-:S02]  /*11210*/  IMAD.WIDE R10, R20, 0x4, R60 ;  /* 0x00000004140a7825 */ /* 0x002fc400078e023c */
[----:B------:R1:W-:Y:S03]  /*11220*/  STL.64 [R1+0x3e0], R18 ;  /* 0x0003e01201007387 */ /* 0x0003e60000100a00 */
[----:B------:R-:W2:Y:S01]  /*11230*/  LDC R23, c[0x0][0x230] ;  /* 0x00008c00ff177b82 */ /* 0x000ea20000000800 */
[----:B------:R1:W-:Y:S01]  /*11240*/  LDGSTS.E [R2+0x70004], desc[UR48][R18.64], !P5 ;  /* 0x7000400012027fae */ /* 0x0003e2000e921870 */
[----:B----4-:R-:W-:-:S03]  /*11250*/  IMAD.WIDE R6, R20, 0x4, R62 ;  /* 0x0000000414067825 */ /* 0x010fc600078e023e */
[----:B------:R4:W-:Y:S03]  /*11260*/  STL.64 [R1+0x430], R12 ;  /* 0x0004300c01007387 */ /* 0x0009e60000100a00 */
[----:B------:R-:W2:Y:S01]  /*11270*/  LDC R56, c[0x0][0x230] ;  /* 0x00008c00ff387b82 */ /* 0x000ea20000000800 */
[----:B------:R4:W-:Y:S01]  /*11280*/  LDGSTS.E [R2+0x74004], desc[UR48][R12.64], !P5 ;  /* 0x740040000c027fae */ /* 0x0009e2000e921870 */
[----:B-1----:R-:W-:-:S03]  /*11290*/  IMAD.WIDE R18, R20, 0x4, R64 ;  /* 0x0000000414127825 */ /* 0x002fc600078e0240 */
[----:B------:R1:W-:Y:S03]  /*112a0*/  STL.64 [R1+0x428], R10 ;  /* 0x0004280a01007387 */ /* 0x0003e60000100a00 */
[----:B------:R-:W2:Y:S01]  /*112b0*/  LDC R57, c[0x0][0x230] ;  /* 0x00008c00ff397b82 */ /* 0x000ea20000000800 */
[----:B------:R1:W-:Y:S01]  /*112c0*/  LDGSTS.E [R2+0x78004], desc[UR48][R10.64], !P5 ;  /* 0x780040000a027fae */ /* 0x0003e2000e921870 */
[----:B----4-:R-:W-:-:S03]  /*112d0*/  IMAD.WIDE R12, R20, 0x4, R66 ;  /* 0x00000004140c7825 */ /* 0x010fc600078e0242 */
[----:B------:R4:W-:Y:S03]  /*112e0*/  STL.64 [R1+0x420], R6 ;  /* 0x0004200601007387 */ /* 0x0009e60000100a00 */
[----:B------:R-:W2:Y:S01]  /*112f0*/  LDC R62, c[0x0][0x230] ;  /* 0x00008c00ff3e7b82 */ /* 0x000ea20000000800 */
[----:B------:R4:W-:Y:S01]  /*11300*/  LDGSTS.E [R2+0x7c004], desc[UR48][R6.64], !P5 ;  /* 0x7c00400006027fae */ /* 0x0009e2000e921870 */
[----:B------:R-:W-:Y:S01]  /*11310*/  ISETP.GE.U32.AND P5, PT, R22, 0x7ffffef9, PT ;  /* 0x7ffffef91600780c */ /* 0x000fe20003fa6070 */
[----:B-1----:R-:W-:Y:S02]  /*11320*/  IMAD.WIDE R10, R20, 0x4, R68 ;  /* 0x00000004140a7825 */ /* 0x002fe400078e0244 */
[----:B------:R1:W-:Y:S02]  /*11330*/  STL.64 [R1+0x3c0], R18 ;  /* 0x0003c01201007387 */ /* 0x0003e40000100a00 */
[----:B------:R-:W-:-:S02]  /*11340*/  VIADD R22, R25, 0xffffff1b ;  /* 0xffffff1b19167836 */ /* 0x000fc40000000000 */
[----:B------:R1:W-:Y:S01]  /*11350*/  LDGSTS.E [R2+0x70008], desc[UR48][R18.64], !P0 ;  /* 0x7000800012027fae */ /* 0x0003e2000c121870 */
[----:B------:R-:W2:Y:S01]  /*11360*/  LDC R25, c[0x0][0x230] ;  /* 0x00008c00ff197b82 */ /* 0x000ea20000000800 */
[----:B----4-:R-:W-:Y:S02]  /*11370*/  IMAD.WIDE R6, R20, 0x4, R70 ;  /* 0x0000000414067825 */ /* 0x010fe400078e0246 */
[----:B------:R4:W-:Y:S04]  /*11380*/  STL.64 [R1+0x900], R12 ;  /* 0x0009000c01007387 */ /* 0x0009e80000100a00 */
[----:B------:R4:W-:Y:S01]  /*11390*/  LDGSTS.E [R2+0x74008], desc[UR48][R12.64], !P0 ;  /* 0x740080000c027fae */ /* 0x0009e2000c121870 */
[----:B------:R-:W-:Y:S01]  /*113a0*/  VIADD R46, R46, 0xffffff0f ;  /* 0xffffff0f2e2e7836 */ /* 0x000fe20000000000 */
[----:B------:R-:W2:Y:S01]  /*113b0*/  LDC R70, c[0x0][0x230] ;  /* 0x00008c00ff467b82 */ /* 0x000ea20000000800 */
[C---:B-1----:R-:W-:Y:S01]  /*113c0*/  IMAD.WIDE R18, R20.reuse, 0x4, R72 ;  /* 0x0000000414127825 */ /* 0x042fe200078e0248 */
[----:B------:R1:W-:Y:S04]  /*113d0*/  STL.64 [R1+0x8f8], R10 ;  /* 0x0008f80a01007387 */ /* 0x0003e80000100a00 */
[----:B------:R1:W-:Y:S01]  /*113e0*/  LDGSTS.E [R2+0x78008], desc[UR48][R10.64], !P0 ;  /* 0x780080000a027fae */ /* 0x0003e2000c121870 */
[----:B----4-:R-:W-:-:S03]  /*113f0*/  IMAD.WIDE R12, R20, 0x4, R74 ;  /* 0x00000004140c7825 */ /* 0x010fc600078e024a */
[----:B------:R4:W-:Y:S04]  /*11400*/  STL.64 [R1+0x8f0], R6 ;  /* 0x0008f00601007387 */ /* 0x0009e80000100a00 */
        /* <DEDUP_REMOVED lines=10> */
[----:B---3--:R-:W-:Y:S01]  /*114b0*/  VIADD R54, R54, 0xffffff0e ;  /* 0xffffff0e36367836 */ /* 0x008fe20000000000 */
[----:B------:R-:W3:Y:S01]  /*114c0*/  LDC R78, c[0x0][0x230] ;  /* 0x00008c00ff4e7b82 */ /* 0x000ee20000000800 */
[C---:B-1----:R-:W-:Y:S01]  /*114d0*/  IMAD.WIDE R18, R20.reuse, 0x4, R80 ;  /* 0x0000000414127825 */ /* 0x042fe200078e0250 */
[----:B------:R1:W-:Y:S04]  /*114e0*/  STL.64 [R1+0x8e0], R10 ;  /* 0x0008e00a01007387 */ /* 0x0003e80000100a00 */
[----:B------:R1:W-:Y:S01]  /*114f0*/  LDGSTS.E [R2+0x7800c], desc[UR48][R10.64], !P6 ;  /* 0x7800c0000a027fae */ /* 0x0003e2000f121870 */
[----:B----4-:R-:W-:-:S03]  /*11500*/  IMAD.WIDE R12, R20, 0x4, R82 ;  /* 0x00000004140c7825 */ /* 0x010fc600078e0252 */
[----:B------:R4:W-:Y:S04]  /*11510*/  STL.64 [R1+0x8d8], R6 ;  /* 0x0008d80601007387 */ /* 0x0009e80000100a00 */
[----:B------:R4:W-:Y:S01]  /*11520*/  LDGSTS.E [R2+0x7c00c], desc[UR48][R6.64], !P6 ;  /* 0x7c00c00006027fae */ /* 0x0009e2000f121870 */
[----:B------:R-:W-:Y:S01]  /*11530*/  ISETP.GE.U32.AND P6, PT, R22, 0x7ffffedb, PT ;  /* 0x7ffffedb1600780c */ /* 0x000fe20003fc6070 */
[----:B-1----:R-:W-:Y:S01]  /*11540*/  IMAD.WIDE R10, R20, 0x4, R84 ;  /* 0x00000004140a7825 */ /* 0x002fe200078e0254 */
[----:B------:R-:W-:Y:S01]  /*11550*/  IADD3 R22, R24, -0xe7, RZ ;  /* 0xffffff1918167810 */ /* 0x000fe20007ffe0ff */
[----:B------:R1:W-:Y:S01]  /*11560*/  LDGSTS.E [R3+0x60000], desc[UR48][R18.64], !P1 ;  /* 0x6000000012037fae */ /* 0x0003e2000c921870 */
[----:B------:R-:W1:Y:S03]  /*11570*/  LDC R24, c[0x0][0x230] ;  /* 0x00008c00ff187b82 */ /* 0x000e660000000800 */
[----:B------:R1:W-:Y:S01]  /*11580*/  LDGSTS.E [R3+0x64000], desc[UR48][R12.64], !P1 ;  /* 0x640000000c037fae */ /* 0x0003e2000c921870 */
[----:B----4-:R-:W-:-:S03]  /*11590*/  IMAD.WIDE R6, R20, 0x4, R86 ;  /* 0x0000000414067825 */ /* 0x010fc600078e0256 */
[----:B------:R4:W-:Y:S01]  /*115a0*/  LDGSTS.E [R3+0x68000], desc[UR48][R10.64], !P1 ;  /* 0x680000000a037fae */ /* 0x0009e2000c921870 */
[----:B--2---:R-:W-:Y:S02]  /*115b0*/  VIADD R62, R62, 0xffffff29 ;  /* 0xffffff293e3e7836 */ /* 0x004fe40000000000 */
[----:B------:R-:W-:Y:S01]  /*115c0*/  VIADD R70, R70, 0xffffff28 ;  /* 0xffffff2846467836 */ /* 0x000fe20000000000 */
[----:B------:R2:W-:Y:S01]  /*115d0*/  LDGSTS.E [R3+0x6c000], desc[UR48][R6.64], !P1 ;  /* 0x6c00000006037fae */ /* 0x0005e2000c921870 */
[----:B------:R-:W-:Y:S01]  /*115e0*/  ISETP.GE.U32.AND P1, PT, R22, 0x7ffffeda, PT ;  /* 0x7ffffeda1600780c */ /* 0x000fe20003f26070 */
[----:B------:R-:W-:Y:S01]  /*115f0*/  VIADD R22, R23, 0xffffff18 ;  /* 0xffffff1817167836 */ /* 0x000fe20000000000 */
[----:B---3--:R-:W-:Y:S01]  /*11600*/  IADD3 R78, R78, -0xf5, RZ ;  /* 0xffffff0b4e4e7810 */ /* 0x008fe20007ffe0ff */
[----:B------:R1:W-:Y:S01]  /*11610*/  STL.64 [R1+0x278], R18 ;  /* 0x0002781201007387 */ /* 0x0003e20000100a00 */
[----:B------:R-:W3:Y:S03]  /*11620*/  LDC R23, c[0x0][0x230] ;  /* 0x00008c00ff177b82 */ /* 0x000ee60000000800 */
[----:B------:R4:W-:Y:S04]  /*11630*/  STL.64 [R1+0x3d8], R12 ;  /* 0x0003d80c01007387 */ /* 0x0009e80000100a00 */
[----:B------:R2:W-:Y:S01]  /*11640*/  STL.64 [R1+0x3d0], R10 ;  /* 0x0003d00a01007387 */ /* 0x0005e20000100a00 */
[----:B------:R-:W3:Y:S01]  /*11650*/  LDC R86, c[0x0][0x230] ;  /* 0x00008c00ff567b82 */ /* 0x000ee20000000800 */
[----:B-1----:R-:W-:-:S02]  /*11660*/  IMAD.WIDE R18, R20, 0x4, R88 ;  /* 0x0000000414127825 */ /* 0x002fc400078e0258 */
[----:B------:R1:W-:Y:S02]  /*11670*/  STL.64 [R1+0x3c8], R6 ;  /* 0x0003c80601007387 */ /* 0x0003e40000100a00 */
[C---:B----4-:R-:W-:Y:S02]  /*11680*/  IMAD.WIDE R12, R20.reuse, 0x4, R90 ;  /* 0x00000004140c7825 */ /* 0x050fe400078e025a */
[----:B------:R4:W-:Y:S01]  /*11690*/  LDGSTS.E [R3+0x60004], desc[UR48][R18.64], !P3 ;  /* 0x6000400012037fae */ /* 0x0009e2000d921870 */
[----:B------:R-:W3:Y:S01]  /*116a0*/  LDC R87, c[0x0][0x230] ;  /* 0x00008c00ff577b82 */ /* 0x000ee20000000800 */
[C---:B--2---:R-:W-:Y:S02]  /*116b0*/  IMAD.WIDE R10, R20.reuse, 0x4, R92 ;  /* 0x00000004140a7825 */ /* 0x044fe400078e025c */
[----:B------:R4:W-:Y:S02]  /*116c0*/  STL.64 [R1+0x270], R18 ;  /* 0x0002701201007387 */ /* 0x0009e40000100a00 */
[----:B-1----:R-:W-:-:S02]  /*116d0*/  IMAD.WIDE R6, R20, 0x4, R94 ;  /* 0x0000000414067825 */ /* 0x002fc400078e025e */
[----:B------:R1:W-:Y:S01]  /*116e0*/  LDGSTS.E [R3+0x64004], desc[UR48][R12.64], !P3 ;  /* 0x640040000c037fae */ /* 0x0003e2000d921870 */
[----:B------:R-:W2:Y:S03]  /*116f0*/  LDC R88, c[0x0][0x230] ;  /* 0x00008c00ff587b82 */ /* 0x000ea60000000800 */
[----:B------:R1:W-:Y:S01]  /*11700*/  STL.64 [R1+0x3b8], R12 ;  /* 0x0003b80c01007387 */ /* 0x0003e20000100a00 */
[----:B----4-:R-:W-:-:S03]  /*11710*/  IMAD.WIDE R18, R20, 0x4, R96 ;  /* 0x0000000414127825 */ /* 0x010fc600078e0260 */
[----:B------:R4:W-:Y:S01]  /*11720*/  LDGSTS.E [R3+0x68004], desc[UR48][R10.64], !P3 ;  /* 0x680040000a037fae */ /* 0x0009e2000d921870 */
[----:B------:R-:W2:Y:S03]  /*11730*/  LDC R89, c[0x0][0x230] ;  /* 0x00008c00ff597b82 */ /* 0x000ea60000000800 */
[----:B------:R4:W-:Y:S04]  /*11740*/  STL.64 [R1+0x3b0], R10 ;  /* 0x0003b00a01007387 */ /* 0x0009e80000100a00 */
[----:B------:R4:W-:Y:S01]  /*11750*/  LDGSTS.E [R3+0x6c004], desc[UR48][R6.64], !P3 ;  /* 0x6c00400006037fae */ /* 0x0009e2000d921870 */
[----:B-1----:R-:W-:Y:S01]  /*11760*/  IMAD.WIDE R12, R20, 0x4, R98 ;  /* 0x00000004140c7825 */ /* 0x002fe200078e0262 */
[----:B------:R-:W-:Y:S01]  /*11770*/  ISETP.GE.U32.AND P3, PT, R22, 0x7ffffed9, PT ;  /* 0x7ffffed91600780c */ /* 0x000fe20003f66070 */
[----:B------:R-:W1:Y:S01]  /*11780*/  LDC R94, c[0x0][0x230] ;  /* 0x00008c00ff5e7b82 */ /* 0x000e620000000800 */
[----:B------:R3:W-:Y:S01]  /*11790*/  STL.64 [R1+0x3a8], R6 ;  /* 0x0003a80601007387 */ /* 0x0007e20000100a00 */
[----:B------:R-:W-:-:S02]  /*117a0*/  VIADD R22, R25, 0xffffff37 ;  /* 0xffffff3719167836 */ /* 0x000fc40000000000 */
[C---:B----4-:R-:W-:Y:S01]  /*117b0*/  IMAD.WIDE R10, R20.reuse, 0x4, R100 ;  /* 0x00000004140a7825 */ /* 0x050fe200078e0264 */
[----:B------:R4:W-:Y:S03]  /*117c0*/  STL.64 [R1+0x268], R18 ;  /* 0x0002681201007387 */ /* 0x0009e60000100a00 */
[----:B------:R-:W2:Y:S01]  /*117d0*/  LDC R25, c[0x0][0x230] ;  /* 0x00008c00ff197b82 */ /* 0x000ea20000000800 */
[----:B------:R4:W-:Y:S01]  /*117e0*/  LDGSTS.E [R3+0x60008], desc[UR48][R18.64], !P4 ;  /* 0x6000800012037fae */ /* 0x0009e2000e121870 */
[----:B---3--:R-:W-:-:S03]  /*117f0*/  IMAD.WIDE R6, R20, 0x4, R102 ;  /* 0x0000000414067825 */ /* 0x008fc600078e0266 */
[----:B------:R3:W-:Y:S03]  /*11800*/  STL.64 [R1+0x3a0], R12 ;  /* 0x0003a00c01007387 */ /* 0x0007e60000100a00 */
[----:B------:R-:W2:Y:S01]  /*11810*/  LDC R102, c[0x0][0x230] ;  /* 0x00008c00ff667b82 */ /* 0x000ea20000000800 */
[----:B------:R3:W-:Y:S01]  /*11820*/  LDGSTS.E [R3+0x64008], desc[UR48][R12.64], !P4 ;  /* 0x640080000c037fae */ /* 0x0007e2000e121870 */
[----:B----4-:R-:W-:-:S03]  /*11830*/  IMAD.WIDE R18, R20, 0x4, R104 ;  /* 0x0000000414127825 */ /* 0x010fc600078e0268 */
[----:B------:R4:W-:Y:S04]  /*11840*/  STL.64 [R1+0x398], R10 ;  /* 0x0003980a01007387 */ /* 0x0009e80000100a00 */
[----:B------:R4:W-:Y:S01]  /*11850*/  LDGSTS.E [R3+0x68008], desc[UR48][R10.64], !P4 ;  /* 0x680080000a037fae */ /* 0x0009e2000e121870 */
[----:B---3--:R-:W-:-:S03]  /*11860*/  IMAD.WIDE R12, R20, 0x4, R106 ;  /* 0x00000004140c7825 */ /* 0x008fc600078e026a */
[----:B------:R3:W-:Y:S04]  /*11870*/  STL.64 [R1+0x358], R6 ;  /* 0x0003580601007387 */ /* 0x0007e80000100a00 */
[----:B------:R3:W-:Y:S01]  /*11880*/  LDGSTS.E [R3+0x6c008], desc[UR48][R6.64], !P4 ;  /* 0x6c00800006037fae */ /* 0x0007e2000e121870 */
[----:B------:R-:W-:Y:S01]  /*11890*/  ISETP.GE.U32.AND P4, PT, R22, 0x7ffffef8, PT ;  /* 0x7ffffef81600780c */ /* 0x000fe20003f86070 */
[----:B----4-:R-:W-:Y:S02]  /*118a0*/  IMAD.WIDE R10, R20, 0x4, R108 ;  /* 0x00000004140a7825 */ /* 0x010fe400078e026c */
[----:B------:R4:W-:Y:S01]  /*118b0*/  STL.64 [R1+0x220], R18 ;  /* 0x0002201201007387 */ /* 0x0009e20000100a00 */
[----:B------:R-:W-:Y:S02]  /*118c0*/  IADD3 R22, R24, -0xca, RZ ;  /* 0xffffff3618167810 */ /* 0x000fe40007ffe0ff */
[----:B------:R-:W2:Y:S01]  /*118d0*/  LDC R24, c[0x0][0x230] ;  /* 0x00008c00ff187b82 */ /* 0x000ea20000000800 */
[----:B------:R4:W-:Y:S01]  /*118e0*/  LDGSTS.E [R3+0x6000c], desc[UR48][R18.64], !P5 ;  /* 0x6000c00012037fae */ /* 0x0009e2000e921870 */
[----:B---3--:R-:W-:-:S03]  /*118f0*/  IMAD.WIDE R6, R20, 0x4, R110 ;  /* 0x0000000414067825 */ /* 0x008fc600078e026e */
[----:B------:R3:W-:Y:S01]  /*11900*/  STL.64 [R1+0x328], R12 ;  /* 0x0003280c01007387 */ /* 0x0007e20000100a00 */
[----:B------:R-:W-:-:S03]  /*11910*/  VIADD R86, R86, 0xffffff0a ;  /* 0xffffff0a56567836 */ /* 0x000fc60000000000 */
[----:B------:R3:W-:Y:S01]  /*11920*/  LDGSTS.E [R3+0x6400c], desc[UR48][R12.64], !P5 ;  /* 0x6400c0000c037fae */ /* 0x0007e2000e921870 */
[----:B-1----:R-:W-:Y:S01]  /*11930*/  IADD3 R94, R94, -0xdb, RZ ;  /* 0xffffff255e5e7810 */ /* 0x002fe20007ffe0ff */
[----:B------:R-:W1:Y:S01]  /*11940*/  LDC R110, c[0x0][0x230] ;  /* 0x00008c00ff6e7b82 */ /* 0x000e620000000800 */
[C---:B----4-:R-:W-:Y:S01]  /*11950*/  IMAD.WIDE R18, R20.reuse, 0x4, R112 ;  /* 0x0000000414127825 */ /* 0x050fe200078e0270 */
[----:B------:R4:W-:Y:S04]  /*11960*/  STL.64 [R1+0x320], R10 ;  /* 0x0003200a01007387 */ /* 0x0009e80000100a00 */
[----:B------:R4:W-:Y:S01]  /*11970*/  LDGSTS.E [R3+0x6800c], desc[UR48][R10.64], !P5 ;  /* 0x6800c0000a037fae */ /* 0x0009e2000e921870 */
[----:B---3--:R-:W-:-:S03]  /*11980*/  IMAD.WIDE R12, R20, 0x4, R114 ;  /* 0x00000004140c7825 */ /* 0x008fc600078e0272 */
[----:B------:R3:W-:Y:S04]  /*11990*/  STL.64 [R1+0x318], R6 ;  /* 0x0003180601007387 */ /* 0x0007e80000100a00 */
[----:B------:R3:W-:Y:S01]  /*119a0*/  LDGSTS.E [R3+0x6c00c], desc[UR48][R6.64], !P5 ;  /* 0x6c00c00006037fae */ /* 0x0007e2000e921870 */
[----:B------:R-:W-:Y:S01]  /*119b0*/  ISETP.GE.U32.AND P5, PT, R22, 0x7ffffef7, PT ;  /* 0x7ffffef71600780c */ /* 0x000fe20003fa6070 */
[----:B------:R-:W-:Y:S02]  /*119c0*/  VIADD R22, R23, 0xffffff35 ;  /* 0xffffff3517167836 */ /* 0x000fe40000000000 */
[C---:B----4-:R-:W-:Y:S01]  /*119d0*/  IMAD.WIDE R10, R20.reuse, 0x4, R116 ;  /* 0x00000004140a7825 */ /* 0x050fe200078e0274 */
[----:B------:R4:W-:Y:S01]  /*119e0*/  STL.64 [R1+0x218], R18 ;  /* 0x0002181201007387 */ /* 0x0009e20000100a00 */
[----:B------:R-:W1:Y:S03]  /*119f0*/  LDC R23, c[0x0][0x230] ;  /* 0x00008c00ff177b82 */ /* 0x000e660000000800 */
[----:B------:R4:W-:Y:S01]  /*11a00*/  LDGSTS.E [R3+0x70000], desc[UR48][R18.64], !P0 ;  /* 0x7000000012037fae */ /* 0x0009e2000c121870 */
[----:B---3--:R-:W-:-:S03]  /*11a10*/  IMAD.WIDE R6, R20, 0x4, R118 ;  /* 0x0000000414067825 */ /* 0x008fc600078e0276 */
[----:B------:R3:W-:Y:S01]  /*11a20*/  STL.64 [R1+0x8d0], R12 ;  /* 0x0008d00c01007387 */ /* 0x0007e20000100a00 */
[----:B------:R-:W1:Y:S03]  /*11a30*/  LDC R118, c[0x0][0x230] ;  /* 0x00008c00ff767b82 */ /* 0x000e660000000800 */
[----:B------:R3:W-:Y:S01]  /*11a40*/  LDGSTS.E [R3+0x74000], desc[UR48][R12.64], !P0 ;  /* 0x740000000c037fae */ /* 0x0007e2000c121870 */
[----:B----4-:R-:W-:-:S03]  /*11a50*/  IMAD.WIDE R18, R20, 0x4, R120 ;  /* 0x0000000414127825 */ /* 0x010fc600078e0278 */
[----:B------:R4:W-:Y:S01]  /*11a60*/  STL.64 [R1+0x8c8], R10 ;  /* 0x0008c80a01007387 */ /* 0x0009e20000100a00 */
[----:B------:R-:W1:Y:S03]  /*11a70*/  LDC R119, c[0x0][0x230] ;  /* 0x00008c00ff777b82 */ /* 0x000e660000000800 */
[----:B------:R4:W-:Y:S01]  /*11a80*/  LDGSTS.E [R3+0x78000], desc[UR48][R10.64], !P0 ;  /* 0x780000000a037fae */ /* 0x0009e2000c121870 */
[----:B---3--:R-:W-:-:S03]  /*11a90*/  IMAD.WIDE R12, R20, 0x4, R122 ;  /* 0x00000004140c7825 */ /* 0x008fc600078e027a */
[----:B------:R3:W-:Y:S01]  /*11aa0*/  STL.64 [R1+0x8c0], R6 ;  /* 0x0008c00601007387 */ /* 0x0007e20000100a00 */
[----:B------:R-:W1:Y:S03]  /*11ab0*/  LDC R120, c[0x0][0x230] ;  /* 0x00008c00ff787b82 */ /* 0x000e660000000800 */
[----:B------:R3:W-:Y:S01]  /*11ac0*/  LDGSTS.E [R3+0x7c000], desc[UR48][R6.64], !P0 ;  /* 0x7c00000006037fae */ /* 0x0007e2000c121870 */
[----:B------:R-:W-:Y:S01]  /*11ad0*/  ISETP.GE.U32.AND P0, PT, R22, 0x7ffffef6, PT ;  /* 0x7ffffef61600780c */ /* 0x000fe20003f06070 */
[----:B------:R-:W-:Y:S02]  /*11ae0*/  VIADD R22, R26, 0xffffff34 ;  /* 0xffffff341a167836 */ /* 0x000fe40000000000 */
[C---:B----4-:R-:W-:Y:S01]  /*11af0*/  IMAD.WIDE R10, R20.reuse, 0x4, R124 ;  /* 0x00000004140a7825 */ /* 0x050fe200078e027c */
[----:B------:R4:W-:Y:S01]  /*11b00*/  LDGSTS.E [R3+0x70004], desc[UR48][R18.64], !P6 ;  /* 0x7000400012037fae */ /* 0x0009e2000f121870 */
[----:B------:R-:W1:Y:S03]  /*11b10*/  LDC R26, c[0x0][0x230] ;  /* 0x00008c00ff1a7b82 */ /* 0x000e660000000800 */
[----:B------:R4:W-:Y:S01]  /*11b20*/  LDGSTS.E [R3+0x74004], desc[UR48][R12.64], !P6 ;  /* 0x740040000c037fae */ /* 0x0009e2000f121870 */
[----:B---3--:R-:W-:-:S03]  /*11b30*/  IMAD.WIDE R6, R20, 0x4, R126 ;  /* 0x0000000414067825 */ /* 0x008fc600078e027e */
[----:B------:R3:W-:Y:S04]  /*11b40*/  LDGSTS.E [R3+0x78004], desc[UR48][R10.64], !P6 ;  /* 0x780040000a037fae */ /* 0x0007e8000f121870 */
[----:B------:R3:W-:Y:S01]  /*11b50*/  LDGSTS.E [R3+0x7c004], desc[UR48][R6.64], !P6 ;  /* 0x7c00400006037fae */ /* 0x0007e2000f121870 */
[----:B------:R-:W-:Y:S02]  /*11b60*/  ISETP.GE.U32.AND P6, PT, R22, 0x7ffffef5, PT ;  /* 0x7ffffef51600780c */ /* 0x000fe40003fc6070 */
[----:B--2---:R-:W-:Y:S01]  /*11b70*/  IADD3 R22, R25, -0xe9, RZ ;  /* 0xffffff1719167810 */ /* 0x004fe20007ffe0ff */
[----:B------:R4:W-:Y:S01]  /*11b80*/  STL.64 [R1+0x208], R18 ;  /* 0x0002081201007387 */ /* 0x0009e20000100a00 */
[----:B------:R-:W2:Y:S03]  /*11b90*/  LDC R25, c[0x0][0x230] ;  /* 0x00008c00ff197b82 */ /* 0x000ea60000000800 */
[----:B------:R3:W-:Y:S04]  /*11ba0*/  STL.64 [R1+0x8b8], R12 ;  /* 0x0008b80c01007387 */ /* 0x0007e80000100a00 */
[----:B------:R1:W-:Y:S01]  /*11bb0*/  STL.64 [R1+0x8b0], R10 ;  /* 0x0008b00a01007387 */ /* 0x0003e20000100a00 */
[----:B----4-:R-:W-:-:S03]  /*11bc0*/  IMAD.WIDE R18, R20, 0x4, R128 ;  /* 0x0000000414127825 */ /* 0x010fc600078e0280 */
[----:B------:R4:W-:Y:S01]  /*11bd0*/  STL.64 [R1+0x8a8], R6 ;  /* 0x0008a80601007387 */ /* 0x0009e20000100a00 */
[----:B------:R-:W-:Y:S02]  /*11be0*/  VIADD R102, R102, 0xffffff24 ;  /* 0xffffff2466667836 */ /* 0x000fe40000000000 */
[----:B---3--:R-:W-:Y:S01]  /*11bf0*/  IMAD.WIDE R12, R20, 0x4, R130 ;  /* 0x00000004140c7825 */ /* 0x008fe200078e0282 */
[----:B------:R3:W-:Y:S03]  /*11c00*/  STL.64 [R1+0x1e0], R18 ;  /* 0x0001e01201007387 */ /* 0x0007e60000100a00 */
[----:B-1----:R-:W-:Y:S01]  /*11c10*/  VIADD R110, R110, 0xffffff07 ;  /* 0xffffff076e6e7836 */ /* 0x002fe20000000000 */
[----:B------:R3:W-:Y:S01]  /*11c20*/  LDGSTS.E [R3+0x70008], desc[UR48][R18.64], !P1 ;  /* 0x7000800012037fae */ /* 0x0007e2000c921870 */
[----:B------:R-:W-:Y:S01]  /*11c30*/  IMAD.WIDE R10, R20, 0x4, R132 ;  /* 0x00000004140a7825 */ /* 0x000fe200078e0284 */
[----:B------:R-:W-:Y:S01]  /*11c40*/  IADD3 R118, R118, -0xfa, RZ ;  /* 0xffffff0676767810 */ /* 0x000fe20007ffe0ff */
[----:B------:R-:W1:Y:S02]  /*11c50*/  LDC R128, c[0x0][0x230] ;  /* 0x00008c00ff807b82 */ /* 0x000e640000000800 */
[C---:B----4-:R-:W-:Y:S01]  /*11c60*/  IMAD.WIDE R6, R20.reuse, 0x4, R134 ;  /* 0x0000000414067825 */ /* 0x050fe200078e0286 */
[----:B------:R4:W-:Y:S04]  /*11c70*/  STL.64 [R1+0x8a0], R12 ;  /* 0x0008a00c01007387 */ /* 0x0009e80000100a00 */
[----:B------:R4:W-:Y:S01]  /*11c80*/  LDGSTS.E [R3+0x74008], desc[UR48][R12.64], !P1 ;  /* 0x740080000c037fae */ /* 0x0009e2000c921870 */
[----:B---3--:R-:W-:-:S03]  /*11c90*/  IMAD.WIDE R18, R20, 0x4, R136 ;  /* 0x0000000414127825 */ /* 0x008fc600078e0288 */
[----:B------:R3:W-:Y:S01]  /*11ca0*/  STL.64 [R1+0x898], R10 ;  /* 0x0008980a01007387 */ /* 0x0007e20000100a00 */
[----:B------:R-:W1:Y:S03]  /*11cb0*/  LDC R136, c[0x0][0x230] ;  /* 0x00008c00ff887b82 */ /* 0x000e660000000800 */
[----:B------:R3:W-:Y:S01]  /*11cc0*/  LDGSTS.E [R3+0x78008], desc[UR48][R10.64], !P1 ;  /* 0x780080000a037fae */ /* 0x0007e2000c921870 */
[----:B----4-:R-:W-:-:S03]  /*11cd0*/  IMAD.WIDE R12, R20, 0x4, R138 ;  /* 0x00000004140c7825 */ /* 0x010fc600078e028a */
[----:B------:R4:W-:Y:S04]  /*11ce0*/  STL.64 [R1+0x890], R6 ;  /* 0x0008900601007387 */ /* 0x0009e80000100a00 */
[----:B------:R4:W-:Y:S01]  /*11cf0*/  LDGSTS.E [R3+0x7c008], desc[UR48][R6.64], !P1 ;  /* 0x7c00800006037fae */ /* 0x0009e2000c921870 */
[----:B---3--:R-:W-:Y:S01]  /*11d00*/  IMAD.WIDE R10, R20, 0x4, R140 ;  /* 0x00000004140a7825 */ /* 0x008fe200078e028c */
[----:B------:R-:W-:Y:S02]  /*11d10*/  ISETP.GE.U32.AND P1, PT, R22, 0x7ffffed8, PT ;  /* 0x7ffffed81600780c */ /* 0x000fe40003f26070 */
[----:B------:R3:W-:Y:S01]  /*11d20*/  STL.64 [R1+0x1d8], R18 ;  /* 0x0001d81201007387 */ /* 0x0007e20000100a00 */
[----:B------:R-:W-:-:S03]  /*11d30*/  VIADD R22, R24, 0xffffff16 ;  /* 0xffffff1618167836 */ /* 0x000fc60000000000 */
[----:B------:R3:W-:Y:S01]  /*11d40*/  LDGSTS.E [R3+0x7000c], desc[UR48][R18.64], !P3 ;  /* 0x7000c00012037fae */ /* 0x0007e2000d921870 */
[----:B------:R-:W1:Y:S01]  /*11d50*/  LDC R24, c[0x0][0x230] ;  /* 0x00008c00ff187b82 */ /* 0x000e620000000800 */
[C---:B----4-:R-:W-:Y:S02]  /*11d60*/  IMAD.WIDE R6, R20.reuse, 0x4, R142 ;  /* 0x0000000414067825 */ /* 0x050fe400078e028e */
        /* <DEDUP_REMOVED lines=9> */
[----:B------:R-:W-:Y:S01]  /*11e00*/  ISETP.GE.U32.AND P3, PT, R22, 0x7ffffed7, PT ;  /* 0x7ffffed71600780c */ /* 0x000fe20003f66070 */
[----:B---3--:R-:W-:Y:S02]  /*11e10*/  IMAD.WIDE R10, R20, 0x4, R148 ;  /* 0x00000004140a7825 */ /* 0x008fe400078e0294 */
[----:B------:R3:W-:Y:S02]  /*11e20*/  STL.64 [R1+0xb38], R2 ;  /* 0x000b380201007387 */ /* 0x0007e40000100a00 */
[----:B------:R-:W-:-:S02]  /*11e30*/  VIADD R22, R23, 0xffffff15 ;  /* 0xffffff1517167836 */ /* 0x000fc40000000000 */
[----:B------:R-:W-:Y:S01]  /*11e40*/  STL.64 [R1+0x1d0], R18 ;  /* 0x0001d01201007387 */ /* 0x000fe20000100a00 */
[----:B------:R-:W1:Y:S01]  /*11e50*/  LDC R23, c[0x0][0x230] ;  /* 0x00008c00ff177b82 */ /* 0x000e620000000800 */
[C---:B----4-:R-:W-:Y:S02]  /*11e60*/  IMAD.WIDE R6, R20.reuse, 0x4, R150 ;  /* 0x0000000414067825 */ /* 0x050fe400078e0296 */
[----:B------:R-:W-:Y:S04]  /*11e70*/  LDGSTS.E [R4+0x60000], desc[UR48][R18.64], !P4 ;  /* 0x6000000012047fae */ /* 0x000fe8000e121870 */
[----:B------:R4:W-:Y:S04]  /*11e80*/  STL.64 [R1+0x228], R12 ;  /* 0x0002280c01007387 */ /* 0x0009e80000100a00 */
[----:B------:R4:W-:Y:S01]  /*11e90*/  LDGSTS.E [R4+0x64000], desc[UR48][R12.64], !P4 ;  /* 0x640000000c047fae */ /* 0x0009e2000e121870 */
[----:B---3--:R-:W-:-:S03]  /*11ea0*/  IMAD.WIDE R2, R20, 0x4, R158 ;  /* 0x0000000414027825 */ /* 0x008fc600078e029e */
[----:B------:R3:W-:Y:S04]  /*11eb0*/  STL.64 [R1+0x238], R10 ;  /* 0x0002380a01007387 */ /* 0x0007e80000100a00 */
[----:B------:R3:W-:Y:S01]  /*11ec0*/  LDGSTS.E [R4+0x68000], desc[UR48][R10.64], !P4 ;  /* 0x680000000a047fae */ /* 0x0007e2000e121870 */
[----:B----4-:R-:W-:-:S03]  /*11ed0*/  IMAD.WIDE R12, R20, 0x4, R152 ;  /* 0x00000004140c7825 */ /* 0x010fc600078e0298 */
[----:B------:R4:W-:Y:S01]  /*11ee0*/  STL.64 [R1+0x240], R6 ;  /* 0x0002400601007387 */ /* 0x0009e20000100a00 */
[----:B------:R-:W-:-:S03]  /*11ef0*/  VIADD R120, R120, 0xffffff04 ;  /* 0xffffff0478787836 */ /* 0x000fc60000000000 */
[----:B------:R4:W-:Y:S01]  /*11f00*/  LDGSTS.E [R4+0x6c000], desc[UR48][R6.64], !P4 ;  /* 0x6c00000006047fae */ /* 0x0009e2000e121870 */
[----:B---3--:R-:W-:Y:S01]  /*11f10*/  IMAD.WIDE R10, R20, 0x4, R154 ;  /* 0x00000004140a7825 */ /* 0x008fe200078e029a */
[----:B------:R-:W-:Y:S02]  /*11f20*/  ISETP.GE.U32.AND P4, PT, R22, 0x7ffffed6, PT ;  /* 0x7ffffed61600780c */ /* 0x000fe40003f86070 */
[----:B------:R3:W-:Y:S01]  /*11f30*/  LDGSTS.E [R4+0x60004], desc[UR48][R12.64], !P5 ;  /* 0x600040000c047fae */ /* 0x0007e2000e921870 */
[----:B--2---:R-:W-:Y:S01]  /*11f40*/  IADD3 R22, R25, -0xec, RZ ;  /* 0xffffff1419167810 */ /* 0x004fe20007ffe0ff */
[C---:B------:R-:W-:Y:S01]  /*11f50*/  IMAD.WIDE R18, R20.reuse, 0x4, R202 ;  /* 0x0000000414127825 */ /* 0x040fe200078e02ca */
[----:B------:R-:W2:Y:S01]  /*11f60*/  LDC R25, c[0x0][0x230] ;  /* 0x00008c00ff197b82 */ /* 0x000ea20000000800 */
[----:B------:R3:W-:Y:S02]  /*11f70*/  STL.64 [R1+0x1b8], R12 ;  /* 0x0001b80c01007387 */ /* 0x0007e40000100a00 */
[----:B----4-:R-:W-:-:S02]  /*11f80*/  IMAD.WIDE R6, R20, 0x4, R156 ;  /* 0x0000000414067825 */ /* 0x010fc400078e029c */
[----:B------:R4:W-:Y:S01]  /*11f90*/  LDGSTS.E [R4+0x64004], desc[UR48][R10.64], !P5 ;  /* 0x640040000a047fae */ /* 0x0009e2000e921870 */
[----:B-1----:R-:W-:Y:S01]  /*11fa0*/  IADD3 R128, R128, -0xdd, RZ ;  /* 0xffffff2380807810 */ /* 0x002fe20007ffe0ff */
[----:B------:R-:W-:Y:S02]  /*11fb0*/  VIADD R136, R136, 0xffffff22 ;  /* 0xffffff2288887836 */ /* 0x000fe40000000000 */
[----:B------:R4:W-:Y:S01]  /*11fc0*/  STL.64 [R1+0x258], R10 ;  /* 0x0002580a01007387 */ /* 0x0009e20000100a00 */
[----:B------:R-:W-:Y:S01]  /*11fd0*/  VIADD R144, R144, 0xffffff21 ;  /* 0xffffff2190907836 */ /* 0x000fe20000000000 */
[----:B------:R-:W1:Y:S02]  /*11fe0*/  LDC R152, c[0x0][0x230] ;  /* 0x00008c00ff987b82 */ /* 0x000e640000000800 */
[----:B------:R4:W-:Y:S01]  /*11ff0*/  LDGSTS.E [R4+0x68004], desc[UR48][R6.64], !P5 ;  /* 0x6800400006047fae */ /* 0x0009e2000e921870 */
[----:B---3--:R-:W-:-:S03]  /*12000*/  IMAD.WIDE R12, R20, 0x4, R160 ;  /* 0x00000004140c7825 */ /* 0x008fc600078e02a0 */
[----:B------:R3:W-:Y:S02]  /*12010*/  STL.64 [R1+0x250], R6 ;  /* 0x0002500601007387 */ /* 0x0007e40000100a00 */
[----:B------:R-:W2:Y:S02]  /*12020*/  LDC R160, c[0x0][0x230] ;  /* 0x00008c00ffa07b82 */ /* 0x000ea40000000800 */
[----:B------:R3:W-:Y:S01]  /*12030*/  LDGSTS.E [R4+0x6c004], desc[UR48][R2.64], !P5 ;  /* 0x6c00400002047fae */ /* 0x0007e2000e921870 */
[----:B----4-:R-:W-:Y:S01]  /*12040*/  IMAD.WIDE R10, R20, 0x4, R162 ;  /* 0x00000004140a7825 */ /* 0x010fe200078e02a2 */
[----:B------:R-:W-:Y:S02]  /*12050*/  ISETP.GE.U32.AND P5, PT, R22, 0x7ffffed5, PT ;  /* 0x7ffffed51600780c */ /* 0x000fe40003fa6070 */
[----:B------:R4:W-:Y:S01]  /*12060*/  STL.64 [R1+0x248], R2 ;  /* 0x0002480201007387 */ /* 0x0009e20000100a00 */
[----:B------:R-:W-:Y:S02]  /*12070*/  VIADD R22, R26, 0xffffff33 ;  /* 0xffffff331a167836 */ /* 0x000fe40000000000 */
[----:B------:R-:W1:Y:S01]  /*12080*/  LDC R26, c[0x0][0x230] ;  /* 0x00008c00ff1a7b82 */ /* 0x000e620000000800 */
[C---:B---3--:R-:W-:Y:S01]  /*12090*/  IMAD.WIDE R6, R20.reuse, 0x4, R164 ;  /* 0x0000000414067825 */ /* 0x048fe200078e02a4 */
[----:B------:R3:W-:Y:S04]  /*120a0*/  STL.64 [R1+0x1a8], R12 ;  /* 0x0001a80c01007387 */ /* 0x0007e80000100a00 */
[----:B------:R3:W-:Y:S01]  /*120b0*/  LDGSTS.E [R4+0x60008], desc[UR48][R12.64], !P0 ;  /* 0x600080000c047fae */ /* 0x0007e2000c121870 */
[----:B----4-:R-:W-:-:S03]  /*120c0*/  IMAD.WIDE R2, R20, 0x4, R166 ;  /* 0x0000000414027825 */ /* 0x010fc600078e02a6 */
[----:B------:R4:W-:Y:S04]  /*120d0*/  STL.64 [R1+0x1c8], R10 ;  /* 0x0001c80a01007387 */ /* 0x0009e80000100a00 */
[----:B------:R4:W-:Y:S01]  /*120e0*/  LDGSTS.E [R4+0x64008], desc[UR48][R10.64], !P0 ;  /* 0x640080000a047fae */ /* 0x0009e2000c121870 */
[----:B---3--:R-:W-:-:S03]  /*120f0*/  IMAD.WIDE R12, R20, 0x4, R168 ;  /* 0x00000004140c7825 */ /* 0x008fc600078e02a8 */
[----:B------:R3:W-:Y:S01]  /*12100*/  STL.64 [R1+0x1c0], R6 ;  /* 0x0001c00601007387 */ /* 0x0007e20000100a00 */
[----:B------:R-:W2:Y:S03]  /*12110*/  LDC R168, c[0x0][0x230] ;  /* 0x00008c00ffa87b82 */ /* 0x000ea60000000800 */
[----:B------:R3:W-:Y:S01]  /*12120*/  LDGSTS.E [R4+0x68008], desc[UR48][R6.64], !P0 ;  /* 0x6800800006047fae */ /* 0x0007e2000c121870 */
[----:B----4-:R-:W-:-:S03]  /*12130*/  IMAD.WIDE R10, R20, 0x4, R170 ;  /* 0x00000004140a7825 */ /* 0x010fc600078e02aa */
        /* <DEDUP_REMOVED lines=8> */
[----:B---3--:R-:W-:-:S03]  /*121c0*/  IMAD.WIDE R12, R20, 0x4, R176 ;  /* 0x00000004140c7825 */ /* 0x008fc600078e02b0 */
[----:B------:R3:W-:Y:S01]  /*121d0*/  STL.64 [R1+0x198], R6 ;  /* 0x0001980601007387 */ /* 0x0007e20000100a00 */
[----:B------:R-:W-:-:S03]  /*121e0*/  ISETP.GE.U32.AND P0, PT, R22, 0x7ffffef4, PT ;  /* 0x7ffffef41600780c */ /* 0x000fc60003f06070 */
[----:B------:R3:W-:Y:S01]  /*121f0*/  LDGSTS.E [R4+0x6800c], desc[UR48][R6.64], !P6 ;  /* 0x6800c00006047fae */ /* 0x0007e2000f121870 */
[----:B----4-:R-:W-:-:S03]  /*12200*/  IMAD.WIDE R10, R20, 0x4, R178 ;  /* 0x00000004140a7825 */ /* 0x010fc600078e02b2 */
[----:B------:R4:W-:Y:S04]  /*12210*/  STL.64 [R1+0x188], R2 ;  /* 0x0001880201007387 */ /* 0x0009e80000100a00 */
[----:B------:R4:W-:Y:S01]  /*12220*/  LDGSTS.E [R4+0x6c00c], desc[UR48][R2.64], !P6 ;  /* 0x6c00c00002047fae */ /* 0x0009e2000f121870 */
[----:B------:R-:W-:Y:S02]  /*12230*/  VIADD R22, R24, 0xffffff32 ;  /* 0xffffff3218167836 */ /* 0x000fe40000000000 */
[----:B------:R-:W2:Y:S01]  /*12240*/  LDC R24, c[0x0][0x230] ;  /* 0x00008c00ff187b82 */ /* 0x000ea20000000800 */
        /* <DEDUP_REMOVED lines=8> */
[----:B------:R-:W-:Y:S01]  /*122d0*/  ISETP.GE.U32.AND P6, PT, R22, 0x7ffffef3, PT ;  /* 0x7ffffef31600780c */ /* 0x000fe20003fc6070 */
[----:B------:R-:W2:Y:S02]  /*122e0*/  LDC R184, c[0x0][0x230] ;  /* 0x00008c00ffb87b82 */ /* 0x000ea40000000800 */
[----:B------:R3:W-:Y:S01]  /*122f0*/  LDGSTS.E [R4+0x78000], desc[UR48][R6.64], !P1 ;  /* 0x7800000006047fae */ /* 0x0007e2000c921870 */
[----:B----4-:R-:W-:-:S03]  /*12300*/  IMAD.WIDE R10, R20, 0x4, R186 ;  /* 0x00000004140a7825 */ /* 0x010fc600078e02ba */
[----:B------:R4:W-:Y:S01]  /*12310*/  STL.64 [R1+0x860], R2 ;  /* 0x0008600201007387 */ /* 0x0009e20000100a00 */
[----:B------:R-:W-:Y:S01]  /*12320*/  IADD3 R22, R23, -0xcf, RZ ;  /* 0xffffff3117167810 */ /* 0x000fe20007ffe0ff */
[----:B------:R-:W2:Y:S02]  /*12330*/  LDC R185, c[0x0][0x230] ;  /* 0x00008c00ffb97b82 */ /* 0x000ea40000000800 */
[----:B------:R4:W-:Y:S01]  /*12340*/  LDGSTS.E [R4+0x7c000], desc[UR48][R2.64], !P1 ;  /* 0x7c00000002047fae */ /* 0x0009e2000c921870 */
[----:B---3--:R-:W-:-:S03]  /*12350*/  IMAD.WIDE R6, R20, 0x4, R188 ;  /* 0x0000000414067825 */ /* 0x008fc600078e02bc */
[----:B------:R3:W-:Y:S02]  /*12360*/  STL.64 [R1+0x178], R12 ;  /* 0x0001780c01007387 */ /* 0x0007e40000100a00 */
[----:B------:R-:W2:Y:S02]  /*12370*/  LDC R23, c[0x0][0x230] ;  /* 0x00008c00ff177b82 */ /* 0x000ea40000000800 */
[----:B------:R3:W-:Y:S01]  /*12380*/  LDGSTS.E [R4+0x70004], desc[UR48][R12.64], !P3 ;  /* 0x700040000c047fae */ /* 0x0007e2000d921870 */
[----:B----4-:R-:W-:-:S03]  /*12390*/  IMAD.WIDE R2, R20, 0x4, R190 ;  /* 0x0000000414027825 */ /* 0x010fc600078e02be */
[----:B------:R4:W-:Y:S01]  /*123a0*/  STL.64 [R1+0x858], R10 ;  /* 0x0008580a01007387 */ /* 0x0009e20000100a00 */
[----:B------:R-:W-:-:S03]  /*123b0*/  ISETP.GE.U32.AND P1, PT, R22, 0x7ffffef2, PT ;  /* 0x7ffffef21600780c */ /* 0x000fc60003f26070 */
[----:B------:R4:W-:Y:S01]  /*123c0*/  LDGSTS.E [R4+0x74004], desc[UR48][R10.64], !P3 ;  /* 0x740040000a047fae */ /* 0x0009e2000d921870 */
[----:B-1----:R-:W-:-:S03]  /*123d0*/  VIADD R22, R26, 0xffffff30 ;  /* 0xffffff301a167836 */ /* 0x002fc60000000000 */
[----:B------:R1:W-:Y:S01]  /*123e0*/  STL.64 [R1+0x850], R6 ;  /* 0x0008500601007387 */ /* 0x0003e20000100a00 */
[----:B---3--:R-:W-:-:S03]  /*123f0*/  IMAD.WIDE R12, R20, 0x4, R198 ;  /* 0x00000004140c7825 */ /* 0x008fc600078e02c6 */
[----:B------:R1:W-:Y:S01]  /*12400*/  LDGSTS.E [R4+0x78004], desc[UR48][R6.64], !P3 ;  /* 0x7800400006047fae */ /* 0x0003e2000d921870 */
[----:B----4-:R-:W-:-:S03]  /*12410*/  IMAD.WIDE R10, R20, 0x4, R192 ;  /* 0x00000004140a7825 */ /* 0x010fc600078e02c0 */
[----:B------:R3:W-:Y:S01]  /*12420*/  STL.64 [R1+0x848], R2 ;  /* 0x0008480201007387 */ /* 0x0007e20000100a00 */
[----:B------:R-:W-:Y:S01]  /*12430*/  IADD3 R152, R152, -0xe0, RZ ;  /* 0xffffff2098987810 */ /* 0x000fe20007ffe0ff */
[----:B------:R-:W4:Y:S02]  /*12440*/  LDC R193, c[0x0][0x230] ;  /* 0x00008c00ffc17b82 */ /* 0x000f240000000800 */
[----:B------:R3:W-:Y:S01]  /*12450*/  LDGSTS.E [R4+0x7c004], desc[UR48][R2.64], !P3 ;  /* 0x7c00400002047fae */ /* 0x0007e2000d921870 */
[----:B-1----:R-:W-:-:S03]  /*12460*/  IMAD.WIDE R6, R20, 0x4, R194 ;  /* 0x0000000414067825 */ /* 0x002fc600078e02c2 */
[----:B------:R1:W-:Y:S01]  /*12470*/  STL.64 [R1+0x170], R10 ;  /* 0x0001700a01007387 */ /* 0x0003e20000100a00 */
[----:B------:R-:W-:-:S03]  /*12480*/  IMAD.WIDE R26, R20, 0x4, R200 ;  /* 0x00000004141a7825 */ /* 0x000fc600078e02c8 */
[----:B------:R1:W-:Y:S01]  /*12490*/  LDGSTS.E [R4+0x70008], desc[UR48][R10.64], !P4 ;  /* 0x700080000a047fae */ /* 0x0003e2000e121870 */
[----:B---3--:R-:W-:-:S03]  /*124a0*/  IMAD.WIDE R2, R20, 0x4, R196 ;  /* 0x0000000414027825 */ /* 0x008fc600078e02c4 */
[----:B------:R3:W-:Y:S04]  /*124b0*/  STL.64 [R1+0x840], R6 ;  /* 0x0008400601007387 */ /* 0x0007e80000100a00 */
[----:B------:R3:W-:Y:S01]  /*124c0*/  LDGSTS.E [R4+0x74008], desc[UR48][R6.64], !P4 ;  /* 0x7400800006047fae */ /* 0x0007e2000e121870 */
[----:B-1----:R-:W-:-:S03]  /*124d0*/  IMAD.WIDE R10, R20, 0x4, R204 ;  /* 0x00000004140a7825 */ /* 0x002fc600078e02cc */
[----:B------:R1:W-:Y:S04]  /*124e0*/  LDGSTS.E [R4+0x78008], desc[UR48][R2.64], !P4 ;  /* 0x7800800002047fae */ /* 0x0003e8000e121870 */
[----:B------:R1:W-:Y:S04]  /*124f0*/  STL.64 [R1+0xb40], R2 ;  /* 0x000b400201007387 */ /* 0x0003e80000100a00 */
[----:B------:R2:W-:Y:S01]  /*12500*/  LDGSTS.E [R4+0x7c008], desc[UR48][R12.64], !P4 ;  /* 0x7c0080000c047fae */ /* 0x0005e2000e121870 */
[----:B---3--:R-:W-:-:S03]  /*12510*/  IMAD.WIDE R6, R20, 0x4, R206 ;  /* 0x0000000414067825 */ /* 0x008fc600078e02ce */
[----:B------:R2:W-:Y:S04]  /*12520*/  STL.64 [R1+0xb48], R12 ;  /* 0x000b480c01007387 */ /* 0x0005e80000100a00 */
[----:B------:R3:W-:Y:S01]  /*12530*/  STL.64 [R1+0x168], R26 ;  /* 0x0001681a01007387 */ /* 0x0007e20000100a00 */
[----:B-1----:R-:W-:-:S03]  /*12540*/  IMAD.WIDE R2, R20, 0x4, R214 ;  /* 0x0000000414027825 */ /* 0x002fc600078e02d6 */
[----:B------:R3:W-:Y:S04]  /*12550*/  LDGSTS.E [R4+0x7000c], desc[UR48][R26.64], !P5 ;  /* 0x7000c0001a047fae */ /* 0x0007e8000e921870 */
[----:B------:R-:W4:Y:S01]  /*12560*/  LDL.LU.64 R240, [R1+0x280] ;  /* 0x0002800001f07983 */ /* 0x000f220000300a00 */
[----:B--2---:R-:W-:-:S03]  /*12570*/  IMAD.WIDE R12, R20, 0x4, R212 ;  /* 0x00000004140c7825 */ /* 0x004fc600078e02d4 */
[----:B------:R-:W-:Y:S01]  /*12580*/  STL.64 [R1+0xb50], R18 ;  /* 0x000b501201007387 */ /* 0x000fe20000100a00 */
[----:B---3--:R-:W-:-:S03]  /*12590*/  IMAD.WIDE R26, R20, 0x4, R210 ;  /* 0x00000004141a7825 */ /* 0x008fc600078e02d2 */
[----:B------:R1:W-:Y:S04]  /*125a0*/  STL.64 [R1+0xb58], R10 ;  /* 0x000b580a01007387 */ /* 0x0003e80000100a00 */
[----:B------:R2:W-:Y:S04]  /*125b0*/  STL.64 [R1+0xb60], R6 ;  /* 0x000b600601007387 */ /* 0x0005e80000100a00 */
[----:B------:R-:W-:Y:S04]  /*125c0*/  STL.64 [R1+0x160], R28 ;  /* 0x0001601c01007387 */ /* 0x000fe80000100a00 */
[----:B------:R-:W-:Y:S04]  /*125d0*/  STL.64 [R1+0x158], R26 ;  /* 0x0001581a01007387 */ /* 0x000fe80000100a00 */
[----:B------:R3:W-:Y:S04]  /*125e0*/  STL.64 [R1+0x150], R12 ;  /* 0x0001500c01007387 */ /* 0x0007e80000100a00 */
[----:B------:R3:W-:Y:S04]  /*125f0*/  STL.64 [R1+0x148], R2 ;  /* 0x0001480201007387 */ /* 0x0007e80000100a00 */
[----:B------:R-:W4:Y:S04]  /*12600*/  LDL.LU.64 R242, [R1+0x288] ;  /* 0x0002880001f27983 */ /* 0x000f280000300a00 */
[----:B------:R-:W4:Y:S04]  /*12610*/  LDL.LU.64 R246, [R1+0x290] ;  /* 0x0002900001f67983 */ /* 0x000f280000300a00 */
[----:B------:R-:W4:Y:S04]  /*12620*/  LDL.LU.64 R248, [R1+0x298] ;  /* 0x0002980001f87983 */ /* 0x000f280000300a00 */
[----:B------:R-:W-:Y:S04]  /*12630*/  LDGSTS.E [R4+0x7400c], desc[UR48][R18.64], !P5 ;  /* 0x7400c00012047fae */ /* 0x000fe8000e921870 */
[----:B------:R1:W-:Y:S04]  /*12640*/  LDGSTS.E [R4+0x7800c], desc[UR48][R10.64], !P5 ;  /* 0x7800c0000a047fae */ /* 0x0003e8000e921870 */
[----:B------:R2:W-:Y:S04]  /*12650*/  LDGSTS.E [R4+0x7c00c], desc[UR48][R6.64], !P5 ;  /* 0x7c00c00006047fae */ /* 0x0005e8000e921870 */
[----:B------:R-:W-:Y:S04]  /*12660*/  LDGSTS.E [R5+0x60000], desc[UR48][R28.64], !P0 ;  /* 0x600000001c057fae */ /* 0x000fe8000c121870 */
[----:B------:R-:W-:Y:S01]  /*12670*/  LDGSTS.E [R5+0x64000], desc[UR48][R26.64], !P0 ;  /* 0x640000001a057fae */ /* 0x000fe2000c121870 */
[----:B-1----:R-:W-:-:S03]  /*12680*/  IMAD.WIDE R10, R20, 0x4, R218 ;  /* 0x00000004140a7825 */ /* 0x002fc600078e02da */
[----:B------:R3:W-:Y:S01]  /*12690*/  LDGSTS.E [R5+0x68000], desc[UR48][R12.64], !P0 ;  /* 0x680000000c057fae */ /* 0x0007e2000c121870 */
[----:B--2---:R-:W-:-:S03]  /*126a0*/  IMAD.WIDE R6, R20, 0x4, R220 ;  /* 0x0000000414067825 */ /* 0x004fc600078e02dc */
[----:B------:R1:W-:Y:S01]  /*126b0*/  LDGSTS.E [R5+0x6c000], desc[UR48][R2.64], !P0 ;  /* 0x6c00000002057fae */ /* 0x0003e2000c121870 */
[----:B---3--:R-:W-:-:S05]  /*126c0*/  IMAD.WIDE R12, R20, 0x4, R216 ;  /* 0x00000004140c7825 */ /* 0x008fca00078e02d8 */
[----:B------:R2:W-:Y:S01]  /*126d0*/  STL.64 [R1+0x140], R12 ;  /* 0x0001400c01007387 */ /* 0x0005e20000100a00 */
[----:B-1----:R-:W-:-:S03]  /*126e0*/  IMAD.WIDE R2, R20, 0x4, R222 ;  /* 0x0000000414027825 */ /* 0x002fc600078e02de */
[----:B------:R1:W-:Y:S04]  /*126f0*/  STL.64 [R1+0x138], R10 ;  /* 0x0001380a01007387 */ /* 0x0003e80000100a00 */
[----:B------:R3:W-:Y:S04]  /*12700*/  STL.64 [R1+0x130], R6 ;  /* 0x0001300601007387 */ /* 0x0007e80000100a00 */
[----:B------:R-:W4:Y:S04]  /*12710*/  LDL.LU.64 R28, [R1+0x2a0] ;  /* 0x0002a000011c7983 */ /* 0x000f280000300a00 */
[----:B------:R4:W-:Y:S04]  /*12720*/  STL.64 [R1+0x128], R2 ;  /* 0x0001280201007387 */ /* 0x0009e80000100a00 */
[----:B------:R-:W4:Y:S04]  /*12730*/  LDL.LU.64 R234, [R1+0x2a8] ;  /* 0x0002a80001ea7983 */ /* 0x000f280000300a00 */
[----:B------:R-:W4:Y:S04]  /*12740*/  LDL.LU.64 R238, [R1+0x2b0] ;  /* 0x0002b00001ee7983 */ /* 0x000f280000300a00 */
[----:B------:R-:W4:Y:S04]  /*12750*/  LDL.LU.64 R244, [R1+0x2b8] ;  /* 0x0002b80001f47983 */ /* 0x000f280000300a00 */
[----:B------:R-:W4:Y:S04]  /*12760*/  LDL.LU.64 R250, [R1+0x2c0] ;  /* 0x0002c00001fa7983 */ /* 0x000f280000300a00 */
[----:B------:R2:W-:Y:S04]  /*12770*/  LDGSTS.E [R5+0x60004], desc[UR48][R12.64], !P6 ;  /* 0x600040000c057fae */ /* 0x0005e8000f121870 */
[----:B------:R1:W-:Y:S04]  /*12780*/  LDGSTS.E [R5+0x64004], desc[UR48][R10.64], !P6 ;  /* 0x640040000a057fae */ /* 0x0003e8000f121870 */
[----:B------:R3:W-:Y:S01]  /*12790*/  LDGSTS.E [R5+0x68004], desc[UR48][R6.64], !P6 ;  /* 0x6800400006057fae */ /* 0x0007e2000f121870 */
[----:B--2---:R-:W-:-:S03]  /*127a0*/  IMAD.WIDE R12, R20, 0x4, R224 ;  /* 0x00000004140c7825 */ /* 0x004fc600078e02e0 */
[----:B------:R4:W-:Y:S01]  /*127b0*/  LDGSTS.E [R5+0x6c004], desc[UR48][R2.64], !P6 ;  /* 0x6c00400002057fae */ /* 0x0009e2000f121870 */
[----:B-1----:R-:W-:-:S03]  /*127c0*/  IMAD.WIDE R10, R20, 0x4, R226 ;  /* 0x00000004140a7825 */ /* 0x002fc600078e02e2 */
[----:B------:R1:W-:Y:S01]  /*127d0*/  STL.64 [R1+0x120], R12 ;  /* 0x0001200c01007387 */ /* 0x0003e20000100a00 */
[----:B---3--:R-:W-:-:S03]  /*127e0*/  IMAD.WIDE R6, R20, 0x4, R228 ;  /* 0x0000000414067825 */ /* 0x008fc600078e02e4 */
[----:B------:R1:W-:Y:S04]  /*127f0*/  LDGSTS.E [R5+0x60008], desc[UR48][R12.64], !P1 ;  /* 0x600080000c057fae */ /* 0x0003e8000c921870 */
[----:B------:R2:W-:Y:S04]  /*12800*/  STL.64 [R1+0x118], R10 ;  /* 0x0001180a01007387 */ /* 0x0005e80000100a00 */
[----:B------:R2:W-:Y:S04]  /*12810*/  LDGSTS.E [R5+0x64008], desc[UR48][R10.64], !P1 ;  /* 0x640080000a057fae */ /* 0x0005e8000c921870 */
[----:B------:R3:W-:Y:S04]  /*12820*/  STL.64 [R1+0x110], R6 ;  /* 0x0001100601007387 */ /* 0x0007e80000100a00 */
[----:B------:R3:W-:Y:S01]  /*12830*/  LDGSTS.E [R5+0x68008], desc[UR48][R6.64], !P1 ;  /* 0x6800800006057fae */ /* 0x0007e2000c921870 */
[----:B----4-:R-:W-:-:S05]  /*12840*/  IMAD.WIDE R2, R20, 0x4, R240 ;  /* 0x0000000414027825 */ /* 0x010fca00078e02f0 */
[----:B------:R4:W-:Y:S04]  /*12850*/  STL.64 [R1+0x108], R2 ;  /* 0x0001080201007387 */ /* 0x0009e80000100a00 */
[----:B------:R-:W4:Y:S01]  /*12860*/  LDL.LU.64 R240, [R1+0x2c8] ;  /* 0x0002c80001f07983 */ /* 0x000f220000300a00 */
[----:B------:R-:W-:Y:S01]  /*12870*/  ISETP.GE.U32.AND P3, PT, R22, 0x7ffffef1, PT ;  /* 0x7ffffef11600780c */ /* 0x000fe20003f66070 */
[C---:B-1----:R-:W-:Y:S02]  /*12880*/  IMAD.WIDE R12, R20.reuse, 0x4, R242 ;  /* 0x00000004140c7825 */ /* 0x042fe400078e02f2 */
[----:B------:R4:W-:Y:S02]  /*12890*/  LDGSTS.E [R5+0x6c008], desc[UR48][R2.64], !P1 ;  /* 0x6c00800002057fae */ /* 0x0009e4000c921870 */
[----:B--2---:R-:W-:-:S02]  /*128a0*/  IMAD.WIDE R10, R20, 0x4, R246 ;  /* 0x00000004140a7825 */ /* 0x004fc400078e02f6 */
[----:B------:R-:W-:Y:S02]  /*128b0*/  STL.64 [R1+0x100], R12 ;  /* 0x0001000c01007387 */ /* 0x000fe40000100a00 */
[----:B---3--:R-:W-:Y:S02]  /*128c0*/  IMAD.WIDE R6, R20, 0x4, R248 ;  /* 0x0000000414067825 */ /* 0x008fe400078e02f8 */
[----:B------:R-:W2:Y:S04]  /*128d0*/  LDL.LU.64 R242, [R1+0x2d0] ;  /* 0x0002d00001f27983 */ /* 0x000ea80000300a00 */
[----:B------:R1:W-:Y:S04]  /*128e0*/  STL.64 [R1+0xf8], R10 ;  /* 0x0000f80a01007387 */ /* 0x0003e80000100a00 */
[----:B------:R-:W3:Y:S04]  /*128f0*/  LDL.LU.64 R246, [R1+0x2d8] ;  /* 0x0002d80001f67983 */ /* 0x000ee80000300a00 */
[----:B------:R1:W-:Y:S04]  /*12900*/  STL.64 [R1+0xf0], R6 ;  /* 0x0000f00601007387 */ /* 0x0003e80000100a00 */
[----:B------:R-:W3:Y:S01]  /*12910*/  LDL.LU.64 R248, [R1+0x2e0] ;  /* 0x0002e00001f87983 */ /* 0x000ee20000300a00 */
[----:B------:R-:W-:-:S02]  /*12920*/  VIADD R22, R25, 0xffffff13 ;  /* 0xffffff1319167836 */ /* 0x000fc40000000000 */
[----:B------:R-:W1:Y:S01]  /*12930*/  LDC R25, c[0x0][0x230] ;  /* 0x00008c00ff197b82 */ /* 0x000e620000000800 */
[----:B------:R-:W-:Y:S02]  /*12940*/  LDGSTS.E [R5+0x6000c], desc[UR48][R12.64], !P3 ;  /* 0x6000c0000c057fae */ /* 0x000fe4000d921870 */
[----:B------:R-:W-:Y:S02]  /*12950*/  ISETP.GE.U32.AND P4, PT, R22, 0x7ffffed4, PT ;  /* 0x7ffffed41600780c */ /* 0x000fe40003f86070 */
[----:B------:R-:W-:Y:S01]  /*12960*/  IADD3 R22, R24, -0xee, RZ ;  /* 0xffffff1218167810 */ /* 0x000fe20007ffe0ff */
[----:B------:R3:W-:Y:S02]  /*12970*/  LDGSTS.E [R5+0x6400c], desc[UR48][R10.64], !P3 ;  /* 0x6400c0000a057fae */ /* 0x0007e4000d921870 */
[----:B------:R-:W4:Y:S01]  /*12980*/  LDC R24, c[0x0][0x230] ;  /* 0x00008c00ff187b82 */ /* 0x000f220000000800 */
[----:B------:R-:W-:Y:S01]  /*12990*/  ISETP.GE.U32.AND P5, PT, R22, 0x7ffffed3, PT ;  /* 0x7ffffed31600780c */ /* 0x000fe20003fa6070 */
[----:B------:R-:W-:Y:S01]  /*129a0*/  VIADD R22, R23, 0xffffff11 ;  /* 0xffffff1117167836 */ /* 0x000fe20000000000 */
[----:B------:R3:W-:Y:S05]  /*129b0*/  LDGSTS.E [R5+0x6800c], desc[UR48][R6.64], !P3 ;  /* 0x6800c00006057fae */ /* 0x0007ea000d921870 */
[----:B------:R-:W4:Y:S01]  /*129c0*/  LDC R23, c[0x0][0x230] ;  /* 0x00008c00ff177b82 */ /* 0x000f220000000800 */
[----:B------:R-:W-:Y:S01]  /*129d0*/  ISETP.GE.U32.AND P0, PT, R22, 0x7ffffed2, PT ;  /* 0x7ffffed21600780c */ /* 0x000fe20003f06070 */
[----:B-1----:R-:W-:-:S05]  /*129e0*/  VIADD R22, R25, 0xffffff10 ;  /* 0xffffff1019167836 */ /* 0x002fca0000000000 */
[----:B------:R-:W-:Y:S02]  /*129f0*/  ISETP.GE.U32.AND P6, PT, R22, 0x7ffffed1, PT ;  /* 0x7ffffed11600780c */ /* 0x000fe40003fc6070 */
[----:B----4-:R-:W-:Y:S01]  /*12a00*/  IADD3 R22, R24, -0xd1, RZ ;  /* 0xffffff2f18167810 */ /* 0x010fe20007ffe0ff */
[----:B------:R-:W-:-:S03]  /*12a10*/  IMAD.WIDE R2, R20, 0x4, R28 ;  /* 0x0000000414027825 */ /* 0x000fc600078e021c */
[----:B------:R-:W-:Y:S02]  /*12a20*/  ISETP.GE.U32.AND P1, PT, R22, 0x7ffffef0, PT ;  /* 0x7ffffef01600780c */ /* 0x000fe40003f26070 */
[----:B------:R-:W-:Y:S01]  /*12a30*/  LDGSTS.E [R5+0x6c00c], desc[UR48][R2.64], !P3 ;  /* 0x6c00c00002057fae */ /* 0x000fe2000d921870 */
[----:B------:R-:W-:-:S03]  /*12a40*/  VIADD R22, R23, 0xffffff2e ;  /* 0xffffff2e17167836 */ /* 0x000fc60000000000 */
[----:B------:R-:W-:Y:S02]  /*12a50*/  STL.64 [R1+0xe8], R2 ;  /* 0x0000e80201007387 */ /* 0x000fe40000100a00 */
[----:B------:R-:W-:Y:S01]  /*12a60*/  ISETP.GE.U32.AND P3, PT, R22, 0x7ffffeef, PT ;  /* 0x7ffffeef1600780c */ /* 0x000fe20003f66070 */
[C---:B------:R-:W-:Y:S02]  /*12a70*/  IMAD.WIDE R22, R20.reuse, 0x4, R234 ;  /* 0x0000000414167825 */ /* 0x040fe400078e02ea */
[----:B------:R-:W4:Y:S02]  /*12a80*/  LDL.LU.64 R234, [R1+0x2e8] ;  /* 0x0002e80001ea7983 */ /* 0x000f240000300a00 */
[C---:B------:R-:W-:Y:S02]  /*12a90*/  IMAD.WIDE R24, R20.reuse, 0x4, R238 ;  /* 0x0000000414187825 */ /* 0x040fe400078e02ee */
[----:B------:R-:W4:Y:S02]  /*12aa0*/  LDL.LU.64 R238, [R1+0x2f0] ;  /* 0x0002f00001ee7983 */ /* 0x000f240000300a00 */
[----:B------:R-:W-:-:S02]  /*12ab0*/  IMAD.WIDE R26, R20, 0x4, R244 ;  /* 0x00000004141a7825 */ /* 0x000fc400078e02f4 */
[----:B------:R-:W4:Y:S02]  /*12ac0*/  LDL.LU.64 R244, [R1+0x2f8] ;  /* 0x0002f80001f47983 */ /* 0x000f240000300a00 */
[----:B------:R-:W-:Y:S02]  /*12ad0*/  IMAD.WIDE R28, R20, 0x4, R250 ;  /* 0x00000004141c7825 */ /* 0x000fe400078e02fa */
[----:B------:R-:W4:Y:S04]  /*12ae0*/  LDL.LU.64 R250, [R1+0x300] ;  /* 0x0003000001fa7983 */ /* 0x000f280000300a00 */
        /* <DEDUP_REMOVED lines=9> */
[----:B------:R-:W-:-:S03]  /*12b80*/  IMAD.WIDE R30, R20, 0x4, R240 ;  /* 0x00000004141e7825 */ /* 0x000fc600078e02f0 */
[----:B------:R-:W4:Y:S04]  /*12b90*/  LDL.LU.64 R240, [R1+0x310] ;  /* 0x0003100001f07983 */ /* 0x000f280000300a00 */
[----:B------:R-:W-:Y:S01]  /*12ba0*/  LDGSTS.E [R5+0x70004], desc[UR48][R30.64], !P5 ;  /* 0x700040001e057fae */ /* 0x000fe2000e921870 */
[----:B--2---:R-:W-:-:S03]  /*12bb0*/  IMAD.WIDE R32, R20, 0x4, R242 ;  /* 0x0000000414207825 */ /* 0x004fc600078e02f2 */
[----:B------:R-:W2:Y:S04]  /*12bc0*/  LDL.LU.64 R242, [R1+0x330] ;  /* 0x0003300001f27983 */ /* 0x000ea80000300a00 */
[----:B------:R-:W-:Y:S01]  /*12bd0*/  LDGSTS.E [R5+0x74004], desc[UR48][R32.64], !P5 ;  /* 0x7400400020057fae */ /* 0x000fe2000e921870 */
[----:B---3--:R-:W-:-:S03]  /*12be0*/  IMAD.WIDE R34, R20, 0x4, R246 ;  /* 0x0000000414227825 */ /* 0x008fc600078e02f6 */
[----:B------:R-:W3:Y:S04]  /*12bf0*/  LDL.LU.64 R246, [R1+0x338] ;  /* 0x0003380001f67983 */ /* 0x000ee80000300a00 */
[----:B------:R-:W-:Y:S01]  /*12c00*/  LDGSTS.E [R5+0x78004], desc[UR48][R34.64], !P5 ;  /* 0x7800400022057fae */ /* 0x000fe2000e921870 */
[----:B------:R-:W-:-:S03]  /*12c10*/  IMAD.WIDE R36, R20, 0x4, R248 ;  /* 0x0000000414247825 */ /* 0x000fc600078e02f8 */
[----:B------:R-:W3:Y:S04]  /*12c20*/  LDL.LU.64 R248, [R1+0x340] ;  /* 0x0003400001f87983 */ /* 0x000ee80000300a00 */
[----:B------:R-:W-:Y:S04]  /*12c30*/  STL.64 [R1+0xc18], R30 ;  /* 0x000c181e01007387 */ /* 0x000fe80000100a00 */
[----:B------:R-:W-:Y:S04]  /*12c40*/  STL.64 [R1+0xb80], R32 ;  /* 0x000b802001007387 */ /* 0x000fe80000100a00 */
[----:B------:R-:W-:Y:S04]  /*12c50*/  STL.64 [R1+0xb88], R34 ;  /* 0x000b882201007387 */ /* 0x000fe80000100a00 */
[----:B------:R-:W-:Y:S04]  /*12c60*/  STL.64 [R1+0xb90], R36 ;  /* 0x000b902401007387 */ /* 0x000fe80000100a00 */
[----:B------:R-:W-:Y:S01]  /*12c70*/  LDGSTS.E [R5+0x7c004], desc[UR48][R36.64], !P5 ;  /* 0x7c00400024057fae */ /* 0x000fe2000e921870 */
[----:B------:R-:W-:Y:S01]  /*12c80*/  ISETP.GE.U32.AND P5, PT, R38, 0x7ffffeed, PT ;  /* 0x7ffffeed2600780c */ /* 0x000fe20003fa6070 */
[----:B----4-:R-:W-:-:S04]  /*12c90*/  IMAD.WIDE R38, R20, 0x4, R234 ;  /* 0x0000000414267825 */ /* 0x010fc800078e02ea */
[C---:B------:R-:W-:Y:S01]  /*12ca0*/  IMAD.WIDE R40, R20.reuse, 0x4, R238 ;  /* 0x0000000414287825 */ /* 0x040fe200078e02ee */
[----:B------:R-:W-:Y:S03]  /*12cb0*/  LDGSTS.E [R5+0x70008], desc[UR48][R38.64], !P0 ;  /* 0x7000800026057fae */ /* 0x000fe6000c121870 */
[C---:B------:R-:W-:Y:S01]  /*12cc0*/  IMAD.WIDE R42, R20.reuse, 0x4, R244 ;  /* 0x00000004142a7825 */ /* 0x040fe200078e02f4 */
[----:B------:R-:W-:Y:S03]  /*12cd0*/  LDGSTS.E [R5+0x74008], desc[UR48][R40.64], !P0 ;  /* 0x7400800028057fae */ /* 0x000fe6000c121870 */
[----:B------:R-:W-:Y:S01]  /*12ce0*/  IMAD.WIDE R44, R20, 0x4, R250 ;  /* 0x00000004142c7825 */ /* 0x000fe200078e02fa */
[----:B------:R-:W4:Y:S04]  /*12cf0*/  LDL.LU.64 R244, [R1+0x348] ;  /* 0x0003480001f47983 */ /* 0x000f280000300a00 */
[----:B------:R-:W4:Y:S04]  /*12d00*/  LDL.LU.64 R250, [R1+0x350] ;  /* 0x0003500001fa7983 */ /* 0x000f280000300a00 */
[----:B------:R-:W4:Y:S04]  /*12d10*/  LDL.LU.64 R232, [R1+0x360] ;  /* 0x0003600001e87983 */ /* 0x000f280000300a00 */
[----:B------:R-:W4:Y:S04]  /*12d20*/  LDL.LU.64 R236, [R1+0x368] ;  /* 0x0003680001ec7983 */ /* 0x000f280000300a00 */
[----:B------:R-:W-:Y:S04]  /*12d30*/  STL.64 [R1+0xc20], R38 ;  /* 0x000c202601007387 */ /* 0x000fe80000100a00 */
[----:B------:R-:W-:Y:S04]  /*12d40*/  STL.64 [R1+0xb98], R40 ;  /* 0x000b982801007387 */ /* 0x000fe80000100a00 */
[----:B------:R-:W-:Y:S04]  /*12d50*/  STL.64 [R1+0xba0], R42 ;  /* 0x000ba02a01007387 */ /* 0x000fe80000100a00 */
[----:B------:R-:W-:Y:S04]  /*12d60*/  STL.64 [R1+0xba8], R44 ;  /* 0x000ba82c01007387 */ /* 0x000fe80000100a00 */
[----:B------:R-:W4:Y:S04]  /*12d70*/  LDL.LU.64 R238, [R1+0x370] ;  /* 0x0003700001ee7983 */ /* 0x000f280000300a00 */
[----:B------:R-:W-:Y:S04]  /*12d80*/  LDGSTS.E [R5+0x78008], desc[UR48][R42.64], !P0 ;  /* 0x780080002a057fae */ /* 0x000fe8000c121870 */
[----:B------:R-:W-:Y:S01]  /*12d90*/  LDGSTS.E [R5+0x7c008], desc[UR48][R44.64], !P0 ;  /* 0x7c0080002c057fae */ /* 0x000fe2000c121870 */
[----:B------:R-:W-:Y:S01]  /*12da0*/  ISETP.GE.U32.AND P0, PT, R46, 0x7ffffed0, PT ;  /* 0x7ffffed02e00780c */ /* 0x000fe20003f06070 */
[----:B------:R-:W-:-:S02]  /*12db0*/  IMAD.WIDE R46, R20, 0x4, R240 ;  /* 0x00000004142e7825 */ /* 0x000fc400078e02f0 */
[----:B------:R-:W4:Y:S04]  /*12dc0*/  LDL.LU.64 R240, [R1+0x378] ;  /* 0x0003780001f07983 */ /* 0x000f280000300a00 */
[----:B------:R-:W-:Y:S01]  /*12dd0*/  LDGSTS.E [R5+0x7000c], desc[UR48][R46.64], !P6 ;  /* 0x7000c0002e057fae */ /* 0x000fe2000f121870 */
[----:B--2---:R-:W-:-:S05]  /*12de0*/  IMAD.WIDE R48, R20, 0x4, R242 ;  /* 0x0000000414307825 */ /* 0x004fca00078e02f2 */
[----:B------:R-:W-:Y:S01]  /*12df0*/  LDGSTS.E [R5+0x7400c], desc[UR48][R48.64], !P6 ;  /* 0x7400c00030057fae */ /* 0x000fe2000f121870 */
[----:B---3--:R-:W-:-:S03]  /*12e00*/  IMAD.WIDE R50, R20, 0x4, R246 ;  /* 0x0000000414327825 */ /* 0x008fc600078e02f6 */
[----:B------:R-:W2:Y:S04]  /*12e10*/  LDL.LU.64 R246, [R1+0x380] ;  /* 0x0003800001f67983 */ /* 0x000ea80000300a00 */
[----:B------:R-:W-:Y:S01]  /*12e20*/  LDGSTS.E [R5+0x7800c], desc[UR48][R50.64], !P6 ;  /* 0x7800c00032057fae */ /* 0x000fe2000f121870 */
[----:B------:R-:W-:-:S03]  /*12e30*/  IMAD.WIDE R52, R20, 0x4, R248 ;  /* 0x0000000414347825 */ /* 0x000fc600078e02f8 */
[----:B------:R-:W3:Y:S04]  /*12e40*/  LDL.LU.64 R248, [R1+0x388] ;  /* 0x0003880001f87983 */ /* 0x000ee80000300a00 */
[----:B------:R-:W-:Y:S04]  /*12e50*/  STL.64 [R1+0xc28], R46 ;  /* 0x000c282e01007387 */ /* 0x000fe80000100a00 */
[----:B------:R-:W-:Y:S04]  /*12e60*/  STL.64 [R1+0xbb0], R48 ;  /* 0x000bb03001007387 */ /* 0x000fe80000100a00 */
[----:B------:R-:W-:Y:S04]  /*12e70*/  STL.64 [R1+0xbb8], R50 ;  /* 0x000bb83201007387 */ /* 0x000fe80000100a00 */
[----:B------:R1:W-:Y:S04]  /*12e80*/  STL.64 [R1+0xbc8], R4 ;  /* 0x000bc80401007387 */ /* 0x0003e80000100a00 */
[----:B------:R-:W-:Y:S04]  /*12e90*/  STL.64 [R1+0xbc0], R52 ;  /* 0x000bc03401007387 */ /* 0x000fe80000100a00 */
[----:B------:R-:W3:Y:S04]  /*12ea0*/  LDL.LU.64 R234, [R1+0x390] ;  /* 0x0003900001ea7983 */ /* 0x000ee80000300a00 */
[----:B------:R1:W-:Y:S04]  /*12eb0*/  LDGSTS.E [R5+0x7c00c], desc[UR48][R52.64], !P6 ;  /* 0x7c00c00034057fae */ /* 0x0003e8000f121870 */
[----:B------:R-:W3:Y:S01]  /*12ec0*/  LDL.LU.64 R242, [R1+0x3e8] ;  /* 0x0003e80001f27983 */ /* 0x000ee20000300a00 */
[----:B----4-:R-:W-:-:S04]  /*12ed0*/  IMAD.WIDE R10, R20, 0x4, R244 ;  /* 0x00000004140a7825 */ /* 0x010fc800078e02f4 */
[C---:B------:R-:W-:Y:S01]  /*12ee0*/  IMAD.WIDE R6, R20.reuse, 0x4, R250 ;  /* 0x0000000414067825 */ /* 0x040fe200078e02fa */
[----:B------:R-:W-:Y:S03]  /*12ef0*/  STL.64 [R1+0xe0], R10 ;  /* 0x0000e00a01007387 */ /* 0x000fe60000100a00 */
[C---:B-1----:R-:W-:Y:S01]  /*12f00*/  IMAD.WIDE R4, R20.reuse, 0x4, R232 ;  /* 0x0000000414047825 */ /* 0x042fe200078e02e8 */
[----:B------:R-:W4:Y:S03]  /*12f10*/  LDL.LU.64 R244, [R1+0x3f0] ;  /* 0x0003f00001f47983 */ /* 0x000f260000300a00 */
[C---:B------:R-:W-:Y:S01]  /*12f20*/  IMAD.WIDE R2, R20.reuse, 0x4, R236 ;  /* 0x0000000414027825 */ /* 0x040fe200078e02ec */
[----:B------:R-:W-:Y:S04]  /*12f30*/  STL.64 [R1+0xd8], R6 ;  /* 0x0000d80601007387 */ /* 0x000fe80000100a00 */
[----:B------:R-:W-:Y:S04]  /*12f40*/  LDGSTS.E [R8+0x60000], desc[UR48][R10.64], !P1 ;  /* 0x600000000a087fae */ /* 0x000fe8000c921870 */
[----:B------:R-:W4:Y:S04]  /*12f50*/  LDL.LU.64 R250, [R1+0x3f8] ;  /* 0x0003f80001fa7983 */ /* 0x000f280000300a00 */
[----:B------:R-:W-:Y:S04]  /*12f60*/  LDGSTS.E [R8+0x64000], desc[UR48][R6.64], !P1 ;  /* 0x6400000006087fae */ /* 0x000fe8000c921870 */
[----:B------:R-:W-:Y:S04]  /*12f70*/  STL.64 [R1+0xd0], R4 ;  /* 0x0000d00401007387 */ /* 0x000fe80000100a00 */
[----:B------:R-:W-:Y:S04]  /*12f80*/  LDGSTS.E [R8+0x68000], desc[UR48][R4.64], !P1 ;  /* 0x6800000004087fae */ /* 0x000fe8000c921870 */
[----:B------:R1:W-:Y:S04]  /*12f90*/  STL.64 [R1+0xc8], R2 ;  /* 0x0000c80201007387 */ /* 0x0003e80000100a00 */
[----:B------:R1:W-:Y:S02]  /*12fa0*/  LDGSTS.E [R8+0x6c000], desc[UR48][R2.64], !P1 ;  /* 0x6c00000002087fae */ /* 0x0003e4000c921870 */
[----:B-1----:R-:W-:-:S05]  /*12fb0*/  IMAD.WIDE R2, R20, 0x4, R238 ;  /* 0x0000000414027825 */ /* 0x002fca00078e02ee */
[----:B------:R1:W-:Y:S04]  /*12fc0*/  STL.64 [R1+0xc0], R2 ;  /* 0x0000c00201007387 */ /* 0x0003e80000100a00 */
[----:B------:R-:W4:Y:S04]  /*12fd0*/  LDL.LU.64 R238, [R1+0x400] ;  /* 0x0004000001ee7983 */ /* 0x000f280000300a00 */
[----:B------:R1:W-:Y:S01]  /*12fe0*/  LDGSTS.E [R8+0x60004], desc[UR48][R2.64], !P3 ;  /* 0x6000400002087fae */ /* 0x0003e2000d921870 */
[----:B------:R-:W-:-:S03]  /*12ff0*/  IMAD.WIDE R4, R20, 0x4, R240 ;  /* 0x0000000414047825 */ /* 0x000fc600078e02f0 */
[----:B------:R-:W4:Y:S01]  /*13000*/  LDL.LU.64 R240, [R1+0x410] ;  /* 0x0004100001f07983 */ /* 0x000f220000300a00 */
[----:B--2---:R-:W-:-:S04]  /*13010*/  IMAD.WIDE R52, R20, 0x4, R246 ;  /* 0x0000000414347825 */ /* 0x004fc800078e02f6 */
[----:B---3--:R-:W-:Y:S01]  /*13020*/  IMAD.WIDE R50, R20, 0x4, R248 ;  /* 0x0000000414327825 */ /* 0x008fe200078e02f8 */
[----:B------:R-:W2:Y:S04]  /*13030*/  LDL.LU.64 R246, [R1+0x418] ;  /* 0x0004180001f67983 */ /* 0x000ea80000300a00 */
[----:B------:R-:W3:Y:S04]  /*13040*/  LDL.LU.64 R248, [R1+0x788] ;  /* 0x0007880001f87983 */ /* 0x000ee80000300a00 */
[----:B------:R-:W-:Y:S04]  /*13050*/  STL.64 [R1+0xbd0], R4 ;  /* 0x000bd00401007387 */ /* 0x000fe80000100a00 */
[----:B------:R-:W-:Y:S04]  /*13060*/  STL.64 [R1+0xbd8], R52 ;  /* 0x000bd83401007387 */ /* 0x000fe80000100a00 */
[----:B------:R-:W-:Y:S01]  /*13070*/  STL.64 [R1+0xbe0], R50 ;  /* 0x000be03201007387 */ /* 0x000fe20000100a00 */
[----:B------:R-:W-:Y:S01]  /*13080*/  ISETP.GE.U32.AND P6, PT, R54, 0x7ffffecf, PT ;  /* 0x7ffffecf3600780c */ /* 0x000fe20003fc6070 */
[----:B-1----:R-:W-:-:S02]  /*13090*/  IMAD.WIDE R2, R20, 0x4, R234 ;  /* 0x0000000414027825 */ /* 0x002fc400078e02ea */
[----:B------:R-:W-:Y:S04]  /*130a0*/  LDGSTS.E [R8+0x64004], desc[UR48][R4.64], !P3 ;  /* 0x6400400004087fae */ /* 0x000fe8000d921870 */
[----:B------:R1:W-:Y:S04]  /*130b0*/  STL.64 [R1+0xa0], R2 ;  /* 0x0000a00201007387 */ /* 0x0003e80000100a00 */
[----:B------:R-:W3:Y:S01]  /*130c0*/  LDL.LU.64 R234, [R1+0x6f8] ;  /* 0x0006f80001ea7983 */ /* 0x000ee20000300a00 */
[----:B------:R-:W-:Y:S02]  /*130d0*/  IADD3 R54, R55, -0xf3, RZ ;  /* 0xffffff0d37367810 */ /* 0x000fe40007ffe0ff */
[----:B------:R-:W1:Y:S01]  /*130e0*/  LDC R55, c[0x0][0x230] ;  /* 0x00008c00ff377b82 */ /* 0x000e620000000800 */
[----:B------:R-:W-:Y:S01]  /*130f0*/  LDGSTS.E [R8+0x68004], desc[UR48][R52.64], !P3 ;  /* 0x6800400034087fae */ /* 0x000fe2000d921870 */
[----:B------:R-:W-:Y:S01]  /*13100*/  IMAD.WIDE R48, R20, 0x4, R242 ;  /* 0x0000000414307825 */ /* 0x000fe200078e02f2 */
[----:B------:R-:W-:-:S02]  /*13110*/  ISETP.GE.U32.AND P1, PT, R54, 0x7ffffece, PT ;  /* 0x7ffffece3600780c */ /* 0x000fc40003f26070 */
[----:B------:R-:W-:Y:S01]  /*13120*/  LDGSTS.E [R8+0x6c004], desc[UR48][R50.64], !P3 ;  /* 0x6c00400032087fae */ /* 0x000fe2000d921870 */
[----:B------:R-:W-:-:S03]  /*13130*/  VIADD R54, R56, 0xffffff0c ;  /* 0xffffff0c38367836 */ /* 0x000fc60000000000 */
[----:B------:R-:W3:Y:S04]  /*13140*/  LDL.LU.64 R242, [R1+0x6f0] ;  /* 0x0006f00001f27983 */ /* 0x000ee80000300a00 */
[----:B------:R1:W-:Y:S01]  /*13150*/  LDGSTS.E [R8+0x60008], desc[UR48][R2.64], !P4 ;  /* 0x6000800002087fae */ /* 0x0003e2000e121870 */
[----:B------:R-:W-:Y:S01]  /*13160*/  ISETP.GE.U32.AND P3, PT, R54, 0x7ffffecd, PT ;  /* 0x7ffffecd3600780c */ /* 0x000fe20003f66070 */
[----:B------:R-:W-:Y:S02]  /*13170*/  VIADD R54, R57, 0xffffff2b ;  /* 0xffffff2b39367836 */ /* 0x000fe40000000000 */
[----:B------:R-:W-:Y:S01]  /*13180*/  LDGSTS.E [R8+0x64008], desc[UR48][R48.64], !P4 ;  /* 0x6400800030087fae */ /* 0x000fe2000e121870 */
[----:B----4-:R-:W-:-:S03]  /*13190*/  IMAD.WIDE R44, R20, 0x4, R244 ;  /* 0x00000004142c7825 */ /* 0x010fc600078e02f4 */
[----:B------:R-:W4:Y:S04]  /*131a0*/  LDL.LU.64 R244, [R1+0x6e8] ;  /* 0x0006e80001f47983 */ /* 0x000f280000300a00 */
[----:B------:R-:W-:Y:S01]  /*131b0*/  LDGSTS.E [R8+0x68008], desc[UR48][R44.64], !P4 ;  /* 0x680080002c087fae */ /* 0x000fe2000e121870 */
[----:B------:R-:W-:-:S03]  /*131c0*/  IMAD.WIDE R42, R20, 0x4, R250 ;  /* 0x00000004142a7825 */ /* 0x000fc600078e02fa */
[----:B------:R-:W4:Y:S04]  /*131d0*/  LDL.LU.64 R250, [R1+0x6e0] ;  /* 0x0006e00001fa7983 */ /* 0x000f280000300a00 */
[----:B------:R-:W-:Y:S04]  /*131e0*/  STL.64 [R1+0xbe8], R48 ;  /* 0x000be83001007387 */ /* 0x000fe80000100a00 */
[----:B------:R-:W-:Y:S04]  /*131f0*/  STL.64 [R1+0xbf0], R44 ;  /* 0x000bf02c01007387 */ /* 0x000fe80000100a00 */
[----:B------:R-:W-:Y:S04]  /*13200*/  STL.64 [R1+0xbf8], R42 ;  /* 0x000bf82a01007387 */ /* 0x000fe80000100a00 */
[----:B------:R-:W-:Y:S01]  /*13210*/  LDGSTS.E [R8+0x6c008], desc[UR48][R42.64], !P4 ;  /* 0x6c0080002a087fae */ /* 0x000fe2000e121870 */
[----:B------:R-:W-:-:S02]  /*13220*/  ISETP.GE.U32.AND P4, PT, R54, 0x7ffffeec, PT ;  /* 0x7ffffeec3600780c */ /* 0x000fc40003f86070 */
[----:B-1----:R-:W-:Y:S01]  /*13230*/  IADD3 R54, R55, -0xd6, RZ ;  /* 0xffffff2a37367810 */ /* 0x002fe20007ffe0ff */
[----:B------:R-:W-:-:S05]  /*13240*/  IMAD.WIDE R2, R20, 0x4, R238 ;  /* 0x0000000414027825 */ /* 0x000fca00078e02ee */
[----:B------:R1:W-:Y:S04]  /*13250*/  STL.64 [R1+0x80], R2 ;  /* 0x0000800201007387 */ /* 0x0003e80000100a00 */
[----:B------:R-:W4:Y:S04]  /*13260*/  LDL.LU.64 R238, [R1+0x6d8] ;  /* 0x0006d80001ee7983 */ /* 0x000f280000300a00 */
[----:B------:R1:W-:Y:S01]  /*13270*/  LDGSTS.E [R8+0x6000c], desc[UR48][R2.64], !P5 ;  /* 0x6000c00002087fae */ /* 0x0003e2000e921870 */
[----:B------:R-:W-:-:S03]  /*13280*/  IMAD.WIDE R40, R20, 0x4, R240 ;  /* 0x0000000414287825 */ /* 0x000fc600078e02f0 */
[----:B------:R-:W4:Y:S04]  /*13290*/  LDL.LU.64 R240, [R1+0x6d0] ;  /* 0x0006d00001f07983 */ /* 0x000f280000300a00 */
[----:B------:R-:W-:Y:S01]  /*132a0*/  LDGSTS.E [R8+0x6400c], desc[UR48][R40.64], !P5 ;  /* 0x6400c00028087fae */ /* 0x000fe2000e921870 */
[----:B--2---:R-:W-:-:S03]  /*132b0*/  IMAD.WIDE R36, R20, 0x4, R246 ;  /* 0x0000000414247825 */ /* 0x004fc600078e02f6 */
[----:B------:R-:W2:Y:S01]  /*132c0*/  LDL.LU.64 R246, [R1+0x6c8] ;  /* 0x0006c80001f67983 */ /* 0x000ea20000300a00 */
[----:B---3--:R-:W-:-:S03]  /*132d0*/  IMAD.WIDE R34, R20, 0x4, R248 ;  /* 0x0000000414227825 */ /* 0x008fc600078e02f8 */
[----:B------:R-:W3:Y:S04]  /*132e0*/  LDL.LU.64 R248, [R1+0x6c0] ;  /* 0x0006c00001f87983 */ /* 0x000ee80000300a00 */
[----:B------:R-:W-:Y:S04]  /*132f0*/  LDGSTS.E [R8+0x6800c], desc[UR48][R36.64], !P5 ;  /* 0x6800c00024087fae */ /* 0x000fe8000e921870 */
[----:B------:R-:W-:Y:S04]  /*13300*/  STL.64 [R1+0xc00], R40 ;  /* 0x000c002801007387 */ /* 0x000fe80000100a00 */
[----:B------:R1:W-:Y:S01]  /*13310*/  LDGSTS.E [R8+0x6c00c], desc[UR48][R34.64], !P5 ;  /* 0x6c00c00022087fae */ /* 0x0003e2000e921870 */
[----:B------:R-:W-:-:S03]  /*13320*/  ISETP.GE.U32.AND P5, PT, R54, 0x7ffffeeb, PT ;  /* 0x7ffffeeb3600780c */ /* 0x000fc60003fa6070 */
[----:B------:R-:W-:Y:S04]  /*13330*/  STL.64 [R1+0xc08], R36 ;  /* 0x000c082401007387 */ /* 0x000fe80000100a00 */
[----:B------:R1:W-:Y:S01]  /*13340*/  STL.64 [R1+0xc30], R34 ;  /* 0x000c302201007387 */ /* 0x0003e20000100a00 */
[----:B------:R-:W-:-:S03]  /*13350*/  IMAD.WIDE R54, R20, 0x4, R234 ;  /* 0x0000000414367825 */ /* 0x000fc600078e02ea */
[----:B------:R-:W3:Y:S04]  /*13360*/  LDL.LU.64 R234, [R1+0x6b8] ;  /* 0x0006b80001ea7983 */ /* 0x000ee80000300a00 */
[----:B------:R-:W-:Y:S01]  /*13370*/  LDGSTS.E [R8+0x70000], desc[UR48][R54.64], !P0 ;  /* 0x7000000036087fae */ /* 0x000fe2000c121870 */
[----:B------:R-:W-:-:S03]  /*13380*/  IMAD.WIDE R56, R20, 0x4, R242 ;  /* 0x0000000414387825 */ /* 0x000fc600078e02f2 */
[----:B------:R-:W3:Y:S04]  /*13390*/  LDL.LU.64 R242, [R1+0x6b0] ;  /* 0x0006b00001f27983 */ /* 0x000ee80000300a00 */
        /* <DEDUP_REMOVED lines=8> */
[----:B------:R-:W-:Y:S01]  /*13420*/  LDGSTS.E [R8+0x7c000], desc[UR48][R60.64], !P0 ;  /* 0x7c0000003c087fae */ /* 0x000fe2000c121870 */
[----:B------:R-:W-:-:S03]  /*13430*/  ISETP.GE.U32.AND P0, PT, R62, 0x7ffffeea, PT ;  /* 0x7ffffeea3e00780c */ /* 0x000fc60003f06070 */
[----:B------:R-:W-:Y:S04]  /*13440*/  STL.64 [R1+0xc48], R58 ;  /* 0x000c483a01007387 */ /* 0x000fe80000100a00 */
[----:B------:R-:W-:Y:S01]  /*13450*/  STL.64 [R1+0xc50], R60 ;  /* 0x000c503c01007387 */ /* 0x000fe20000100a00 */
[----:B------:R-:W-:-:S05]  /*13460*/  IMAD.WIDE R62, R20, 0x4, R238 ;  /* 0x00000004143e7825 */ /* 0x000fca00078e02ee */
[----:B------:R-:W-:Y:S01]  /*13470*/  LDGSTS.E [R8+0x70004], desc[UR48][R62.64], !P6 ;  /* 0x700040003e087fae */ /* 0x000fe2000f121870 */
[----:B------:R-:W-:-:S05]  /*13480*/  IMAD.WIDE R64, R20, 0x4, R240 ;  /* 0x0000000414407825 */ /* 0x000fca00078e02f0 */
[----:B------:R-:W-:Y:S01]  /*13490*/  LDGSTS.E [R8+0x74004], desc[UR48][R64.64], !P6 ;  /* 0x7400400040087fae */ /* 0x000fe2000f121870 */
[----:B--2---:R-:W-:-:S04]  /*134a0*/  IMAD.WIDE R66, R20, 0x4, R246 ;  /* 0x0000000414427825 */ /* 0x004fc800078e02f6 */
[----:B---3--:R-:W-:Y:S01]  /*134b0*/  IMAD.WIDE R68, R20, 0x4, R248 ;  /* 0x0000000414447825 */ /* 0x008fe200078e02f8 */
[----:B------:R-:W-:Y:S04]  /*134c0*/  LDGSTS.E [R8+0x78004], desc[UR48][R66.64], !P6 ;  /* 0x7800400042087fae */ /* 0x000fe8000f121870 */
[----:B------:R-:W2:Y:S04]  /*134d0*/  LDL.LU.64 R248, [R1+0x600] ;  /* 0x0006000001f87983 */ /* 0x000ea80000300a00 */
[----:B------:R-:W3:Y:S04]  /*134e0*/  LDL.LU.64 R246, [R1+0x5f8] ;  /* 0x0005f80001f67983 */ /* 0x000ee80000300a00 */
[----:B------:R-:W3:Y:S04]  /*134f0*/  LDL.LU.64 R240, [R1+0x5e8] ;  /* 0x0005e80001f07983 */ /* 0x000ee80000300a00 */
[----:B------:R-:W3:Y:S04]  /*13500*/  LDL.LU.64 R238, [R1+0x5d8] ;  /* 0x0005d80001ee7983 */ /* 0x000ee80000300a00 */
[----:B------:R-:W-:Y:S04]  /*13510*/  STL.64 [R1+0xc58], R62 ;  /* 0x000c583e01007387 */ /* 0x000fe80000100a00 */
[----:B------:R-:W-:Y:S04]  /*13520*/  STL.64 [R1+0xc60], R64 ;  /* 0x000c604001007387 */ /* 0x000fe80000100a00 */
[----:B------:R-:W-:Y:S01]  /*13530*/  LDGSTS.E [R8+0x7c004], desc[UR48][R68.64], !P6 ;  /* 0x7c00400044087fae */ /* 0x000fe2000f121870 */
[----:B------:R-:W-:Y:S01]  /*13540*/  ISETP.GE.U32.AND P6, PT, R70, 0x7ffffee9, PT ;  /* 0x7ffffee94600780c */ /* 0x000fe20003fc6070 */
[----:B------:R-:W-:-:S02]  /*13550*/  IMAD.WIDE R70, R20, 0x4, R234 ;  /* 0x0000000414467825 */ /* 0x000fc400078e02ea */
[----:B------:R-:W-:Y:S04]  /*13560*/  STL.64 [R1+0xc68], R66 ;  /* 0x000c684201007387 */ /* 0x000fe80000100a00 */
[----:B------:R-:W-:Y:S04]  /*13570*/  STL.64 [R1+0xc70], R68 ;  /* 0x000c704401007387 */ /* 0x000fe80000100a00 */
[----:B------:R-:W3:Y:S01]  /*13580*/  LDL.LU.64 R234, [R1+0x780] ;  /* 0x0007800001ea7983 */ /* 0x000ee20000300a00 */
[----:B------:R-:W-:-:S03]  /*13590*/  IMAD.WIDE R72, R20, 0x4, R242 ;  /* 0x0000000414487825 */ /* 0x000fc600078e02f2 */
[----:B------:R-:W3:Y:S04]  /*135a0*/  LDL.LU.64 R236, [R1+0x778] ;  /* 0x0007780001ec7983 */ /* 0x000ee80000300a00 */
[----:B------:R-:W3:Y:S04]  /*135b0*/  LDL.LU.64 R242, [R1+0x770] ;  /* 0x0007700001f27983 */ /* 0x000ee80000300a00 */
[----:B------:R-:W-:Y:S04]  /*135c0*/  LDGSTS.E [R8+0x70008], desc[UR48][R70.64], !P1 ;  /* 0x7000800046087fae */ /* 0x000fe8000c921870 */
        /* <DEDUP_REMOVED lines=16> */
[----:B------:R-:W-:-:S03]  /*136d0*/  IMAD.WIDE R82, R20, 0x4, R240 ;  /* 0x0000000414527825 */ /* 0x000fc600078e02f0 */
[----:B------:R-:W3:Y:S01]  /*136e0*/  LDL.LU.64 R240, [R1+0x748] ;  /* 0x0007480001f07983 */ /* 0x000ee20000300a00 */
[----:B------:R-:W-:-:S03]  /*136f0*/  IMAD.WIDE R84, R20, 0x4, R238 ;  /* 0x0000000414547825 */ /* 0x000fc600078e02ee */
[----:B------:R-:W3:Y:S04]  /*13700*/  LDL.LU.64 R238, [R1+0x740] ;  /* 0x0007400001ee7983 */ /* 0x000ee80000300a00 */
[----:B------:R-:W-:Y:S04]  /*13710*/  LDGSTS.E [R8+0x7000c], desc[UR48][R78.64], !P3 ;  /* 0x7000c0004e087fae */ /* 0x000fe8000d921870 */
[----:B------:R-:W-:Y:S04]  /*13720*/  LDGSTS.E [R8+0x7400c], desc[UR48][R80.64], !P3 ;  /* 0x7400c00050087fae */ /* 0x000fe8000d921870 */
[----:B------:R-:W-:Y:S04]  /*13730*/  LDGSTS.E [R8+0x7800c], desc[UR48][R82.64], !P3 ;  /* 0x7800c00052087fae */ /* 0x000fe8000d921870 */
[----:B------:R-:W-:Y:S01]  /*13740*/  LDGSTS.E [R8+0x7c00c], desc[UR48][R84.64], !P3 ;  /* 0x7c00c00054087fae */ /* 0x000fe2000d921870 */
[----:B------:R-:W-:-:S03]  /*13750*/  IMAD.WIDE R46, R20, 0x4, R234 ;  /* 0x00000004142e7825 */ /* 0x000fc600078e02ea */
[----:B------:R-:W3:Y:S01]  /*13760*/  LDL.LU.64 R234, [R1+0x738] ;  /* 0x0007380001ea7983 */ /* 0x000ee20000300a00 */
[----:B------:R-:W-:-:S03]  /*13770*/  IMAD.WIDE R32, R20, 0x4, R236 ;  /* 0x0000000414207825 */ /* 0x000fc600078e02ec */
[----:B------:R-:W3:Y:S01]  /*13780*/  LDL.LU.64 R236, [R1+0x730] ;  /* 0x0007300001ec7983 */ /* 0x000ee20000300a00 */
[----:B------:R-:W-:-:S03]  /*13790*/  IMAD.WIDE R28, R20, 0x4, R242 ;  /* 0x00000004141c7825 */ /* 0x000fc600078e02f2 */
[----:B------:R-:W1:Y:S01]  /*137a0*/  LDL.LU.64 R242, [R1+0x728] ;  /* 0x0007280001f27983 */ /* 0x000e620000300a00 */
[----:B----4-:R-:W-:-:S04]  /*137b0*/  IMAD.WIDE R26, R20, 0x4, R244 ;  /* 0x00000004141a7825 */ /* 0x010fc800078e02f4 */
[C---:B------:R-:W-:Y:S01]  /*137c0*/  IMAD.WIDE R38, R20.reuse, 0x4, R250 ;  /* 0x0000000414267825 */ /* 0x040fe200078e02fa */
[----:B------:R-:W4:Y:S04]  /*137d0*/  LDL.LU.64 R244, [R1+0x720] ;  /* 0x0007200001f47983 */ /* 0x000f280000300a00 */
[----:B------:R-:W4:Y:S01]  /*137e0*/  LDL.LU.64 R250, [R1+0x718] ;  /* 0x0007180001fa7983 */ /* 0x000f220000300a00 */
[----:B--2---:R-:W-:-:S04]  /*137f0*/  IMAD.WIDE R24, R20, 0x4, R248 ;  /* 0x0000000414187825 */ /* 0x004fc800078e02f8 */
[C---:B---3--:R-:W-:Y:S01]  /*13800*/  IMAD.WIDE R6, R20.reuse, 0x4, R246 ;  /* 0x0000000414067825 */ /* 0x048fe200078e02f6 */
[----:B------:R-:W2:Y:S04]  /*13810*/  LDL.LU.64 R248, [R1+0x710] ;  /* 0x0007100001f87983 */ /* 0x000ea80000300a00 */
[----:B------:R-:W3:Y:S01]  /*13820*/  LDL.LU.64 R246, [R1+0x708] ;  /* 0x0007080001f67983 */ /* 0x000ee20000300a00 */
[----:B------:R-:W-:-:S03]  /*13830*/  IMAD.WIDE R10, R20, 0x4, R240 ;  /* 0x00000004140a7825 */ /* 0x000fc600078e02f0 */
[----:B------:R-:W3:Y:S01]  /*13840*/  LDL.LU.64 R240, [R1+0x5c8] ;  /* 0x0005c80001f07983 */ /* 0x000ee20000300a00 */
[----:B------:R-:W-:-:S03]  /*13850*/  IMAD.WIDE R30, R20, 0x4, R238 ;  /* 0x00000004141e7825 */ /* 0x000fc600078e02ee */
[----:B------:R-:W3:Y:S01]  /*13860*/  LDL.LU.64 R238, [R1+0x5c0] ;  /* 0x0005c00001ee7983 */ /* 0x000ee20000300a00 */
[----:B------:R-:W-:-:S03]  /*13870*/  ISETP.GE.U32.AND P3, PT, R86, 0x7ffffecb, PT ;  /* 0x7ffffecb5600780c */ /* 0x000fc60003f66070 */
[----:B------:R3:W-:Y:S01]  /*13880*/  LDGSTS.E [R14+0x60000], desc[UR48][R46.64], !P4 ;  /* 0x600000002e0e7fae */ /* 0x0007e2000e121870 */
[----:B------:R-:W-:-:S03]  /*13890*/  IMAD.WIDE R18, R20, 0x4, R234 ;  /* 0x0000000414127825 */ /* 0x000fc600078e02ea */
[----:B------:R-:W-:Y:S04]  /*138a0*/  LDGSTS.E [R14+0x64000], desc[UR48][R32.64], !P4 ;  /* 0x64000000200e7fae */ /* 0x000fe8000e121870 */
[----:B------:R-:W3:Y:S04]  /*138b0*/  LDL.LU.64 R234, [R1+0x5b0] ;  /* 0x0005b00001ea7983 */ /* 0x000ee80000300a00 */
[----:B------:R-:W3:Y:S04]  /*138c0*/  LDL.LU.64 R92, [R1+0x5a8] ;  /* 0x0005a800015c7983 */ /* 0x000ee80000300a00 */
[----:B------:R-:W3:Y:S01]  /*138d0*/  LDL.LU.64 R232, [R1+0x5a0] ;  /* 0x0005a00001e87983 */ /* 0x000ee20000300a00 */
[----:B------:R-:W-:-:S02]  /*138e0*/  VIADD R86, R87, 0xffffff09 ;  /* 0xffffff0957567836 */ /* 0x000fc40000000000 */
[----:B------:R-:W4:Y:S01]  /*138f0*/  LDC R87, c[0x0][0x230] ;  /* 0x00008c00ff577b82 */ /* 0x000f220000000800 */
[----:B------:R-:W-:Y:S04]  /*13900*/  LDGSTS.E [R14+0x68000], desc[UR48][R28.64], !P4 ;  /* 0x680000001c0e7fae */ /* 0x000fe8000e121870 */
[----:B------:R-:W-:Y:S01]  /*13910*/  LDGSTS.E [R14+0x6c000], desc[UR48][R26.64], !P4 ;  /* 0x6c0000001a0e7fae */ /* 0x000fe2000e121870 */
[----:B------:R-:W-:Y:S02]  /*13920*/  ISETP.GE.U32.AND P4, PT, R86, 0x7ffffeca, PT ;  /* 0x7ffffeca5600780c */ /* 0x000fe40003f86070 */
[----:B------:R-:W-:Y:S01]  /*13930*/  IADD3 R86, R88, -0xf8, RZ ;  /* 0xffffff0858567810 */ /* 0x000fe20007ffe0ff */
[----:B------:R3:W-:Y:S01]  /*13940*/  LDGSTS.E [R14+0x60004], desc[UR48][R38.64], !P5 ;  /* 0x60004000260e7fae */ /* 0x0007e2000e921870 */
[----:B------:R-:W-:-:S03]  /*13950*/  IMAD.WIDE R12, R20, 0x4, R236 ;  /* 0x00000004140c7825 */ /* 0x000fc600078e02ec */
[----:B------:R-:W-:Y:S01]  /*13960*/  LDGSTS.E [R14+0x64004], desc[UR48][R24.64], !P5 ;  /* 0x64004000180e7fae */ /* 0x000fe2000e921870 */
[----:B-1----:R-:W-:-:S03]  /*13970*/  IMAD.WIDE R2, R20, 0x4, R242 ;  /* 0x0000000414027825 */ /* 0x002fc600078e02f2 */
[----:B------:R-:W-:Y:S04]  /*13980*/  LDGSTS.E [R14+0x68004], desc[UR48][R6.64], !P5 ;  /* 0x68004000060e7fae */ /* 0x000fe8000e921870 */
[----:B------:R-:W-:Y:S01]  /*13990*/  LDGSTS.E [R14+0x6c004], desc[UR48][R10.64], !P5 ;  /* 0x6c0040000a0e7fae */ /* 0x000fe2000e921870 */
[----:B------:R-:W-:Y:S01]  /*139a0*/  ISETP.GE.U32.AND P5, PT, R86, 0x7ffffec9, PT ;  /* 0x7ffffec95600780c */ /* 0x000fe20003fa6070 */
[----:B------:R-:W-:Y:S02]  /*139b0*/  VIADD R86, R89, 0xffffff27 ;  /* 0xffffff2759567836 */ /* 0x000fe40000000000 */
[----:B------:R1:W-:Y:S01]  /*139c0*/  LDGSTS.E [R14+0x60008], desc[UR48][R30.64], !P0 ;  /* 0x600080001e0e7fae */ /* 0x0003e2000c121870 */
[----:B----4-:R-:W-:-:S03]  /*139d0*/  IMAD.WIDE R22, R20, 0x4, R244 ;  /* 0x0000000414167825 */ /* 0x010fc600078e02f4 */
[----:B------:R-:W-:Y:S01]  /*139e0*/  LDGSTS.E [R14+0x64008], desc[UR48][R18.64], !P0 ;  /* 0x64008000120e7fae */ /* 0x000fe2000c121870 */
[----:B------:R-:W-:-:S03]  /*139f0*/  IMAD.WIDE R250, R20, 0x4, R250 ;  /* 0x0000000414fa7825 */ /* 0x000fc600078e02fa */
[----:B------:R-:W-:Y:S04]  /*13a00*/  LDGSTS.E [R14+0x68008], desc[UR48][R12.64], !P0 ;  /* 0x680080000c0e7fae */ /* 0x000fe8000c121870 */
[----:B------:R-:W4:Y:S04]  /*13a10*/  LDL.LU.64 R96, [R1+0x598] ;  /* 0x0005980001607983 */ /* 0x000f280000300a00 */
[----:B------:R-:W-:Y:S01]  /*13a20*/  LDGSTS.E [R14+0x6c008], desc[UR48][R2.64], !P0 ;  /* 0x6c008000020e7fae */ /* 0x000fe2000c121870 */
[----:B------:R-:W-:Y:S01]  /*13a30*/  ISETP.GE.U32.AND P0, PT, R86, 0x7ffffee8, PT ;  /* 0x7ffffee85600780c */ /* 0x000fe20003f06070 */
[----:B------:R-:W-:-:S02]  /*13a40*/  VIADD R86, R87, 0xffffff26 ;  /* 0xffffff2657567836 */ /* 0x000fc40000000000 */
[----:B------:R-:W4:Y:S04]  /*13a50*/  LDL.LU.64 R242, [R1+0x590] ;  /* 0x0005900001f27983 */ /* 0x000f280000300a00 */
[----:B------:R-:W4:Y:S04]  /*13a60*/  LDL.LU.64 R244, [R1+0x588] ;  /* 0x0005880001f47983 */ /* 0x000f280000300a00 */
[----:B------:R1:W-:Y:S04]  /*13a70*/  LDGSTS.E [R14+0x6000c], desc[UR48][R22.64], !P6 ;  /* 0x6000c000160e7fae */ /* 0x0003e8000f121870 */
[----:B------:R-:W-:Y:S04]  /*13a80*/  LDGSTS.E [R14+0x6400c], desc[UR48][R250.64], !P6 ;  /* 0x6400c000fa0e7fae */ /* 0x000fe8000f121870 */
[----:B------:R-:W4:Y:S01]  /*13a90*/  LDL.LU.64 R236, [R1+0x580] ;  /* 0x0005800001ec7983 */ /* 0x000f220000300a00 */
[----:B--2---:R-:W-:-:S04]  /*13aa0*/  IMAD.WIDE R248, R20, 0x4, R248 ;  /* 0x0000000414f87825 */ /* 0x004fc800078e02f8 */
[----:B---3--:R-:W-:Y:S01]  /*13ab0*/  IMAD.WIDE R246, R20, 0x4, R246 ;  /* 0x0000000414f67825 */ /* 0x008fe200078e02f6 */
[----:B------:R-:W-:Y:S04]  /*13ac0*/  LDGSTS.E [R14+0x6800c], desc[UR48][R248.64], !P6 ;  /* 0x6800c000f80e7fae */ /* 0x000fe8000f121870 */
[----:B------:R-:W-:Y:S01]  /*13ad0*/  LDGSTS.E [R14+0x6c00c], desc[UR48][R246.64], !P6 ;  /* 0x6c00c000f60e7fae */ /* 0x000fe2000f121870 */
[----:B------:R-:W-:Y:S01]  /*13ae0*/  ISETP.GE.U32.AND P6, PT, R86, 0x7ffffee7, PT ;  /* 0x7ffffee75600780c */ /* 0x000fe20003fc6070 */
[C---:B------:R-:W-:Y:S02]  /*13af0*/  IMAD.WIDE R86, R20.reuse, 0x4, R240 ;  /* 0x0000000414567825 */ /* 0x040fe400078e02f0 */
[----:B------:R-:W2:Y:S02]  /*13b00*/  LDL.LU.64 R240, [R1+0x578] ;  /* 0x0005780001f07983 */ /* 0x000ea40000300a00 */
[----:B------:R-:W-:-:S02]  /*13b10*/  IMAD.WIDE R88, R20, 0x4, R238 ;  /* 0x0000000414587825 */ /* 0x000fc400078e02ee */
[----:B------:R-:W3:Y:S04]  /*13b20*/  LDL.LU.64 R238, [R1+0x570] ;  /* 0x0005700001ee7983 */ /* 0x000ee80000300a00 */
[----:B------:R-:W-:Y:S04]  /*13b30*/  LDGSTS.E [R14+0x70000], desc[UR48][R86.64], !P1 ;  /* 0x70000000560e7fae */ /* 0x000fe8000c921870 */
[----:B------:R-:W-:Y:S01]  /*13b40*/  LDGSTS.E [R14+0x74000], desc[UR48][R88.64], !P1 ;  /* 0x74000000580e7fae */ /* 0x000fe2000c921870 */
[----:B------:R-:W-:-:S03]  /*13b50*/  IMAD.WIDE R90, R20, 0x4, R234 ;  /* 0x00000004145a7825 */ /* 0x000fc600078e02ea */
[----:B------:R-:W3:Y:S01]  /*13b60*/  LDL.LU.64 R234, [R1+0x568] ;  /* 0x0005680001ea7983 */ /* 0x000ee20000300a00 */
[----:B------:R-:W-:-:S03]  /*13b70*/  IMAD.WIDE R92, R20, 0x4, R92 ;  /* 0x00000004145c7825 */ /* 0x000fc600078e025c */
[----:B------:R-:W-:Y:S04]  /*13b80*/  LDGSTS.E [R14+0x78000], desc[UR48][R90.64], !P1 ;  /* 0x780000005a0e7fae */ /* 0x000fe8000c921870 */
[----:B------:R-:W-:Y:S01]  /*13b90*/  LDGSTS.E [R14+0x7c000], desc[UR48][R92.64], !P1 ;  /* 0x7c0000005c0e7fae */ /* 0x000fe2000c921870 */
[----:B------:R-:W-:Y:S01]  /*13ba0*/  ISETP.GE.U32.AND P1, PT, R94, 0x7ffffee6, PT ;  /* 0x7ffffee65e00780c */ /* 0x000fe20003f26070 */
[C---:B------:R-:W-:Y:S02]  /*13bb0*/  IMAD.WIDE R94, R20.reuse, 0x4, R232 ;  /* 0x00000004145e7825 */ /* 0x040fe400078e02e8 */
[----:B------:R-:W3:Y:S04]  /*13bc0*/  LDL.LU.64 R112, [R1+0x560] ;  /* 0x0005600001707983 */ /* 0x000ee80000300a00 */
[----:B------:R-:W3:Y:S04]  /*13bd0*/  LDL.LU.64 R232, [R1+0x558] ;  /* 0x0005580001e87983 */ /* 0x000ee80000300a00 */
[----:B------:R-:W-:Y:S04]  /*13be0*/  LDGSTS.E [R14+0x70004], desc[UR48][R94.64], !P3 ;  /* 0x700040005e0e7fae */ /* 0x000fe8000d921870 */
[----:B------:R-:W3:Y:S04]  /*13bf0*/  LDL.LU.64 R114, [R1+0x550] ;  /* 0x0005500001727983 */ /* 0x000ee80000300a00 */
[----:B------:R-:W3:Y:S01]  /*13c00*/  LDL.LU.64 R116, [R1+0x548] ;  /* 0x0005480001747983 */ /* 0x000ee20000300a00 */
[----:B----4-:R-:W-:-:S05]  /*13c10*/  IMAD.WIDE R96, R20, 0x4, R96 ;  /* 0x0000000414607825 */ /* 0x010fca00078e0260 */
[----:B------:R-:W-:Y:S01]  /*13c20*/  LDGSTS.E [R14+0x74004], desc[UR48][R96.64], !P3 ;  /* 0x74004000600e7fae */ /* 0x000fe2000d921870 */
[----:B------:R-:W-:-:S04]  /*13c30*/  IMAD.WIDE R98, R20, 0x4, R242 ;  /* 0x0000000414627825 */ /* 0x000fc800078e02f2 */
[----:B------:R-:W-:Y:S01]  /*13c40*/  IMAD.WIDE R100, R20, 0x4, R244 ;  /* 0x0000000414647825 */ /* 0x000fe200078e02f4 */
[----:B------:R-:W-:Y:S04]  /*13c50*/  LDGSTS.E [R14+0x78004], desc[UR48][R98.64], !P3 ;  /* 0x78004000620e7fae */ /* 0x000fe8000d921870 */
[----:B------:R-:W-:Y:S01]  /*13c60*/  LDGSTS.E [R14+0x7c004], desc[UR48][R100.64], !P3 ;  /* 0x7c004000640e7fae */ /* 0x000fe2000d921870 */
[----:B------:R-:W-:-:S03]  /*13c70*/  ISETP.GE.U32.AND P3, PT, R102, 0x7ffffee5, PT ;  /* 0x7ffffee56600780c */ /* 0x000fc60003f66070 */
[----:B------:R-:W4:Y:S01]  /*13c80*/  LDL.LU.64 R244, [R1+0x700] ;  /* 0x0007000001f47983 */ /* 0x000f220000300a00 */
        /* <DEDUP_REMOVED lines=8> */
[----:B------:R-:W-:Y:S04]  /*13d10*/  LDGSTS.E [R14+0x78008], desc[UR48][R106.64], !P4 ;  /* 0x780080006a0e7fae */ /* 0x000fe8000e121870 */
[----:B------:R-:W3:Y:S01]  /*13d20*/  LDL.LU.64 R236, [R1+0x680] ;  /* 0x0006800001ec7983 */ /* 0x000ee20000300a00 */
[----:B------:R-:W-:-:S03]  /*13d30*/  IMAD.WIDE R108, R20, 0x4, R234 ;  /* 0x00000004146c7825 */ /* 0x000fc600078e02ea */
[----:B------:R-:W3:Y:S04]  /*13d40*/  LDL.LU.64 R234, [R1+0x678] ;  /* 0x0006780001ea7983 */ /* 0x000ee80000300a00 */
[----:B------:R-:W-:Y:S01]  /*13d50*/  LDGSTS.E [R14+0x7c008], desc[UR48][R108.64], !P4 ;  /* 0x7c0080006c0e7fae */ /* 0x000fe2000e121870 */
[----:B------:R-:W-:Y:S01]  /*13d60*/  ISETP.GE.U32.AND P4, PT, R110, 0x7ffffec8, PT ;  /* 0x7ffffec86e00780c */ /* 0x000fe20003f86070 */
[----:B------:R-:W-:-:S04]  /*13d70*/  IMAD.WIDE R110, R20, 0x4, R112 ;  /* 0x00000004146e7825 */ /* 0x000fc800078e0270 */
[C---:B------:R-:W-:Y:S01]  /*13d80*/  IMAD.WIDE R112, R20.reuse, 0x4, R232 ;  /* 0x0000000414707825 */ /* 0x040fe200078e02e8 */
[----:B------:R-:W-:Y:S04]  /*13d90*/  LDGSTS.E [R14+0x7000c], desc[UR48][R110.64], !P5 ;  /* 0x7000c0006e0e7fae */ /* 0x000fe8000e921870 */
[----:B------:R-:W3:Y:S04]  /*13da0*/  LDL.LU.64 R232, [R1+0x670] ;  /* 0x0006700001e87983 */ /* 0x000ee80000300a00 */
[----:B------:R-:W3:Y:S04]  /*13db0*/  LDL.LU.64 R138, [R1+0x668] ;  /* 0x00066800018a7983 */ /* 0x000ee80000300a00 */
[----:B------:R-:W3:Y:S01]  /*13dc0*/  LDL.LU.64 R142, [R1+0x660] ;  /* 0x00066000018e7983 */ /* 0x000ee20000300a00 */
[----:B------:R-:W-:-:S03]  /*13dd0*/  IMAD.WIDE R114, R20, 0x4, R114 ;  /* 0x0000000414727825 */ /* 0x000fc600078e0272 */
[----:B------:R-:W3:Y:S01]  /*13de0*/  LDL.LU.64 R122, [R1+0x658] ;  /* 0x00065800017a7983 */ /* 0x000ee20000300a00 */
[----:B------:R-:W-:-:S03]  /*13df0*/  IMAD.WIDE R116, R20, 0x4, R116 ;  /* 0x0000000414747825 */ /* 0x000fc600078e0274 */
[----:B------:R-:W3:Y:S04]  /*13e00*/  LDL.LU.64 R124, [R1+0x650] ;  /* 0x00065000017c7983 */ /* 0x000ee80000300a00 */
[----:B------:R-:W3:Y:S04]  /*13e10*/  LDL.LU.64 R126, [R1+0x648] ;  /* 0x00064800017e7983 */ /* 0x000ee80000300a00 */
[----:B------:R-:W-:Y:S04]  /*13e20*/  LDGSTS.E [R14+0x7400c], desc[UR48][R112.64], !P5 ;  /* 0x7400c000700e7fae */ /* 0x000fe8000e921870 */
[----:B------:R-:W-:Y:S04]  /*13e30*/  LDGSTS.E [R14+0x7800c], desc[UR48][R114.64], !P5 ;  /* 0x7800c000720e7fae */ /* 0x000fe8000e921870 */
[----:B------:R-:W-:Y:S01]  /*13e40*/  LDGSTS.E [R14+0x7c00c], desc[UR48][R116.64], !P5 ;  /* 0x7c00c000740e7fae */ /* 0x000fe2000e921870 */
[----:B------:R-:W-:Y:S01]  /*13e50*/  ISETP.GE.U32.AND P5, PT, R118, 0x7ffffec7, PT ;  /* 0x7ffffec77600780c */ /* 0x000fe20003fa6070 */
[----:B------:R-:W-:-:S02]  /*13e60*/  VIADD R118, R119, 0xffffff05 ;  /* 0xffffff0577767836 */ /* 0x000fc40000000000 */
[----:B------:R-:W3:Y:S04]  /*13e70*/  LDL.LU.64 R150, [R1+0x640] ;  /* 0x0006400001967983 */ /* 0x000ee80000300a00 */
[----:B------:R-:W3:Y:S04]  /*13e80*/  LDL.LU.64 R130, [R1+0x638] ;  /* 0x0006380001827983 */ /* 0x000ee80000300a00 */
[----:B------:R-:W3:Y:S01]  /*13e90*/  LDL.LU.64 R132, [R1+0x630] ;  /* 0x0006300001847983 */ /* 0x000ee20000300a00 */
[----:B----4-:R-:W-:-:S03]  /*13ea0*/  IMAD.WIDE R244, R20, 0x4, R244 ;  /* 0x0000000414f47825 */ /* 0x010fc600078e02f4 */
[----:B------:R-:W4:Y:S01]  /*13eb0*/  LDL.LU.64 R134, [R1+0x628] ;  /* 0x0006280001867983 */ /* 0x000f220000300a00 */
[----:B------:R-:W-:-:S03]  /*13ec0*/  IMAD.WIDE R242, R20, 0x4, R242 ;  /* 0x0000000414f27825 */ /* 0x000fc600078e02f2 */
        /* <DEDUP_REMOVED lines=8> */
[----:B------:R-:W-:-:S05]  /*13f50*/  IMAD.WIDE R236, R20, 0x4, R236 ;  /* 0x0000000414ec7825 */ /* 0x000fca00078e02ec */
[----:B------:R-:W-:Y:S01]  /*13f60*/  LDGSTS.E [R15+0x60004], desc[UR48][R236.64], !P6 ;  /* 0x60004000ec0f7fae */ /* 0x000fe2000f121870 */
[----:B------:R-:W-:-:S05]  /*13f70*/  IMAD.WIDE R234, R20, 0x4, R234 ;  /* 0x0000000414ea7825 */ /* 0x000fca00078e02ea */
[----:B------:R-:W-:Y:S01]  /*13f80*/  LDGSTS.E [R15+0x64004], desc[UR48][R234.64], !P6 ;  /* 0x64004000ea0f7fae */ /* 0x000fe2000f121870 */
[----:B------:R-:W-:-:S04]  /*13f90*/  IMAD.WIDE R232, R20, 0x4, R232 ;  /* 0x0000000414e87825 */ /* 0x000fc800078e02e8 */
[----:B------:R-:W-:Y:S01]  /*13fa0*/  IMAD.WIDE R118, R20, 0x4, R138 ;  /* 0x0000000414767825 */ /* 0x000fe200078e028a */
[----:B------:R-:W-:Y:S04]  /*13fb0*/  LDGSTS.E [R15+0x68004], desc[UR48][R232.64], !P6 ;  /* 0x68004000e80f7fae */ /* 0x000fe8000f121870 */
[----:B------:R-:W-:Y:S01]  /*13fc0*/  LDGSTS.E [R15+0x6c004], desc[UR48][R118.64], !P6 ;  /* 0x6c004000760f7fae */ /* 0x000fe2000f121870 */
[----:B------:R-:W-:Y:S01]  /*13fd0*/  ISETP.GE.U32.AND P6, PT, R120, 0x7ffffec5, PT ;  /* 0x7ffffec57800780c */ /* 0x000fe20003fc6070 */
[C---:B------:R-:W-:Y:S02]  /*13fe0*/  IMAD.WIDE R120, R20.reuse, 0x4, R142 ;  /* 0x0000000414787825 */ /* 0x040fe400078e028e */
[----:B------:R-:W2:Y:S04]  /*13ff0*/  LDL.LU.64 R138, [R1+0x538] ;  /* 0x00053800018a7983 */ /* 0x000ea80000300a00 */
[----:B------:R-:W3:Y:S04]  /*14000*/  LDL.LU.64 R140, [R1+0x530] ;  /* 0x00053000018c7983 */ /* 0x000ee80000300a00 */
[----:B------:R-:W3:Y:S04]  /*14010*/  LDL.LU.64 R142, [R1+0x528] ;  /* 0x00052800018e7983 */ /* 0x000ee80000300a00 */
[----:B------:R-:W3:Y:S01]  /*14020*/  LDL.LU.64 R162, [R1+0x520] ;  /* 0x0005200001a27983 */ /* 0x000ee20000300a00 */
[----:B------:R-:W-:-:S03]  /*14030*/  IMAD.WIDE R122, R20, 0x4, R122 ;  /* 0x00000004147a7825 */ /* 0x000fc600078e027a */
[----:B------:R-:W-:Y:S01]  /*14040*/  LDGSTS.E [R15+0x60008], desc[UR48][R120.64], !P1 ;  /* 0x60008000780f7fae */ /* 0x000fe2000c921870 */
[----:B------:R-:W-:-:S03]  /*14050*/  IMAD.WIDE R124, R20, 0x4, R124 ;  /* 0x00000004147c7825 */ /* 0x000fc600078e027c */
[----:B------:R-:W-:Y:S01]  /*14060*/  LDGSTS.E [R15+0x64008], desc[UR48][R122.64], !P1 ;  /* 0x640080007a0f7fae */ /* 0x000fe2000c921870 */
[----:B------:R-:W-:-:S03]  /*14070*/  IMAD.WIDE R126, R20, 0x4, R126 ;  /* 0x00000004147e7825 */ /* 0x000fc600078e027e */
[----:B------:R-:W-:Y:S04]  /*14080*/  LDGSTS.E [R15+0x68008], desc[UR48][R124.64], !P1 ;  /* 0x680080007c0f7fae */ /* 0x000fe8000c921870 */
[----:B------:R-:W-:Y:S01]  /*14090*/  LDGSTS.E [R15+0x6c008], desc[UR48][R126.64], !P1 ;  /* 0x6c0080007e0f7fae */ /* 0x000fe2000c921870 */
[----:B------:R-:W-:Y:S01]  /*140a0*/  ISETP.GE.U32.AND P1, PT, R128, 0x7ffffee4, PT ;  /* 0x7ffffee48000780c */ /* 0x000fe20003f26070 */
[C---:B------:R-:W-:Y:S02]  /*140b0*/  IMAD.WIDE R128, R20.reuse, 0x4, R150 ;  /* 0x0000000414807825 */ /* 0x040fe400078e0296 */
[----:B------:R-:W3:Y:S02]  /*140c0*/  LDL.LU.64 R146, [R1+0x518] ;  /* 0x0005180001927983 */ /* 0x000ee40000300a00 */
[----:B------:R-:W-:-:S02]  /*140d0*/  IMAD.WIDE R130, R20, 0x4, R130 ;  /* 0x0000000414827825 */ /* 0x000fc400078e0282 */
[----:B------:R-:W3:Y:S02]  /*140e0*/  LDL.LU.64 R148, [R1+0x510] ;  /* 0x0005100001947983 */ /* 0x000ee40000300a00 */
[C---:B------:R-:W-:Y:S02]  /*140f0*/  IMAD.WIDE R132, R20.reuse, 0x4, R132 ;  /* 0x0000000414847825 */ /* 0x040fe400078e0284 */
[----:B------:R-:W3:Y:S02]  /*14100*/  LDL.LU.64 R150, [R1+0x508] ;  /* 0x0005080001967983 */ /* 0x000ee40000300a00 */
[----:B----4-:R-:W-:Y:S02]  /*14110*/  IMAD.WIDE R134, R20, 0x4, R134 ;  /* 0x0000000414867825 */ /* 0x010fe400078e0286 */
        /* <DEDUP_REMOVED lines=19> */
[----:B------:R-:W-:-:S02]  /*14250*/  IMAD.WIDE R144, R20, 0x4, R162 ;  /* 0x0000000414907825 */ /* 0x000fc400078e02a2 */
        /* <DEDUP_REMOVED lines=12> */
[----:B------:R-:W-:Y:S02]  /*14320*/  VIADD R160, R160, 0xffffff03 ;  /* 0xffffff03a0a07836 */ /* 0x000fe40000000000 */
[----:B------:R-:W3:Y:S01]  /*14330*/  LDL.LU.64 R170, [R1+0x4c0] ;  /* 0x0004c00001aa7983 */ /* 0x000ee20000300a00 */
[----:B----4-:R-:W-:-:S03]  /*14340*/  IMAD.WIDE R152, R20, 0x4, R172 ;  /* 0x0000000414987825 */ /* 0x010fc600078e02ac */
[----:B------:R-:W4:Y:S01]  /*14350*/  LDL.LU.64 R172, [R1+0x4b8] ;  /* 0x0004b80001ac7983 */ /* 0x000f220000300a00 */
[----:B------:R-:W-:-:S03]  /*14360*/  IMAD.WIDE R154, R20, 0x4, R154 ;  /* 0x00000004149a7825 */ /* 0x000fc600078e029a */
[----:B------:R-:W-:Y:S01]  /*14370*/  LDGSTS.E [R15+0x70008], desc[UR48][R152.64], !P0 ;  /* 0x70008000980f7fae */ /* 0x000fe2000c121870 */
[----:B------:R-:W-:-:S03]  /*14380*/  IMAD.WIDE R156, R20, 0x4, R156 ;  /* 0x00000004149c7825 */ /* 0x000fc600078e029c */
[----:B------:R-:W-:Y:S01]  /*14390*/  LDGSTS.E [R15+0x74008], desc[UR48][R154.64], !P0 ;  /* 0x740080009a0f7fae */ /* 0x000fe2000c121870 */
[----:B------:R-:W-:-:S03]  /*143a0*/  IMAD.WIDE R158, R20, 0x4, R158 ;  /* 0x00000004149e7825 */ /* 0x000fc600078e029e */
[----:B------:R-:W-:Y:S04]  /*143b0*/  LDGSTS.E [R15+0x78008], desc[UR48][R156.64], !P0 ;  /* 0x780080009c0f7fae */ /* 0x000fe8000c121870 */
[----:B------:R-:W4:Y:S04]  /*143c0*/  LDL.LU.64 R174, [R1+0x4b0] ;  /* 0x0004b00001ae7983 */ /* 0x000f280000300a00 */
[----:B------:R-:W-:Y:S01]  /*143d0*/  LDGSTS.E [R15+0x7c008], desc[UR48][R158.64], !P0 ;  /* 0x7c0080009e0f7fae */ /* 0x000fe2000c121870 */
[----:B------:R-:W-:Y:S01]  /*143e0*/  ISETP.GE.U32.AND P0, PT, R160, 0x7ffffec4, PT ;  /* 0x7ffffec4a000780c */ /* 0x000fe20003f06070 */
[----:B------:R-:W-:-:S02]  /*143f0*/  IMAD.WIDE R160, R20, 0x4, R188 ;  /* 0x0000000414a07825 */ /* 0x000fc400078e02bc */
[----:B------:R-:W4:Y:S04]  /*14400*/  LDL.LU.64 R176, [R1+0x798] ;  /* 0x0007980001b07983 */ /* 0x000f280000300a00 */
[----:B------:R-:W4:Y:S01]  /*14410*/  LDL.LU.64 R178, [R1+0x618] ;  /* 0x0006180001b27983 */ /* 0x000f220000300a00 */
[----:B------:R-:W-:-:S03]  /*14420*/  VIADD R168, R168, 0xffffff02 ;  /* 0xffffff02a8a87836 */ /* 0x000fc60000000000 */
        /* <DEDUP_REMOVED lines=22> */
[----:B------:R-:W3:Y:S01]  /*14590*/  LDL.LU.64 R228, [R1+0x1f8] ;  /* 0x0001f80001e47983 */ /* 0x000ee20000300a00 */
[----:B------:R-:W1:Y:S01]  /*145a0*/  S2R R252, SR_TID.X ;  /* 0x0000000000fc7919 */ /* 0x000e620000002100 */
[C---:B------:R-:W-:Y:S01]  /*145b0*/  IMAD.WIDE R170, R20.reuse, 0x4, R170 ;  /* 0x0000000414aa7825 */ /* 0x040fe200078e02aa */
[----:B------:R-:W-:Y:S01]  /*145c0*/  IADD3 R193, R193, -0x100, RZ ;  /* 0xffffff00c1c17810 */ /* 0x000fe20007ffe0ff */
[----:B------:R3:W-:Y:S02]  /*145d0*/  LDGSTS.E [R16+0x60000], desc[UR48][R168.64], !P1 ;  /* 0x60000000a8107fae */ /* 0x0007e4000c921870 */
[----:B----4-:R-:W-:-:S02]  /*145e0*/  IMAD.WIDE R172, R20, 0x4, R172 ;  /* 0x0000000414ac7825 */ /* 0x010fc400078e02ac */
[----:B------:R-:W-:Y:S02]  /*145f0*/  LDGSTS.E [R16+0x64000], desc[UR48][R170.64], !P1 ;  /* 0x64000000aa107fae */ /* 0x000fe4000c921870 */
[C---:B------:R-:W-:Y:S02]  /*14600*/  IMAD.WIDE R174, R20.reuse, 0x4, R174 ;  /* 0x0000000414ae7825 */ /* 0x040fe400078e02ae */
[----:B------:R-:W-:Y:S02]  /*14610*/  LDGSTS.E [R16+0x68000], desc[UR48][R172.64], !P1 ;  /* 0x68000000ac107fae */ /* 0x000fe4000c921870 */
[C---:B------:R-:W-:Y:S02]  /*14620*/  IMAD.WIDE R176, R20.reuse, 0x4, R176 ;  /* 0x0000000414b07825 */ /* 0x040fe400078e02b0 */
[----:B------:R-:W-:Y:S02]  /*14630*/  LDGSTS.E [R16+0x6c000], desc[UR48][R174.64], !P1 ;  /* 0x6c000000ae107fae */ /* 0x000fe4000c921870 */
[----:B------:R-:W-:-:S02]  /*14640*/  IMAD.WIDE R178, R20, 0x4, R178 ;  /* 0x0000000414b27825 */ /* 0x000fc400078e02b2 */
[----:B------:R-:W-:Y:S02]  /*14650*/  LDGSTS.E [R16+0x60004], desc[UR48][R176.64], !P3 ;  /* 0x60004000b0107fae */ /* 0x000fe4000d921870 */
[C---:B------:R-:W-:Y:S02]  /*14660*/  IMAD.WIDE R180, R20.reuse, 0x4, R180 ;  /* 0x0000000414b47825 */ /* 0x040fe400078e02b4 */
[----:B------:R-:W-:Y:S02]  /*14670*/  LDGSTS.E [R16+0x64004], desc[UR48][R178.64], !P3 ;  /* 0x64004000b2107fae */ /* 0x000fe4000d921870 */
[----:B------:R-:W-:Y:S02]  /*14680*/  IMAD.WIDE R182, R20, 0x4, R182 ;  /* 0x0000000414b67825 */ /* 0x000fe400078e02b6 */
[----:B------:R-:W-:Y:S01]  /*14690*/  LDGSTS.E [R16+0x68004], desc[UR48][R180.64], !P3 ;  /* 0x68004000b4107fae */ /* 0x000fe2000d921870 */
[----:B-1----:R-:W-:Y:S01]  /*146a0*/  LOP3.LUT R252, R252, 0x3f, RZ, 0xc0, !PT ;  /* 0x0000003ffcfc7812 */ /* 0x002fe200078ec0ff */
[----:B------:R-:W-:-:S02]  /*146b0*/  VIADD R184, R184, 0xffffff01 ;  /* 0xffffff01b8b87836 */ /* 0x000fc40000000000 */
[----:B------:R-:W-:Y:S01]  /*146c0*/  LDGSTS.E [R16+0x6c004], desc[UR48][R182.64], !P3 ;  /* 0x6c004000b6107fae */ /* 0x000fe2000d921870 */
[----:B------:R-:W-:Y:S01]  /*146d0*/  VIADD R185, R185, 0x3f ;  /* 0x0000003fb9b97836 */ /* 0x000fe20000000000 */
[----:B------:R-:W-:Y:S02]  /*146e0*/  ISETP.GE.AND P1, PT, R252, R193, PT ;  /* 0x000000c1fc00720c */ /* 0x000fe40003f26270 */
[----:B------:R-:W-:Y:S01]  /*146f0*/  ISETP.GE.U32.AND P3, PT, R184, 0x7ffffec2, PT ;  /* 0x7ffffec2b800780c */ /* 0x000fe20003f66070 */
[C---:B--2---:R-:W-:Y:S01]  /*14700*/  IMAD.WIDE R186, R20.reuse, 0x4, R186 ;  /* 0x0000000414ba7825 */ /* 0x044fe200078e02ba */
[----:B------:R-:W-:Y:S01]  /*14710*/  SEL R192, RZ, 0x4, P1 ;  /* 0x00000004ffc07807 */ /* 0x000fe20000800000 */
[----:B------:R-:W1:Y:S01]  /*14720*/  LDC R252, c[0x0][0x230] ;  /* 0x00008c00fffc7b82 */ /* 0x000e620000000800 */
[----:B------:R-:W-:Y:S01]  /*14730*/  ISETP.GT.AND P1, PT, R185, 0x13f, PT ;  /* 0x0000013fb900780c */ /* 0x000fe20003f24270 */
[C---:B------:R-:W-:Y:S02]  /*14740*/  IMAD.WIDE R184, R20.reuse, 0x4, R202 ;  /* 0x0000000414b87825 */ /* 0x040fe400078e02ca */
[----:B------:R-:W2:Y:S02]  /*14750*/  LDL.LU.64 R202, [R1+0x810] ;  /* 0x0008100001ca7983 */ /* 0x000ea40000300a00 */
[----:B---3--:R-:W-:Y:S01]  /*14760*/  IMAD.WIDE R188, R20, 0x4, R188 ;  /* 0x0000000414bc7825 */ /* 0x008fe200078e02bc */
[----:B------:R-:W-:Y:S01]  /*14770*/  SEL R192, R192, RZ, P1 ;  /* 0x000000ffc0c07207 */ /* 0x000fe20000800000 */
[----:B------:R-:W-:Y:S02]  /*14780*/  LDGSTS.E [R16+0x60008], desc[UR48][R184.64], !P4 ;  /* 0x60008000b8107fae */ /* 0x000fe4000e121870 */
[----:B------:R-:W-:-:S02]  /*14790*/  IMAD.WIDE R190, R20, 0x4, R190 ;  /* 0x0000000414be7825 */ /* 0x000fc400078e02be */
[----:B------:R-:W3:Y:S02]  /*147a0*/  LDL.LU.64 R204, [R1+0x808] ;  /* 0x0008080001cc7983 */ /* 0x000ee40000300a00 */
[----:B------:R-:W-:Y:S02]  /*147b0*/  IMAD.WIDE R34, R20, 0x4, R214 ;  /* 0x0000000414227825 */ /* 0x000fe400078e02d6 */
[----:B------:R-:W-:Y:S01]  /*147c0*/  LDGSTS.E [R16+0x64008], desc[UR48][R186.64], !P4 ;  /* 0x64008000ba107fae */ /* 0x000fe2000e121870 */
[----:B------:R-:W-:-:S03]  /*147d0*/  ISETP.NE.U32.AND P1, PT, R192, RZ, PT ;  /* 0x000000ffc000720c */ /* 0x000fc60003f25070 */
[----:B------:R-:W4:Y:S04]  /*147e0*/  LDL.LU.64 R206, [R1+0x800] ;  /* 0x0008000001ce7983 */ /* 0x000f280000300a00 */
[----:B------:R-:W-:Y:S04]  /*147f0*/  LDGSTS.E [R16+0x68008], desc[UR48][R188.64], !P4 ;  /* 0x68008000bc107fae */ /* 0x000fe8000e121870 */
[----:B------:R-:W4:Y:S04]  /*14800*/  LDL.LU.64 R208, [R1+0x7f8] ;  /* 0x0007f80001d07983 */ /* 0x000f280000300a00 */
[----:B------:R-:W-:Y:S01]  /*14810*/  LDGSTS.E [R16+0x6c008], desc[UR48][R190.64], !P4 ;  /* 0x6c008000be107fae */ /* 0x000fe2000e121870 */
[----:B------:R-:W-:Y:S01]  /*14820*/  ISETP.GE.U32.AND P4, PT, R193, 0x7ffffec1, PT ;  /* 0x7ffffec1c100780c */ /* 0x000fe20003f86070 */
[----:B------:R-:W-:-:S02]  /*14830*/  IMAD.WIDE R192, R20, 0x4, R212 ;  /* 0x0000000414c07825 */ /* 0x000fc400078e02d4 */
[----:B------:R-:W4:Y:S04]  /*14840*/  LDL.LU.64 R210, [R1+0x7f0] ;  /* 0x0007f00001d27983 */ /* 0x000f280000300a00 */
[----:B------:R1:W-:Y:S01]  /*14850*/  STL.64 [R1+0x1e8], R34 ;  /* 0x0001e82201007387 */ /* 0x0003e20000100a00 */
[----:B------:R-:W-:-:S03]  /*14860*/  IMAD.WIDE R36, R20, 0x4, R4 ;  /* 0x0000000414247825 */ /* 0x000fc600078e0204 */
[----:B------:R-:W4:Y:S04]  /*14870*/  LDL.LU.64 R212, [R1+0x7e8] ;  /* 0x0007e80001d47983 */ /* 0x000f280000300a00 */
[----:B------:R-:W4:Y:S01]  /*14880*/  LDL.LU.64 R214, [R1+0x7e0] ;  /* 0x0007e00001d67983 */ /* 0x000f220000300a00 */
[----:B------:R-:W-:-:S03]  /*14890*/  IMAD.WIDE R4, R20, 0x4, R230 ;  /* 0x0000000414047825 */ /* 0x000fc600078e02e6 */
[----:B------:R-:W4:Y:S01]  /*148a0*/  LDL.LU.64 R216, [R1+0x7d8] ;  /* 0x0007d80001d87983 */ /* 0x000f220000300a00 */
[----:B-1----:R-:W-:-:S03]  /*148b0*/  IMAD.WIDE R34, R20, 0x4, R228 ;  /* 0x0000000414227825 */ /* 0x002fc600078e02e4 */
[----:B------:R-:W4:Y:S04]  /*148c0*/  LDL.LU.64 R218, [R1+0x7d0] ;  /* 0x0007d00001da7983 */ /* 0x000f280000300a00 */
[----:B------:R-:W4:Y:S04]  /*148d0*/  LDL.LU.64 R220, [R1+0x7c8] ;  /* 0x0007c80001dc7983 */ /* 0x000f280000300a00 */
[----:B------:R-:W4:Y:S04]  /*148e0*/  LDL.LU.64 R222, [R1+0x7c0] ;  /* 0x0007c00001de7983 */ /* 0x000f280000300a00 */
[----:B------:R-:W4:Y:S04]  /*148f0*/  LDL.LU.64 R224, [R1+0x7b8] ;  /* 0x0007b80001e07983 */ /* 0x000f280000300a00 */
[----:B------:R-:W4:Y:S04]  /*14900*/  LDL.LU.64 R226, [R1+0x7b0] ;  /* 0x0007b00001e27983 */ /* 0x000f280000300a00 */
[----:B------:R1:W-:Y:S04]  /*14910*/  STL.64 [R1+0x1f0], R36 ;  /* 0x0001f02401007387 */ /* 0x0003e80000100a00 */
[----:B------:R-:W-:Y:S04]  /*14920*/  STL.64 [R1+0x1f8], R34 ;  /* 0x0001f82201007387 */ /* 0x000fe80000100a00 */
[----:B------:R1:W-:Y:S04]  /*14930*/  STL.64 [R1+0x200], R4 ;  /* 0x0002000401007387 */ /* 0x0003e80000100a00 */
[----:B------:R-:W4:Y:S04]  /*14940*/  LDL.LU.64 R228, [R1+0x7a8] ;  /* 0x0007a80001e47983 */ /* 0x000f280000300a00 */
[----:B------:R-:W4:Y:S04]  /*14950*/  LDL.LU.64 R230, [R1+0x7a0] ;  /* 0x0007a00001e67983 */ /* 0x000f280000300a00 */
[----:B------:R-:W2:Y:S04]  /*14960*/  LDL.LU.64 R76, [R1+0x210] ;  /* 0x00021000014c7983 */ /* 0x000ea80000300a00 */
[----:B------:R-:W3:Y:S04]  /*14970*/  LDL.LU.64 R74, [R1+0x230] ;  /* 0x00023000014a7983 */ /* 0x000ee80000300a00 */
[----:B------:R-:W4:Y:S04]  /*14980*/  LDL.LU.64 R72, [R1+0x260] ;  /* 0x0002600001487983 */ /* 0x000f280000300a00 */
[----:B------:R-:W4:Y:S04]  /*14990*/  LDL.LU.64 R70, [R1+0x408] ;  /* 0x0004080001467983 */ /* 0x000f280000300a00 */
[----:B------:R-:W4:Y:S04]  /*149a0*/  LDL.LU.64 R68, [R1+0x3e0] ;  /* 0x0003e00001447983 */ /* 0x000f280000300a00 */
[----:B-1----:R-:W4:Y:S04]  /*149b0*/  LDL.LU.64 R36, [R1+0x278] ;  /* 0x0002780001247983 */ /* 0x002f280000300a00 */
[----:B------:R-:W4:Y:S04]  /*149c0*/  LDL.LU.64 R40, [R1+0x270] ;  /* 0x0002700001287983 */ /* 0x000f280000300a00 */
        /* <DEDUP_REMOVED lines=13> */
[----:B------:R-:W4:Y:S01]  /*14aa0*/  LDL.LU.64 R34, [R1+0x80] ;  /* 0x0000800001227983 */ /* 0x000f220000300a00 */
[----:B------:R-:W-:-:S03]  /*14ab0*/  IMAD.WIDE R46, R20, 0x4, R46 ;  /* 0x00000004142e7825 */ /* 0x000fc600078e022e */
[----:B------:R1:W-:Y:S01]  /*14ac0*/  LDGSTS.E [R16+0x6000c], desc[UR48][R192.64], !P5 ;  /* 0x6000c000c0107fae */ /* 0x0003e2000e921870 */
[----:B------:R-:W-:-:S04]  /*14ad0*/  IMAD.WIDE R38, R20, 0x4, R38 ;  /* 0x0000000414267825 */ /* 0x000fc800078e0226 */
[----:B------:R-:W-:-:S04]  /*14ae0*/  IMAD.WIDE R30, R20, 0x4, R30 ;  /* 0x00000004141e7825 */ /* 0x000fc800078e021e */
[----:B------:R-:W-:-:S04]  /*14af0*/  IMAD.WIDE R22, R20, 0x4, R22 ;  /* 0x0000000414167825 */ /* 0x000fc800078e0216 */
[----:B------:R-:W-:-:S04]  /*14b00*/  IMAD.WIDE R244, R20, 0x4, R244 ;  /* 0x0000000414f47825 */ /* 0x000fc800078e02f4 */
[----:B--2---:R-:W-:-:S04]  /*14b10*/  IMAD.WIDE R76, R20, 0x4, R76 ;  /* 0x00000004144c7825 */ /* 0x004fc800078e024c */
[C---:B---3--:R-:W-:Y:S01]  /*14b20*/  IMAD.WIDE R74, R20.reuse, 0x4, R74 ;  /* 0x00000004144a7825 */ /* 0x048fe200078e024a */
[----:B------:R2:W-:Y:S03]  /*14b30*/  STL.64 [R1+0x210], R76 ;  /* 0x0002104c01007387 */ /* 0x0005e60000100a00 */
[----:B----4-:R-:W-:-:S04]  /*14b40*/  IMAD.WIDE R72, R20, 0x4, R72 ;  /* 0x0000000414487825 */ /* 0x010fc800078e0248 */
[C---:B------:R-:W-:Y:S01]  /*14b50*/  IMAD.WIDE R70, R20.reuse, 0x4, R70 ;  /* 0x0000000414467825 */ /* 0x040fe200078e0246 */
[----:B--2---:R-:W2:Y:S03]  /*14b60*/  LDL.LU.64 R76, [R1+0xc90] ;  /* 0x000c9000014c7983 */ /* 0x004ea60000300a00 */
[C---:B------:R-:W-:Y:S01]  /*14b70*/  IMAD.WIDE R68, R20.reuse, 0x4, R68 ;  /* 0x0000000414447825 */ /* 0x040fe200078e0244 */
[----:B------:R3:W-:Y:S03]  /*14b80*/  STL.64 [R1+0x230], R74 ;  /* 0x0002304a01007387 */ /* 0x0007e60000100a00 */
[C---:B------:R-:W-:Y:S01]  /*14b90*/  IMAD.WIDE R36, R20.reuse, 0x4, R36 ;  /* 0x0000000414247825 */ /* 0x040fe200078e0224 */
[----:B---3--:R-:W3:Y:S04]  /*14ba0*/  LDL.LU.64 R74, [R1+0xc88] ;  /* 0x000c8800014a7983 */ /* 0x008ee80000300a00 */
[----:B------:R4:W-:Y:S04]  /*14bb0*/  STL.64 [R1+0x260], R72 ;  /* 0x0002604801007387 */ /* 0x0009e80000100a00 */
[----:B----4-:R-:W4:Y:S04]  /*14bc0*/  LDL.LU.64 R72, [R1+0xc80] ;  /* 0x000c800001487983 */ /* 0x010f280000300a00 */
[----:B------:R1:W-:Y:S04]  /*14bd0*/  STL.64 [R1+0x908], R70 ;  /* 0x0009084601007387 */ /* 0x0003e80000100a00 */
[----:B-1----:R-:W2:Y:S04]  /*14be0*/  LDL.LU.64 R70, [R1+0xc78] ;  /* 0x000c780001467983 */ /* 0x002ea80000300a00 */
[----:B------:R1:W-:Y:S04]  /*14bf0*/  STL.64 [R1+0x918], R68 ;  /* 0x0009184401007387 */ /* 0x0003e80000100a00 */
[----:B-1----:R-:W3:Y:S04]  /*14c00*/  LDL.LU.64 R68, [R1+0xc70] ;  /* 0x000c700001447983 */ /* 0x002ee80000300a00 */
[----:B------:R1:W-:Y:S02]  /*14c10*/  STL.64 [R1+0x290], R36 ;  /* 0x0002902401007387 */ /* 0x0003e40000100a00 */
[----:B-1----:R-:W-:-:S04]  /*14c20*/  IMAD.WIDE R36, R20, 0x4, R40 ;  /* 0x0000000414247825 */ /* 0x002fc800078e0228 */
[C---:B------:R-:W-:Y:S01]  /*14c30*/  IMAD.WIDE R40, R20.reuse, 0x4, R42 ;  /* 0x0000000414287825 */ /* 0x040fe200078e022a */
[----:B------:R1:W-:Y:S03]  /*14c40*/  STL.64 [R1+0x2b8], R36 ;  /* 0x0002b82401007387 */ /* 0x0003e60000100a00 */
[C---:B------:R-:W-:Y:S01]  /*14c50*/  IMAD.WIDE R42, R20.reuse, 0x4, R44 ;  /* 0x00000004142a7825 */ /* 0x040fe200078e022c */
[----:B------:R1:W-:Y:S04]  /*14c60*/  STL.64 [R1+0x2f0], R40 ;  /* 0x0002f02801007387 */ /* 0x0003e80000100a00 */
[----:B------:R1:W-:Y:S02]  /*14c70*/  STL.64 [R1+0x3e0], R42 ;  /* 0x0003e02a01007387 */ /* 0x0003e40000100a00 */
[----:B-1----:R-:W-:-:S04]  /*14c80*/  IMAD.WIDE R36, R20, 0x4, R48 ;  /* 0x0000000414247825 */ /* 0x002fc800078e0230 */
[C---:B------:R-:W-:Y:S01]  /*14c90*/  IMAD.WIDE R40, R20.reuse, 0x4, R50 ;  /* 0x0000000414287825 */ /* 0x040fe200078e0232 */
[----:B------:R1:W-:Y:S03]  /*14ca0*/  STL.64 [R1+0x3e8], R36 ;  /* 0x0003e82401007387 */ /* 0x0003e60000100a00 */
[----:B------:R-:W-:-:S04]  /*14cb0*/  IMAD.WIDE R42, R20, 0x4, R52 ;  /* 0x00000004142a7825 */ /* 0x000fc800078e0234 */
[C---:B------:R-:W-:Y:S01]  /*14cc0*/  IMAD.WIDE R4, R20.reuse, 0x4, R4 ;  /* 0x0000000414047825 */ /* 0x040fe200078e0204 */
[----:B-1----:R-:W4:Y:S04]  /*14cd0*/  LDL.LU.64 R36, [R1+0x218] ;  /* 0x0002180001247983 */ /* 0x002f280000300a00 */
[----:B------:R1:W-:Y:S01]  /*14ce0*/  STL.64 [R1+0x3f0], R40 ;  /* 0x0003f02801007387 */ /* 0x0003e20000100a00 */
[----:B------:R-:W-:-:S04]  /*14cf0*/  IMAD.WIDE R66, R20, 0x4, R66 ;  /* 0x0000000414427825 */ /* 0x000fc800078e0242 */
[C---:B------:R-:W-:Y:S01]  /*14d00*/  IMAD.WIDE R64, R20.reuse, 0x4, R64 ;  /* 0x0000000414407825 */ /* 0x040fe200078e0240 */
[----:B-1----:R-:W2:Y:S04]  /*14d10*/  LDL.LU.64 R40, [R1+0x208] ;  /* 0x0002080001287983 */ /* 0x002ea80000300a00 */
[----:B------:R1:W-:Y:S01]  /*14d20*/  STL.64 [R1+0x418], R42 ;  /* 0x0004182a01007387 */ /* 0x0003e20000100a00 */
[----:B------:R-:W-:-:S03]  /*14d30*/  IMAD.WIDE R62, R20, 0x4, R62 ;  /* 0x00000004143e7825 */ /* 0x000fc600078e023e */
[----:B-1----:R-:W3:Y:S04]  /*14d40*/  LDL.LU.64 R42, [R1+0x1e0] ;  /* 0x0001e000012a7983 */ /* 0x002ee80000300a00 */
[----:B------:R-:W3:Y:S04]  /*14d50*/  LDL.LU.64 R44, [R1+0x1d8] ;  /* 0x0001d800012c7983 */ /* 0x000ee80000300a00 */
[----:B------:R1:W-:Y:S04]  /*14d60*/  STL.64 [R1+0x498], R4 ;  /* 0x0004980401007387 */ /* 0x0003e80000100a00 */
[----:B------:R-:W3:Y:S04]  /*14d70*/  LDL.LU.64 R48, [R1+0x180] ;  /* 0x0001800001307983 */ /* 0x000ee80000300a00 */
[----:B------:R-:W3:Y:S01]  /*14d80*/  LDL.LU.64 R50, [R1+0x178] ;  /* 0x0001780001327983 */ /* 0x000ee20000300a00 */
[----:B------:R-:W-:-:S03]  /*14d90*/  IMAD.WIDE R60, R20, 0x4, R60 ;  /* 0x00000004143c7825 */ /* 0x000fc600078e023c */
[----:B------:R-:W3:Y:S04]  /*14da0*/  LDL.LU.64 R52, [R1+0x170] ;  /* 0x0001700001347983 */ /* 0x000ee80000300a00 */
[----:B-1----:R-:W3:Y:S01]  /*14db0*/  LDL.LU.64 R4, [R1+0x168] ;  /* 0x0001680001047983 */ /* 0x002ee20000300a00 */
[----:B------:R-:W-:-:S03]  /*14dc0*/  IMAD.WIDE R58, R20, 0x4, R58 ;  /* 0x00000004143a7825 */ /* 0x000fc600078e023a */
[----:B------:R1:W-:Y:S01]  /*14dd0*/  STL.64 [R1+0x4a0], R66 ;  /* 0x0004a04201007387 */ /* 0x0003e20000100a00 */
[----:B------:R-:W-:-:S04]  /*14de0*/  IMAD.WIDE R56, R20, 0x4, R56 ;  /* 0x0000000414387825 */ /* 0x000fc800078e0238 */
[C---:B------:R-:W-:Y:S01]  /*14df0*/  IMAD.WIDE R54, R20.reuse, 0x4, R54 ;  /* 0x0000000414367825 */ /* 0x040fe200078e0236 */
[----:B-1----:R-:W3:Y:S04]  /*14e00*/  LDL.LU.64 R66, [R1+0xc68] ;  /* 0x000c680001427983 */ /* 0x002ee80000300a00 */
[----:B------:R1:W-:Y:S01]  /*14e10*/  STL.64 [R1+0x4a8], R64 ;  /* 0x0004a84001007387 */ /* 0x0003e20000100a00 */
[----:B------:R-:W-:-:S03]  /*14e20*/  IMAD.WIDE R34, R20, 0x4, R34 ;  /* 0x0000000414227825 */ /* 0x000fc600078e0222 */
[----:B-1----:R-:W3:Y:S04]  /*14e30*/  LDL.LU.64 R64, [R1+0xc60] ;  /* 0x000c600001407983 */ /* 0x002ee80000300a00 */
[----:B------:R1:W-:Y:S04]  /*14e40*/  STL.64 [R1+0x4b0], R62 ;  /* 0x0004b03e01007387 */ /* 0x0003e80000100a00 */
        /* <DEDUP_REMOVED lines=19> */
[----:B------:R1:W-:Y:S02]  /*14f80*/  STL.64 [R1+0x5a8], R244 ;  /* 0x0005a8f401007387 */ /* 0x0003e40000100a00 */
[----:B-1----:R-:W-:-:S02]  /*14f90*/  IMAD.WIDE R244, R20, 0x4, R236 ;  /* 0x0000000414f47825 */ /* 0x002fc400078e02ec */
[----:B------:R-:W3:Y:S04]  /*14fa0*/  LDL.LU.64 R236, [R1+0x308] ;  /* 0x0003080001ec7983 */ /* 0x000ee80000300a00 */
[----:B------:R1:W-:Y:S01]  /*14fb0*/  STL.64 [R1+0x5c8], R244 ;  /* 0x0005c8f401007387 */ /* 0x0003e20000100a00 */
[----:B------:R-:W-:-:S04]  /*14fc0*/  IMAD.WIDE R168, R20, 0x4, R168 ;  /* 0x0000000414a87825 */ /* 0x000fc800078e02a8 */
[----:B-1----:R-:W-:-:S04]  /*14fd0*/  IMAD.WIDE R244, R20, 0x4, R120 ;  /* 0x0000000414f47825 */ /* 0x002fc800078e0278 */
[C---:B------:R-:W-:Y:S01]  /*14fe0*/  IMAD.WIDE R120, R20.reuse, 0x4, R128 ;  /* 0x0000000414787825 */ /* 0x040fe200078e0280 */
[----:B------:R-:W-:Y:S03]  /*14ff0*/  STL.64 [R1+0x5e8], R244 ;  /* 0x0005e8f401007387 */ /* 0x000fe60000100a00 */
[C---:B------:R-:W-:Y:S01]  /*15000*/  IMAD.WIDE R128, R20.reuse, 0x4, R176 ;  /* 0x0000000414807825 */ /* 0x040fe200078e02b0 */
[----:B------:R1:W-:Y:S04]  /*15010*/  STL.64 [R1+0x618], R120 ;  /* 0x0006187801007387 */ /* 0x0003e80000100a00 */
[----:B------:R-:W-:Y:S04]  /*15020*/  STL.64 [R1+0x690], R168 ;  /* 0x000690a801007387 */ /* 0x000fe80000100a00 */
[----:B------:R-:W-:Y:S01]  /*15030*/  STL.64 [R1+0x6c0], R128 ;  /* 0x0006c08001007387 */ /* 0x000fe20000100a00 */
[----:B-1----:R-:W-:-:S04]  /*15040*/  IMAD.WIDE R120, R20, 0x4, R184 ;  /* 0x0000000414787825 */ /* 0x002fc800078e02b8 */
[C---:B------:R-:W-:Y:S01]  /*15050*/  IMAD.WIDE R244, R20.reuse, 0x4, R192 ;  /* 0x0000000414f47825 */ /* 0x040fe200078e02c0 */
[----:B------:R4:W-:Y:S03]  /*15060*/  STL.64 [R1+0x720], R120 ;  /* 0x0007207801007387 */ /* 0x0009e60000100a00 */
[----:B----4-:R-:W-:-:S04]  /*15070*/  IMAD.WIDE R120, R20, 0x4, R36 ;  /* 0x0000000414787825 */ /* 0x010fc800078e0224 */
[----:B--2---:R-:W-:-:S04]  /*15080*/  IMAD.WIDE R36, R20, 0x4, R40 ;  /* 0x0000000414247825 */ /* 0x004fc800078e0228 */
[----:B---3--:R-:W-:-:S04]  /*15090*/  IMAD.WIDE R42, R20, 0x4, R42 ;  /* 0x00000004142a7825 */ /* 0x008fc800078e022a */
[----:B------:R-:W-:-:S04]  /*150a0*/  IMAD.WIDE R40, R20, 0x4, R44 ;  /* 0x0000000414287825 */ /* 0x000fc800078e022c */
[----:B------:R-:W-:-:S04]  /*150b0*/  IMAD.WIDE R30, R20, 0x4, R30 ;  /* 0x00000004141e7825 */ /* 0x000fc800078e021e */
[----:B------:R-:W-:-:S05]  /*150c0*/  IMAD.WIDE R128, R20, 0x4, R236 ;  /* 0x0000000414807825 */ /* 0x000fca00078e02ec */
[----:B------:R-:W-:Y:S04]  /*150d0*/  STL.64 [R1+0x808], R128 ;  /* 0x0008088001007387 */ /* 0x000fe80000100a00 */
[----:B------:R-:W-:Y:S04]  /*150e0*/  STL.64 [R1+0x750], R244 ;  /* 0x000750f401007387 */ /* 0x000fe80000100a00 */
[----:B------:R-:W-:Y:S04]  /*150f0*/  STL.64 [R1+0x910], R120 ;  /* 0x0009107801007387 */ /* 0x000fe80000100a00 */
[----:B------:R1:W-:Y:S04]  /*15100*/  STL.64 [R1+0x920], R36 ;  /* 0x0009202401007387 */ /* 0x0003e80000100a00 */
[----:B------:R2:W-:Y:S04]  /*15110*/  STL.64 [R1+0x928], R42 ;  /* 0x0009282a01007387 */ /* 0x0005e80000100a00 */
[----:B------:R3:W-:Y:S01]  /*15120*/  STL.64 [R1+0x930], R40 ;  /* 0x0009302801007387 */ /* 0x0007e20000100a00 */
[----:B-1----:R-:W-:-:S04]  /*15130*/  IMAD.WIDE R36, R20, 0x4, R48 ;  /* 0x0000000414247825 */ /* 0x002fc800078e0230 */
[C---:B--2---:R-:W-:Y:S01]  /*15140*/  IMAD.WIDE R42, R20.reuse, 0x4, R50 ;  /* 0x00000004142a7825 */ /* 0x044fe200078e0232 */
[----:B------:R1:W-:Y:S03]  /*15150*/  STL.64 [R1+0x940], R36 ;  /* 0x0009402401007387 */ /* 0x0003e60000100a00 */
[C---:B---3--:R-:W-:Y:S01]  /*15160*/  IMAD.WIDE R40, R20.reuse, 0x4, R52 ;  /* 0x0000000414287825 */ /* 0x048fe200078e0234 */
[----:B------:R-:W-:Y:S04]  /*15170*/  STL.64 [R1+0x980], R42 ;  /* 0x0009802a01007387 */ /* 0x000fe80000100a00 */
[----:B------:R-:W-:Y:S01]  /*15180*/  STL.64 [R1+0x990], R40 ;  /* 0x0009902801007387 */ /* 0x000fe20000100a00 */
[----:B-1----:R-:W-:-:S04]  /*15190*/  IMAD.WIDE R36, R20, 0x4, R4 ;  /* 0x0000000414247825 */ /* 0x002fc800078e0204 */
[C---:B------:R-:W-:Y:S01]  /*151a0*/  IMAD.WIDE R4, R20.reuse, 0x4, R22 ;  /* 0x0000000414047825 */ /* 0x040fe200078e0216 */
[----:B------:R-:W-:Y:S03]  /*151b0*/  STL.64 [R1+0x998], R36 ;  /* 0x0009982401007387 */ /* 0x000fe60000100a00 */
[C---:B------:R-:W-:Y:S01]  /*151c0*/  IMAD.WIDE R22, R20.reuse, 0x4, R38 ;  /* 0x0000000414167825 */ /* 0x040fe200078e0226 */
[----:B------:R1:W-:Y:S04]  /*151d0*/  STL.64 [R1+0x9a0], R4 ;  /* 0x0009a00401007387 */ /* 0x0003e80000100a00 */
[----:B------:R2:W-:Y:S04]  /*151e0*/  STL.64 [R1+0x9a8], R30 ;  /* 0x0009a81e01007387 */ /* 0x0005e80000100a00 */
[----:B------:R3:W-:Y:S01]  /*151f0*/  STL.64 [R1+0x9b0], R22 ;  /* 0x0009b01601007387 */ /* 0x0007e20000100a00 */
[----:B-1----:R-:W-:-:S04]  /*15200*/  IMAD.WIDE R4, R20, 0x4, R46 ;  /* 0x0000000414047825 */ /* 0x002fc800078e022e */
[C---:B--2---:R-:W-:Y:S01]  /*15210*/  IMAD.WIDE R30, R20.reuse, 0x4, R54 ;  /* 0x00000004141e7825 */ /* 0x044fe200078e0236 */
[----:B------:R1:W-:Y:S03]  /*15220*/  STL.64 [R1+0x9b8], R4 ;  /* 0x0009b80401007387 */ /* 0x0003e60000100a00 */
[C---:B---3--:R-:W-:Y:S01]  /*15230*/  IMAD.WIDE R22, R20.reuse, 0x4, R62 ;  /* 0x0000000414167825 */ /* 0x048fe200078e023e */
        /* <DEDUP_REMOVED lines=19> */
[----:B------:R-:W3:Y:S01]  /*15370*/  LDL.LU.64 R136, [R1+0x3c0] ;  /* 0x0003c00001887983 */ /* 0x000ee20000300a00 */
[----:B-1----:R-:W-:-:S03]  /*15380*/  IMAD.WIDE R4, R20, 0x4, R160 ;  /* 0x0000000414047825 */ /* 0x002fc600078e02a0 */
[----:B------:R1:W-:Y:S04]  /*15390*/  STL.64 [R1+0xad0], R22 ;  /* 0x000ad01601007387 */ /* 0x0003e80000100a00 */
[----:B------:R-:W4:Y:S04]  /*153a0*/  LDL.64 R110, [R1+0x490] ;  /* 0x00049000016e7983 */ /* 0x000f280000100a00 */
[----:B------:R1:W-:Y:S04]  /*153b0*/  STL.64 [R1+0xad8], R4 ;  /* 0x000ad80401007387 */ /* 0x0003e80000100a00 */
[----:B------:R-:W4:Y:S04]  /*153c0*/  LDL.64 R102, [R1+0x488] ;  /* 0x0004880001667983 */ /* 0x000f280000100a00 */
        /* <DEDUP_REMOVED lines=8> */
[----:B--2---:R-:W2:Y:S04]  /*15450*/  LDL.LU.64 R30, [R1+0x440] ;  /* 0x00044000011e7983 */ /* 0x004ea80000300a00 */
[----:B-1----:R-:W2:Y:S04]  /*15460*/  LDL.LU.64 R22, [R1+0x438] ;  /* 0x0004380001167983 */ /* 0x002ea80000300a00 */
[----:B------:R-:W2:Y:S04]  /*15470*/  LDL.LU.64 R168, [R1+0x430] ;  /* 0x0004300001a87983 */ /* 0x000ea80000300a00 */
        /* <DEDUP_REMOVED lines=9> */
[----:B------:R-:W2:Y:S01]  /*15510*/  LDL.LU.64 R4, [R1+0x398] ;  /* 0x0003980001047983 */ /* 0x000ea20000300a00 */
[----:B------:R-:W-:-:S04]  /*15520*/  IMAD.WIDE R194, R20, 0x4, R194 ;  /* 0x0000000414c27825 */ /* 0x000fc800078e02c2 */
[----:B------:R-:W-:-:S04]  /*15530*/  IMAD.WIDE R196, R20, 0x4, R196 ;  /* 0x0000000414c47825 */ /* 0x000fc800078e02c4 */
[----:B------:R-:W-:-:S04]  /*15540*/  IMAD.WIDE R198, R20, 0x4, R198 ;  /* 0x0000000414c67825 */ /* 0x000fc800078e02c6 */
[----:B------:R-:W-:-:S04]  /*15550*/  IMAD.WIDE R200, R20, 0x4, R200 ;  /* 0x0000000414c87825 */ /* 0x000fc800078e02c8 */
[----:B------:R-:W-:-:S04]  /*15560*/  IMAD.WIDE R236, R20, 0x4, R194 ;  /* 0x0000000414ec7825 */ /* 0x000fc800078e02c2 */
[C---:B------:R-:W-:Y:S01]  /*15570*/  IMAD.WIDE R192, R20.reuse, 0x4, R196 ;  /* 0x0000000414c07825 */ /* 0x040fe200078e02c4 */
[----:B------:R-:W-:Y:S03]  /*15580*/  STL.64 [R1+0xae0], R236 ;  /* 0x000ae0ec01007387 */ /* 0x000fe60000100a00 */
[C---:B------:R-:W-:Y:S01]  /*15590*/  IMAD.WIDE R184, R20.reuse, 0x4, R198 ;  /* 0x0000000414b87825 */ /* 0x040fe200078e02c6 */
[----:B------:R-:W-:Y:S03]  /*155a0*/  STL.64 [R1+0xae8], R192 ;  /* 0x000ae8c001007387 */ /* 0x000fe60000100a00 */
[C---:B------:R-:W-:Y:S01]  /*155b0*/  IMAD.WIDE R176, R20.reuse, 0x4, R200 ;  /* 0x0000000414b07825 */ /* 0x040fe200078e02c8 */
[----:B------:R-:W-:Y:S03]  /*155c0*/  STL.64 [R1+0xaf0], R184 ;  /* 0x000af0b801007387 */ /* 0x000fe60000100a00 */
[----:B---3--:R-:W-:-:S05]  /*155d0*/  IMAD.WIDE R144, R20, 0x4, R136 ;  /* 0x0000000414907825 */ /* 0x008fca00078e0288 */
[----:B------:R-:W-:Y:S01]  /*155e0*/  STL.64 [R1+0x730], R144 ;  /* 0x0007309001007387 */ /* 0x000fe20000100a00 */
[----:B----4-:R-:W-:-:S03]  /*155f0*/  IMAD.WIDE R136, R20, 0x4, R110 ;  /* 0x0000000414887825 */ /* 0x010fc600078e026e */
[----:B------:R-:W-:Y:S01]  /*15600*/  STL.64 [R1+0xaf8], R176 ;  /* 0x000af8b001007387 */ /* 0x000fe20000100a00 */
[----:B------:R-:W-:-:S03]  /*15610*/  IMAD.WIDE R110, R20, 0x4, R102 ;  /* 0x00000004146e7825 */ /* 0x000fc600078e0266 */
        /* <DEDUP_REMOVED lines=17> */
[----:B--2---:R-:W-:-:S03]  /*15730*/  IMAD.WIDE R38, R20, 0x4, R30 ;  /* 0x0000000414267825 */ /* 0x004fc600078e021e */
[----:B------:R-:W-:Y:S01]  /*15740*/  STL.64 [R1+0x5f8], R46 ;  /* 0x0005f82e01007387 */ /* 0x000fe20000100a00 */
[----:B------:R-:W-:-:S03]  /*15750*/  IMAD.WIDE R30, R20, 0x4, R22 ;  /* 0x00000004141e7825 */ /* 0x000fc600078e0216 */
[----:B------:R1:W-:Y:S01]  /*15760*/  STL.64 [R1+0x608], R38 ;  /* 0x0006082601007387 */ /* 0x0003e20000100a00 */
[----:B------:R-:W-:-:S03]  /*15770*/  IMAD.WIDE R22, R20, 0x4, R168 ;  /* 0x0000000414167825 */ /* 0x000fc600078e02a8 */
[----:B------:R2:W-:Y:S04]  /*15780*/  STL.64 [R1+0x610], R30 ;  /* 0x0006101e01007387 */ /* 0x0005e80000100a00 */
[----:B------:R3:W-:Y:S01]  /*15790*/  STL.64 [R1+0x668], R22 ;  /* 0x0006681601007387 */ /* 0x0007e20000100a00 */
[----:B-1----:R-:W-:-:S04]  /*157a0*/  IMAD.WIDE R38, R20, 0x4, R128 ;  /* 0x0000000414267825 */ /* 0x002fc800078e0280 */
[C---:B--2---:R-:W-:Y:S01]  /*157b0*/  IMAD.WIDE R30, R20.reuse, 0x4, R120 ;  /* 0x00000004141e7825 */ /* 0x044fe200078e0278 */
[----:B------:R-:W-:Y:S03]  /*157c0*/  STL.64 [R1+0x678], R38 ;  /* 0x0006782601007387 */ /* 0x000fe60000100a00 */
[C---:B---3--:R-:W-:Y:S01]  /*157d0*/  IMAD.WIDE R22, R20.reuse, 0x4, R36 ;  /* 0x0000000414167825 */ /* 0x048fe200078e0224 */
[----:B------:R1:W-:Y:S03]  /*157e0*/  STL.64 [R1+0x680], R30 ;  /* 0x0006801e01007387 */ /* 0x0003e60000100a00 */
[C---:B------:R-:W-:Y:S01]  /*157f0*/  IMAD.WIDE R36, R20.reuse, 0x4, R40 ;  /* 0x0000000414247825 */ /* 0x040fe200078e0228 */
[----:B------:R2:W-:Y:S04]  /*15800*/  STL.64 [R1+0x170], R22 ;  /* 0x0001701601007387 */ /* 0x0005e80000100a00 */
[----:B------:R3:W-:Y:S01]  /*15810*/  STL.64 [R1+0x178], R36 ;  /* 0x0001782401007387 */ /* 0x0007e20000100a00 */
[----:B-1----:R-:W-:-:S04]  /*15820*/  IMAD.WIDE R30, R20, 0x4, R42 ;  /* 0x00000004141e7825 */ /* 0x002fc800078e022a */
[C---:B--2---:R-:W-:Y:S01]  /*15830*/  IMAD.WIDE R22, R20.reuse, 0x4, R44 ;  /* 0x0000000414167825 */ /* 0x044fe200078e022c */
[----:B------:R1:W-:Y:S03]  /*15840*/  STL.64 [R1+0x180], R30 ;  /* 0x0001801e01007387 */ /* 0x0003e60000100a00 */
[C---:B---3--:R-:W-:Y:S01]  /*15850*/  IMAD.WIDE R36, R20.reuse, 0x4, R48 ;  /* 0x0000000414247825 */ /* 0x048fe200078e0230 */
[----:B------:R2:W-:Y:S03]  /*15860*/  STL.64 [R1+0x190], R22 ;  /* 0x0001901601007387 */ /* 0x0005e60000100a00 */
[C---:B------:R-:W-:Y:S01]  /*15870*/  IMAD.WIDE R4, R20.reuse, 0x4, R4 ;  /* 0x0000000414047825 */ /* 0x040fe200078e0204 */
[----:B------:R3:W-:Y:S03]  /*15880*/  STL.64 [R1+0x1a8], R36 ;  /* 0x0001a82401007387 */ /* 0x0007e60000100a00 */
[----:B-1----:R-:W-:-:S04]  /*15890*/  IMAD.WIDE R30, R20, 0x4, R50 ;  /* 0x00000004141e7825 */ /* 0x002fc800078e0232 */
[C---:B--2---:R-:W-:Y:S01]  /*158a0*/  IMAD.WIDE R22, R20.reuse, 0x4, R52 ;  /* 0x0000000414167825 */ /* 0x044fe200078e0234 */
[----:B------:R-:W-:Y:S04]  /*158b0*/  STL.64 [R1+0x1b8], R30 ;  /* 0x0001b81e01007387 */ /* 0x000fe80000100a00 */
[----:B---3--:R-:W2:Y:S04]  /*158c0*/  LDL.LU.64 R36, [R1+0x358] ;  /* 0x0003580001247983 */ /* 0x008ea80000300a00 */
[----:B------:R-:W-:Y:S04]  /*158d0*/  STL.64 [R1+0x1d0], R22 ;  /* 0x0001d01601007387 */ /* 0x000fe80000100a00 */
[----:B------:R-:W3:Y:S04]  /*158e0*/  LDL.LU.64 R40, [R1+0x328] ;  /* 0x0003280001287983 */ /* 0x000ee80000300a00 */
[----:B------:R1:W-:Y:S04]  /*158f0*/  STL.64 [R1+0x1d8], R4 ;  /* 0x0001d80401007387 */ /* 0x0003e80000100a00 */
[----:B------:R-:W4:Y:S04]  /*15900*/  LDL.LU.64 R42, [R1+0x320] ;  /* 0x00032000012a7983 */ /* 0x000f280000300a00 */
[----:B------:R-:W4:Y:S04]  /*15910*/  LDL.LU.64 R44, [R1+0x318] ;  /* 0x00031800012c7983 */ /* 0x000f280000300a00 */
[----:B------:R-:W4:Y:S04]  /*15920*/  LDL.LU.64 R48, [R1+0x228] ;  /* 0x0002280001307983 */ /* 0x000f280000300a00 */
[----:B------:R-:W4:Y:S04]  /*15930*/  LDL.LU.64 R50, [R1+0x238] ;  /* 0x0002380001327983 */ /* 0x000f280000300a00 */
[----:B------:R-:W4:Y:S04]  /*15940*/  LDL.LU.64 R52, [R1+0x240] ;  /* 0x0002400001347983 */ /* 0x000f280000300a00 */
[----:B-1----:R-:W4:Y:S01]  /*15950*/  LDL.LU.64 R4, [R1+0x258] ;  /* 0x0002580001047983 */ /* 0x002f220000300a00 */
[----:B------:R-:W-:-:S04]  /*15960*/  IMAD.WIDE R202, R20, 0x4, R202 ;  /* 0x0000000414ca7825 */ /* 0x000fc800078e02ca */
[C---:B------:R-:W-:Y:S01]  /*15970*/  IMAD.WIDE R204, R20.reuse, 0x4, R204 ;  /* 0x0000000414cc7825 */ /* 0x040fe200078e02cc */
[----:B------:R-:W-:Y:S03]  /*15980*/  LDGSTS.E [R16+0x6400c], desc[UR48][R202.64], !P5 ;  /* 0x6400c000ca107fae */ /* 0x000fe6000e921870 */
        /* <DEDUP_REMOVED lines=19> */
[----:B------:R-:W-:Y:S04]  /*15ac0*/  LDGSTS.E [R16+0x7c004], desc[UR48][R218.64], !P6 ;  /* 0x7c004000da107fae */ /* 0x000fe8000f121870 */
[----:B------:R-:W-:Y:S04]  /*15ad0*/  LDGSTS.E [R16+0x70008], desc[UR48][R198.64], !P3 ;  /* 0x70008000c6107fae */ /* 0x000fe8000d921870 */
[----:B------:R-:W-:Y:S04]  /*15ae0*/  LDGSTS.E [R16+0x74008], desc[UR48][R220.64], !P3 ;  /* 0x74008000dc107fae */ /* 0x000fe8000d921870 */
[----:B------:R-:W-:Y:S04]  /*15af0*/  LDGSTS.E [R16+0x78008], desc[UR48][R222.64], !P3 ;  /* 0x78008000de107fae */ /* 0x000fe8000d921870 */
[----:B------:R-:W-:Y:S04]  /*15b00*/  LDGSTS.E [R16+0x7c008], desc[UR48][R224.64], !P3 ;  /* 0x7c008000e0107fae */ /* 0x000fe8000d921870 */
[----:B------:R1:W-:Y:S04]  /*15b10*/  LDGSTS.E [R16+0x7000c], desc[UR48][R200.64], !P4 ;  /* 0x7000c000c8107fae */ /* 0x0003e8000e121870 */
[----:B------:R-:W1:Y:S04]  /*15b20*/  LDL.LU.64 R200, [R1+0x250] ;  /* 0x0002500001c87983 */ /* 0x000e680000300a00 */
        /* <DEDUP_REMOVED lines=22> */
[----:B--2---:R-:W-:-:S05]  /*15c90*/  IMAD.WIDE R36, R20, 0x4, R36 ;  /* 0x0000000414247825 */ /* 0x004fca00078e0224 */
[----:B------:R2:W-:Y:S01]  /*15ca0*/  STL.64 [R1+0x1e0], R36 ;  /* 0x0001e02401007387 */ /* 0x0005e20000100a00 */
[----:B---3--:R-:W-:-:S04]  /*15cb0*/  IMAD.WIDE R40, R20, 0x4, R40 ;  /* 0x0000000414287825 */ /* 0x008fc800078e0228 */
[C---:B----4-:R-:W-:Y:S01]  /*15cc0*/  IMAD.WIDE R42, R20.reuse, 0x4, R42 ;  /* 0x00000004142a7825 */ /* 0x050fe200078e022a */
[----:B--2---:R-:W2:Y:S03]  /*15cd0*/  LDL.LU.64 R36, [R1+0xc08] ;  /* 0x000c080001247983 */ /* 0x004ea60000300a00 */
[C---:B------:R-:W-:Y:S01]  /*15ce0*/  IMAD.WIDE R44, R20.reuse, 0x4, R44 ;  /* 0x00000004142c7825 */ /* 0x040fe200078e022c */
[----:B------:R3:W-:Y:S03]  /*15cf0*/  STL.64 [R1+0x208], R40 ;  /* 0x0002082801007387 */ /* 0x0007e60000100a00 */
[----:B------:R-:W-:-:S04]  /*15d00*/  IMAD.WIDE R48, R20, 0x4, R48 ;  /* 0x0000000414307825 */ /* 0x000fc800078e0230 */
[C---:B------:R-:W-:Y:S01]  /*15d10*/  IMAD.WIDE R50, R20.reuse, 0x4, R50 ;  /* 0x0000000414327825 */ /* 0x040fe200078e0232 */
[----:B---3--:R-:W3:Y:S03]  /*15d20*/  LDL.LU.64 R40, [R1+0xc00] ;  /* 0x000c000001287983 */ /* 0x008ee60000300a00 */
[C---:B------:R-:W-:Y:S01]  /*15d30*/  IMAD.WIDE R52, R20.reuse, 0x4, R52 ;  /* 0x0000000414347825 */ /* 0x040fe200078e0234 */
[----:B------:R4:W-:Y:S03]  /*15d40*/  STL.64 [R1+0x218], R42 ;  /* 0x0002182a01007387 */ /* 0x0009e60000100a00 */
[C---:B------:R-:W-:Y:S01]  /*15d50*/  IMAD.WIDE R4, R20.reuse, 0x4, R4 ;  /* 0x0000000414047825 */ /* 0x040fe200078e0204 */
[----:B----4-:R-:W4:Y:S04]  /*15d60*/  LDL.LU.64 R42, [R1+0xbf8] ;  /* 0x000bf800012a7983 */ /* 0x010f280000300a00 */
[----:B------:R1:W-:Y:S04]  /*15d70*/  STL.64 [R1+0x220], R44 ;  /* 0x0002202c01007387 */ /* 0x0003e80000100a00 */
[----:B-1----:R-:W2:Y:S04]  /*15d80*/  LDL.LU.64 R44, [R1+0xbf0] ;  /* 0x000bf000012c7983 */ /* 0x002ea80000300a00 */
[----:B------:R1:W-:Y:S04]  /*15d90*/  STL.64 [R1+0x228], R48 ;  /* 0x0002283001007387 */ /* 0x0003e80000100a00 */
[----:B-1----:R-:W3:Y:S04]  /*15da0*/  LDL.LU.64 R48, [R1+0xbe8] ;  /* 0x000be80001307983 */ /* 0x002ee80000300a00 */
[----:B------:R1:W-:Y:S04]  /*15db0*/  STL.64 [R1+0x238], R50 ;  /* 0x0002383201007387 */ /* 0x0003e80000100a00 */
[----:B-1----:R-:W4:Y:S04]  /*15dc0*/  LDL.LU.64 R50, [R1+0xbe0] ;  /* 0x000be00001327983 */ /* 0x002f280000300a00 */
[----:B------:R1:W-:Y:S04]  /*15dd0*/  STL.64 [R1+0x240], R52 ;  /* 0x0002403401007387 */ /* 0x0003e80000100a00 */
[----:B-1----:R-:W2:Y:S04]  /*15de0*/  LDL.LU.64 R52, [R1+0xbd8] ;  /* 0x000bd80001347983 */ /* 0x002ea80000300a00 */
[----:B------:R1:W-:Y:S04]  /*15df0*/  STL.64 [R1+0x258], R4 ;  /* 0x0002580401007387 */ /* 0x0003e80000100a00 */
[----:B-1----:R-:W3:Y:S01]  /*15e00*/  LDL.LU.64 R4, [R1+0xbd0] ;  /* 0x000bd00001047983 */ /* 0x002ee20000300a00 */
[----:B------:R-:W-:-:S05]  /*15e10*/  IMAD.WIDE R200, R20, 0x4, R200 ;  /* 0x0000000414c87825 */ /* 0x000fca00078e02c8 */
[----:B------:R1:W-:Y:S02]  /*15e20*/  STL.64 [R1+0x250], R200 ;  /* 0x000250c801007387 */ /* 0x0003e40000100a00 */
[----:B-1----:R-:W-:-:S04]  /*15e30*/  IMAD.WIDE R200, R20, 0x4, R198 ;  /* 0x0000000414c87825 */ /* 0x002fc800078e02c6 */
        /* <DEDUP_REMOVED lines=37> */
[----:B------:R1:W-:Y:S04]  /*16090*/  STL.64 [R1+0x2e8], R30 ;  /* 0x0002e81e01007387 */ /* 0x0003e80000100a00 */
[----:B------:R-:W-:Y:S01]  /*160a0*/  STL.64 [R1+0x2f8], R22 ;  /* 0x0002f81601007387 */ /* 0x000fe20000100a00 */
[----:B-1----:R-:W-:-:S04]  /*160b0*/  IMAD.WIDE R38, R20, 0x4, R128 ;  /* 0x0000000414267825 */ /* 0x002fc800078e0280 */
[C---:B------:R-:W-:Y:S01]  /*160c0*/  IMAD.WIDE R30, R20.reuse, 0x4, R120 ;  /* 0x00000004141e7825 */ /* 0x040fe200078e0278 */
[----:B------:R1:W-:Y:S03]  /*160d0*/  STL.64 [R1+0x300], R38 ;  /* 0x0003002601007387 */ /* 0x0003e60000100a00 */
[----:B-1----:R-:W-:-:S04]  /*160e0*/  IMAD.WIDE R38, R20, 0x4, R248 ;  /* 0x0000000414267825 */ /* 0x002fc800078e02f8 */
[C---:B---3--:R-:W-:Y:S02]  /*160f0*/  IMAD.WIDE R22, R20.reuse, 0x4, R4 ;  /* 0x0000000414167825 */ /* 0x048fe400078e0204 */
[----:B------:R-:W3:Y:S04]  /*16100*/  LDL.LU.64 R4, [R1+0xbc8] ;  /* 0x000bc80001047983 */ /* 0x000ee80000300a00 */
[----:B------:R2:W-:Y:S02]  /*16110*/  STL.64 [R1+0x308], R30 ;  /* 0x0003081e01007387 */ /* 0x0005e40000100a00 */
[C---:B--2---:R-:W-:Y:S02]  /*16120*/  IMAD.WIDE R30, R20.reuse, 0x4, R52 ;  /* 0x00000004141e7825 */ /* 0x044fe400078e0234 */
[----:B------:R-:W2:Y:S04]  /*16130*/  LDL.LU.64 R52, [R1+0xbc0] ;  /* 0x000bc00001347983 */ /* 0x000ea80000300a00 */
[----:B------:R4:W-:Y:S02]  /*16140*/  STL.64 [R1+0x310], R22 ;  /* 0x0003101601007387 */ /* 0x0009e40000100a00 */
[----:B----4-:R-:W-:-:S02]  /*16150*/  IMAD.WIDE R22, R20, 0x4, R50 ;  /* 0x0000000414167825 */ /* 0x010fc400078e0232 */
[----:B------:R-:W4:Y:S04]  /*16160*/  LDL.LU.64 R50, [R1+0xbb8] ;  /* 0x000bb80001327983 */ /* 0x000f280000300a00 */
[----:B------:R1:W-:Y:S02]  /*16170*/  STL.64 [R1+0x318], R30 ;  /* 0x0003181e01007387 */ /* 0x0003e40000100a00 */
[C---:B-1----:R-:W-:Y:S02]  /*16180*/  IMAD.WIDE R30, R20.reuse, 0x4, R48 ;  /* 0x00000004141e7825 */ /* 0x042fe400078e0230 */
[----:B------:R-:W3:Y:S04]  /*16190*/  LDL.LU.64 R48, [R1+0xbb0] ;  /* 0x000bb00001307983 */ /* 0x000ee80000300a00 */
[----:B------:R1:W-:Y:S02]  /*161a0*/  STL.64 [R1+0x320], R22 ;  /* 0x0003201601007387 */ /* 0x0003e40000100a00 */
[----:B-1----:R-:W-:-:S02]  /*161b0*/  IMAD.WIDE R22, R20, 0x4, R44 ;  /* 0x0000000414167825 */ /* 0x002fc400078e022c */
[----:B------:R-:W2:Y:S04]  /*161c0*/  LDL.LU.64 R44, [R1+0xba8] ;  /* 0x000ba800012c7983 */ /* 0x000ea80000300a00 */
[----:B------:R1:W-:Y:S02]  /*161d0*/  STL.64 [R1+0x328], R30 ;  /* 0x0003281e01007387 */ /* 0x0003e40000100a00 */
[C---:B-1----:R-:W-:Y:S02]  /*161e0*/  IMAD.WIDE R30, R20.reuse, 0x4, R42 ;  /* 0x00000004141e7825 */ /* 0x042fe400078e022a */
[----:B------:R-:W4:Y:S04]  /*161f0*/  LDL.LU.64 R42, [R1+0xba0] ;  /* 0x000ba000012a7983 */ /* 0x000f280000300a00 */
[----:B------:R1:W-:Y:S02]  /*16200*/  STL.64 [R1+0x330], R22 ;  /* 0x0003301601007387 */ /* 0x0003e40000100a00 */
[----:B-1----:R-:W-:-:S02]  /*16210*/  IMAD.WIDE R22, R20, 0x4, R40 ;  /* 0x0000000414167825 */ /* 0x002fc400078e0228 */
[----:B------:R-:W3:Y:S04]  /*16220*/  LDL.LU.64 R40, [R1+0xb98] ;  /* 0x000b980001287983 */ /* 0x000ee80000300a00 */
[----:B------:R1:W-:Y:S02]  /*16230*/  STL.64 [R1+0x338], R30 ;  /* 0x0003381e01007387 */ /* 0x0003e40000100a00 */
[C---:B-1----:R-:W-:Y:S02]  /*16240*/  IMAD.WIDE R30, R20.reuse, 0x4, R36 ;  /* 0x00000004141e7825 */ /* 0x042fe400078e0224 */
[----:B------:R-:W2:Y:S04]  /*16250*/  LDL.LU.64 R36, [R1+0xb90] ;  /* 0x000b900001247983 */ /* 0x000ea80000300a00 */
[----:B------:R1:W-:Y:S02]  /*16260*/  STL.64 [R1+0x340], R22 ;  /* 0x0003401601007387 */ /* 0x0003e40000100a00 */
[----:B-1----:R-:W-:-:S02]  /*16270*/  IMAD.WIDE R22, R20, 0x4, R34 ;  /* 0x0000000414167825 */ /* 0x002fc400078e0222 */
        /* <DEDUP_REMOVED lines=18> */
[----:B------:R-:W2:Y:S04]  /*163a0*/  LDL.LU.64 R10, [R1+0xb58] ;  /* 0x000b5800010a7983 */ /* 0x000ea80000300a00 */
        /* <DEDUP_REMOVED lines=9> */
[----:B------:R1:W-:Y:S04]  /*16440*/  STL.64 [R1+0x390], R22 ;  /* 0x0003901601007387 */ /* 0x0003e80000100a00 */
[----:B------:R1:W-:Y:S02]  /*16450*/  STL.64 [R1+0x398], R30 ;  /* 0x0003981e01007387 */ /* 0x0003e40000100a00 */
[----:B-1----:R-:W-:-:S04]  /*16460*/  IMAD.WIDE R22, R20, 0x4, R250 ;  /* 0x0000000414167825 */ /* 0x002fc800078e02fa */
[C---:B------:R-:W-:Y:S01]  /*16470*/  IMAD.WIDE R30, R20.reuse, 0x4, R246 ;  /* 0x00000004141e7825 */ /* 0x040fe200078e02f6 */
[----:B------:R1:W-:Y:S04]  /*16480*/  STL.64 [R1+0x3a0], R22 ;  /* 0x0003a01601007387 */ /* 0x0003e80000100a00 */
[----:B------:R1:W-:Y:S04]  /*16490*/  STL.64 [R1+0x3a8], R38 ;  /* 0x0003a82601007387 */ /* 0x0003e80000100a00 */
        /* <DEDUP_REMOVED lines=17> */
[----:B------:R1:W-:Y:S03]  /*165b0*/  STL.64 [R1+0x408], R38 ;  /* 0x0004082601007387 */ /* 0x0003e60000100a00 */
[C---:B------:R-:W-:Y:S01]  /*165c0*/  IMAD.WIDE R232, R20.reuse, 0x4, R132 ;  /* 0x0000000414e87825 */ /* 0x040fe200078e0284 */
[----:B------:R1:W-:Y:S03]  /*165d0*/  STL.64 [R1+0x410], R30 ;  /* 0x0004101e01007387 */ /* 0x0003e60000100a00 */
[----:B-1----:R-:W-:-:S04]  /*165e0*/  IMAD.WIDE R22, R20, 0x4, R130 ;  /* 0x0000000414167825 */ /* 0x002fc800078e0282 */
[C---:B------:R-:W-:Y:S01]  /*165f0*/  IMAD.WIDE R38, R20.reuse, 0x4, R134 ;  /* 0x0000000414267825 */ /* 0x040fe200078e0286 */
[----:B------:R1:W-:Y:S03]  /*16600*/  STL.64 [R1+0x420], R22 ;  /* 0x0004201601007387 */ /* 0x0003e60000100a00 */
[C---:B------:R-:W-:Y:S01]  /*16610*/  IMAD.WIDE R30, R20.reuse, 0x4, R172 ;  /* 0x00000004141e7825 */ /* 0x040fe200078e02ac */
[----:B------:R-:W-:Y:S04]  /*16620*/  STL.64 [R1+0x430], R38 ;  /* 0x0004302601007387 */ /* 0x000fe80000100a00 */
[----:B------:R-:W-:Y:S01]  /*16630*/  STL.64 [R1+0x428], R232 ;  /* 0x000428e801007387 */ /* 0x000fe20000100a00 */
[----:B-1----:R-:W-:-:S05]  /*16640*/  IMAD.WIDE R22, R20, 0x4, R170 ;  /* 0x0000000414167825 */ /* 0x002fca00078e02aa */
[----:B------:R1:W-:Y:S04]  /*16650*/  STL.64 [R1+0x438], R22 ;  /* 0x0004381601007387 */ /* 0x0003e80000100a00 */
[----:B------:R4:W-:Y:S04]  /*16660*/  STL.64 [R1+0x440], R30 ;  /* 0x0004401e01007387 */ /* 0x0009e80000100a00 */
[----:B------:R-:W2:Y:S01]  /*16670*/  LDL.LU.64 R124, [R1+0x900] ;  /* 0x00090000017c7983 */ /* 0x000ea20000300a00 */
[----:B-1----:R-:W-:-:S03]  /*16680*/  IMAD.WIDE R22, R20, 0x4, R174 ;  /* 0x0000000414167825 */ /* 0x002fc600078e02ae */
[----:B------:R-:W2:Y:S04]  /*16690*/  LDL.LU.64 R122, [R1+0x8f8] ;  /* 0x0008f800017a7983 */ /* 0x000ea80000300a00 */
[----:B------:R1:W-:Y:S04]  /*166a0*/  STL.64 [R1+0x448], R22 ;  /* 0x0004481601007387 */ /* 0x0003e80000100a00 */
        /* <DEDUP_REMOVED lines=18> */
[----:B----4-:R-:W4:Y:S04]  /*167d0*/  LDL.LU.64 R30, [R1+0x860] ;  /* 0x00086000011e7983 */ /* 0x010f280000300a00 */
[----:B-1----:R-:W4:Y:S04]  /*167e0*/  LDL.LU.64 R22, [R1+0x858] ;  /* 0x0008580001167983 */ /* 0x002f280000300a00 */
[----:B------:R-:W4:Y:S04]  /*167f0*/  LDL.LU.64 R168, [R1+0x850] ;  /* 0x0008500001a87983 */ /* 0x000f280000300a00 */
[----:B------:R-:W4:Y:S04]  /*16800*/  LDL.LU.64 R128, [R1+0x848] ;  /* 0x0008480001807983 */ /* 0x000f280000300a00 */
[----:B------:R-:W4:Y:S01]  /*16810*/  LDL.LU.64 R120, [R1+0x840] ;  /* 0x0008400001787983 */ /* 0x000f220000300a00 */
        /* <DEDUP_REMOVED lines=12> */
[----:B------:R-:W-:Y:S04]  /*168e0*/  STL.64 [R1+0x478], R196 ;  /* 0x000478c401007387 */ /* 0x000fe80000100a00 */
[----:B------:R-:W-:Y:S01]  /*168f0*/  STL.64 [R1+0x480], R194 ;  /* 0x000480c201007387 */ /* 0x000fe20000100a00 */
[----:B---3--:R-:W-:-:S04]  /*16900*/  IMAD.WIDE R24, R20, 0x4, R24 ;  /* 0x0000000414187825 */ /* 0x008fc800078e0218 */
[----:B------:R-:W-:-:S04]  /*16910*/  IMAD.WIDE R26, R20, 0x4, R26 ;  /* 0x00000004141a7825 */ /* 0x000fc800078e021a */
[----:B--2---:R-:W-:-:S05]  /*16920*/  IMAD.WIDE R124, R20, 0x4, R124 ;  /* 0x00000004147c7825 */ /* 0x004fca00078e027c */
[----:B------:R1:W-:Y:S01]  /*16930*/  STL.64 [R1+0x4c8], R124 ;  /* 0x0004c87c01007387 */ /* 0x0003e20000100a00 */
[----:B------:R-:W-:-:S05]  /*16940*/  IMAD.WIDE R126, R20, 0x4, R122 ;  /* 0x00000004147e7825 */ /* 0x000fca00078e027a */
[----:B------:R-:W-:Y:S01]  /*16950*/  STL.64 [R1+0x4d0], R126 ;  /* 0x0004d07e01007387 */ /* 0x000fe20000100a00 */
[----:B-1----:R-:W-:-:S04]  /*16960*/  IMAD.WIDE R124, R20, 0x4, R118 ;  /* 0x00000004147c7825 */ /* 0x002fc800078e0276 */
[C---:B------:R-:W-:Y:S01]  /*16970*/  IMAD.WIDE R122, R20.reuse, 0x4, R242 ;  /* 0x00000004147a7825 */ /* 0x040fe200078e02f2 */
        /* <DEDUP_REMOVED lines=12> */
[----:B------:R-:W-:Y:S03]  /*16a40*/  STL.64 [R1+0x520], R124 ;  /* 0x0005207c01007387 */ /* 0x000fe60000100a00 */
[C---:B---3--:R-:W-:Y:S01]  /*16a50*/  IMAD.WIDE R118, R20.reuse, 0x4, R110 ;  /* 0x0000000414767825 */ /* 0x048fe200078e026e */
        /* <DEDUP_REMOVED lines=16> */
[----:B------:R-:W-:Y:S01]  /*16b60*/  STL.64 [R1+0x580], R62 ;  /* 0x0005803e01007387 */ /* 0x000fe20000100a00 */
[----:B-1----:R-:W1:Y:S02]  /*16b70*/  LDC R87, c[0x0][0x230] ;  /* 0x00008c00ff577b82 */ /* 0x002e640000000800 */
[C---:B------:R-:W-:Y:S01]  /*16b80*/  IMAD.WIDE R46, R20.reuse, 0x4, R38 ;  /* 0x00000004142e7825 */ /* 0x040fe200078e0226 */
[----:B------:R-:W-:Y:S03]  /*16b90*/  STL.64 [R1+0x590], R54 ;  /* 0x0005903601007387 */ /* 0x000fe60000100a00 */
[C---:B----4-:R-:W-:Y:S01]  /*16ba0*/  IMAD.WIDE R38, R20.reuse, 0x4, R30 ;  /* 0x0000000414267825 */ /* 0x050fe200078e021e */
[----:B------:R-:W-:Y:S01]  /*16bb0*/  STL.64 [R1+0x598], R46 ;  /* 0x0005982e01007387 */ /* 0x000fe20000100a00 */
[----:B------:R-:W2:Y:S02]  /*16bc0*/  LDC R86, c[0x0][0x230] ;  /* 0x00008c00ff567b82 */ /* 0x000ea40000000800 */
[C---:B------:R-:W-:Y:S01]  /*16bd0*/  IMAD.WIDE R30, R20.reuse, 0x4, R22 ;  /* 0x00000004141e7825 */ /* 0x040fe200078e0216 */
[----:B------:R3:W-:Y:S03]  /*16be0*/  STL.64 [R1+0x5a0], R38 ;  /* 0x0005a02601007387 */ /* 0x0007e60000100a00 */
[C---:B------:R-:W-:Y:S01]  /*16bf0*/  IMAD.WIDE R22, R20.reuse, 0x4, R168 ;  /* 0x0000000414167825 */ /* 0x040fe200078e02a8 */
[----:B------:R4:W-:Y:S04]  /*16c00*/  STL.64 [R1+0x5b0], R30 ;  /* 0x0005b01e01007387 */ /* 0x0009e80000100a00 */
[----:B------:R4:W-:Y:S01]  /*16c10*/  STL.64 [R1+0x5b8], R22 ;  /* 0x0005b81601007387 */ /* 0x0009e20000100a00 */
[----:B---3--:R-:W-:-:S04]  /*16c20*/  IMAD.WIDE R38, R20, 0x4, R128 ;  /* 0x0000000414267825 */ /* 0x008fc800078e0280 */
[C---:B----4-:R-:W-:Y:S01]  /*16c30*/  IMAD.WIDE R30, R20.reuse, 0x4, R120 ;  /* 0x00000004141e7825 */ /* 0x050fe200078e0278 */
[----:B------:R-:W-:Y:S03]  /*16c40*/  STL.64 [R1+0x5c0], R38 ;  /* 0x0005c02601007387 */ /* 0x000fe60000100a00 */
[C---:B------:R-:W-:Y:S02]  /*16c50*/  IMAD.WIDE R22, R20.reuse, 0x4, R2 ;  /* 0x0000000414167825 */ /* 0x040fe400078e0202 */
[----:B------:R-:W3:Y:S04]  /*16c60*/  LDL.LU.64 R2, [R1+0xb38] ;  /* 0x000b380001027983 */ /* 0x000ee80000300a00 */
[----:B------:R4:W-:Y:S02]  /*16c70*/  STL.64 [R1+0x5d0], R30 ;  /* 0x0005d01e01007387 */ /* 0x0009e40000100a00 */
[----:B----4-:R-:W-:-:S02]  /*16c80*/  IMAD.WIDE R30, R20, 0x4, R12 ;  /* 0x00000004141e7825 */ /* 0x010fc400078e020c */
[----:B------:R-:W4:Y:S04]  /*16c90*/  LDL.LU.64 R12, [R1+0xb30] ;  /* 0x000b3000010c7983 */ /* 0x000f280000300a00 */
[----:B------:R1:W-:Y:S02]  /*16ca0*/  STL.64 [R1+0x5d8], R22 ;  /* 0x0005d81601007387 */ /* 0x0003e40000100a00 */
[C---:B-1----:R-:W-:Y:S02]  /*16cb0*/  IMAD.WIDE R22, R20.reuse, 0x4, R18 ;  /* 0x0000000414167825 */ /* 0x042fe400078e0212 */
[----:B------:R-:W2:Y:S04]  /*16cc0*/  LDL.LU.64 R18, [R1+0xb28] ;  /* 0x000b280001127983 */ /* 0x000ea80000300a00 */
[----:B------:R1:W-:Y:S02]  /*16cd0*/  STL.64 [R1+0x5e0], R30 ;  /* 0x0005e01e01007387 */ /* 0x0003e40000100a00 */
[----:B-1----:R-:W-:-:S02]  /*16ce0*/  IMAD.WIDE R30, R20, 0x4, R10 ;  /* 0x00000004141e7825 */ /* 0x002fc400078e020a */
[----:B------:R-:W3:Y:S04]  /*16cf0*/  LDL.LU.64 R10, [R1+0xb20] ;  /* 0x000b2000010a7983 */ /* 0x000ee80000300a00 */
[----:B------:R1:W-:Y:S02]  /*16d00*/  STL.64 [R1+0x5f0], R22 ;  /* 0x0005f01601007387 */ /* 0x0003e40000100a00 */
[C---:B-1----:R-:W-:Y:S02]  /*16d10*/  IMAD.WIDE R22, R20.reuse, 0x4, R6 ;  /* 0x0000000414167825 */ /* 0x042fe400078e0206 */
[----:B------:R-:W4:Y:S04]  /*16d20*/  LDL.LU.64 R6, [R1+0xb18] ;  /* 0x000b180001067983 */ /* 0x000f280000300a00 */
[----:B------:R-:W-:Y:S04]  /*16d30*/  STL.64 [R1+0x600], R30 ;  /* 0x0006001e01007387 */ /* 0x000fe80000100a00 */
        /* <DEDUP_REMOVED lines=73> */
[----:B-1----:R-:W2:Y:S04]  /*171d0*/  LDL.LU.64 R22, [R1+0xaa0] ;  /* 0x000aa00001167983 */ /* 0x002ea80000300a00 */
[----:B------:R1:W-:Y:S04]  /*171e0*/  STL.64 [R1+0x788], R24 ;  /* 0x0007881801007387 */ /* 0x0003e80000100a00 */
[----:B-1----:R-:W2:Y:S04]  /*171f0*/  LDL.LU.64 R24, [R1+0xa98] ;  /* 0x000a980001187983 */ /* 0x002ea80000300a00 */
[----:B------:R1:W-:Y:S04]  /*17200*/  STL.64 [R1+0x790], R26 ;  /* 0x0007901a01007387 */ /* 0x0003e80000100a00 */
        /* <DEDUP_REMOVED lines=37> */
[----:B------:R-:W-:-:S04]  /*17460*/  IMAD.WIDE R226, R20, 0x4, R226 ;  /* 0x0000000414e27825 */ /* 0x000fc800078e02e2 */
[C---:B------:R-:W-:Y:S01]  /*17470*/  IMAD.WIDE R156, R20.reuse, 0x4, R156 ;  /* 0x00000004149c7825 */ /* 0x040fe200078e029c */
[----:B------:R-:W-:Y:S03]  /*17480*/  STL.64 [R1+0x7b8], R154 ;  /* 0x0007b89a01007387 */ /* 0x000fe60000100a00 */
[----:B------:R-:W-:-:S04]  /*17490*/  IMAD.WIDE R228, R20, 0x4, R228 ;  /* 0x0000000414e47825 */ /* 0x000fc800078e02e4 */
[C---:B------:R-:W-:Y:S01]  /*174a0*/  IMAD.WIDE R158, R20.reuse, 0x4, R158 ;  /* 0x00000004149e7825 */ /* 0x040fe200078e029e */
[----:B------:R-:W-:Y:S03]  /*174b0*/  STL.64 [R1+0x7c0], R156 ;  /* 0x0007c09c01007387 */ /* 0x000fe60000100a00 */
[C---:B------:R-:W-:Y:S01]  /*174c0*/  IMAD.WIDE R230, R20.reuse, 0x4, R230 ;  /* 0x0000000414e67825 */ /* 0x040fe200078e02e6 */
[----:B------:R-:W-:Y:S03]  /*174d0*/  LDGSTS.E [R16+0x7400c], desc[UR48][R226.64], !P4 ;  /* 0x7400c000e2107fae */ /* 0x000fe6000e121870 */
        /* <DEDUP_REMOVED lines=11> */
[----:B------:R-:W0:Y:S03]  /*17590*/  LDGDEPBAR ;  /* 0x00000000000079af */ /* 0x000e260000000000 */
        /* <DEDUP_REMOVED lines=16> */
[----:B------:R-:W-:Y:S01]  /*176a0*/  IMAD.WIDE R152, R20, 0x4, R230 ;  /* 0x0000000414987825 */ /* 0x000fe200078e02e6 */
[----:B------:R-:W-:Y:S03]  /*176b0*/  STL.64 [R1+0x828], R172 ;  /* 0x000828ac01007387 */ /* 0x000fe60000100a00 */
[C---:B----4-:R-:W-:Y:S01]  /*176c0*/  IMAD.WIDE R80, R21.reuse, 0x4, R6 ;  /* 0x0000000415507825 */ /* 0x050fe200078e0206 */
[----:B------:R-:W-:Y:S04]  /*176d0*/  STL.64 [R1+0x830], R170 ;  /* 0x000830aa01007387 */ /* 0x000fe80000100a00 */
[----:B------:R-:W-:Y:S01]  /*176e0*/  STL.64 [R1+0x838], R168 ;  /* 0x000838a801007387 */ /* 0x000fe20000100a00 */
[----:B---3--:R-:W-:-:S03]  /*176f0*/  IMAD.WIDE R82, R21, 0x4, R10 ;  /* 0x0000000415527825 */ /* 0x008fc600078e020a */
[----:B------:R-:W-:Y:S01]  /*17700*/  STL.64 [R1+0x840], R160 ;  /* 0x000840a001007387 */ /* 0x000fe20000100a00 */
[----:B------:R-:W-:-:S03]  /*17710*/  IMAD.WIDE R84, R21, 0x4, R12 ;  /* 0x0000000415547825 */ /* 0x000fc600078e020c */
[----:B------:R-:W-:Y:S04]  /*17720*/  STL.64 [R1+0x850], R152 ;  /* 0x0008509801007387 */ /* 0x000fe80000100a00 */
[----:B------:R-:W5:Y:S04]  /*17730*/  LDL.LU.64 R6, [R1+0xb10] ;  /* 0x000b100001067983 */ /* 0x000f680000300a00 */
[----:B------:R-:W5:Y:S04]  /*17740*/  LDL.LU.64 R10, [R1+0xb08] ;  /* 0x000b0800010a7983 */ /* 0x000f680000300a00 */
[----:B------:R-:W5:Y:S01]  /*17750*/  LDL.LU.64 R12, [R1+0xb00] ;  /* 0x000b0000010c7983 */ /* 0x000f620000300a00 */
[----:B--2---:R-:W-:-:S05]  /*17760*/  IMAD.WIDE R22, R21, 0x4, R22 ;  /* 0x0000000415167825 */ /* 0x004fca00078e0216 */
[----:B------:R-:W-:Y:S01]  /*17770*/  LDGSTS.E [R19+-0x34000], desc[UR48][R22.64], P2 ;  /* 0xcc00000016137fae */ /* 0x000fe20009121870 */
[----:B------:R-:W-:-:S04]  /*17780*/  IMAD.WIDE R146, R21, 0x4, R22 ;  /* 0x0000000415927825 */ /* 0x000fc800078e0216 */
[C---:B------:R-:W-:Y:S01]  /*17790*/  IMAD.WIDE R24, R21.reuse, 0x4, R24 ;  /* 0x0000000415187825 */ /* 0x040fe200078e0218 */
[----:B------:R-:W-:Y:S03]  /*177a0*/  STL.64 [R1+0x848], R146 ;  /* 0x0008489201007387 */ /* 0x000fe60000100a00 */
[----:B------:R-:W-:-:S05]  /*177b0*/  IMAD.WIDE R30, R21, 0x4, R30 ;  /* 0x00000004151e7825 */ /* 0x000fca00078e021e */
[----:B------:R-:W-:Y:S01]  /*177c0*/  LDGSTS.E [R19+-0x33c00], desc[UR48][R30.64], P2 ;  /* 0xcc4000001e137fae */ /* 0x000fe20009121870 */
[----:B------:R-:W-:-:S04]  /*177d0*/  IMAD.WIDE R32, R21, 0x4, R32 ;  /* 0x0000000415207825 */ /* 0x000fc800078e0220 */
        /* <DEDUP_REMOVED lines=15> */
[----:B------:R-:W-:-:S04]  /*178d0*/  IMAD.WIDE R78, R21, 0x4, R120 ;  /* 0x00000004154e7825 */ /* 0x000fc800078e0278 */
[C---:B------:R-:W-:Y:S01]  /*178e0*/  IMAD.WIDE R28, R21.reuse, 0x4, R28 ;  /* 0x00000004151c7825 */ /* 0x040fe200078e021c */
[----:B------:R-:W-:Y:S03]  /*178f0*/  LDGSTS.E [R19+-0x32400], desc[UR48][R78.64], P2 ;  /* 0xcdc000004e137fae */ /* 0x000fe60009121870 */
[C---:B------:R-:W-:Y:S01]  /*17900*/  IMAD.WIDE R64, R21.reuse, 0x4, R136 ;  /* 0x0000000415407825 */ /* 0x040fe200078e0288 */
[----:B------:R1:W-:Y:S03]  /*17910*/  LDGSTS.E [R17+-0x33f00], desc[UR48][R24.64], P2 ;  /* 0xcc10000018117fae */ /* 0x0003e60009121870 */
[C---:B------:R-:W-:Y:S01]  /*17920*/  IMAD.WIDE R72, R21.reuse, 0x4, R94 ;  /* 0x0000000415487825 */ /* 0x040fe200078e025e */
[----:B------:R-:W-:Y:S03]  /*17930*/  LDGSTS.E [R17+-0x33b00], desc[UR48][R32.64], P2 ;  /* 0xcc50000020117fae */ /* 0x000fe60009121870 */
[C---:B------:R-:W-:Y:S01]  /*17940*/  IMAD.WIDE R34, R21.reuse, 0x4, R34 ;  /* 0x0000000415227825 */ /* 0x040fe200078e0222 */
[----:B------:R-:W-:Y:S03]  /*17950*/  LDGSTS.E [R17+-0x33700], desc[UR48][R40.64], P2 ;  /* 0xcc90000028117fae */ /* 0x000fe60009121870 */
[C---:B------:R-:W-:Y:S01]  /*17960*/  IMAD.WIDE R42, R21.reuse, 0x4, R130 ;  /* 0x00000004152a7825 */ /* 0x040fe200078e0282 */
[----:B------:R-:W-:Y:S03]  /*17970*/  LDGSTS.E [R17+-0x33300], desc[UR48][R48.64], P2 ;  /* 0xccd0000030117fae */ /* 0x000fe60009121870 */
[C---:B------:R-:W-:Y:S01]  /*17980*/  IMAD.WIDE R36, R21.reuse, 0x4, R134 ;  /* 0x0000000415247825 */ /* 0x040fe200078e0286 */
[----:B------:R-:W-:Y:S03]  /*17990*/  LDGSTS.E [R17+-0x32f00], desc[UR48][R56.64], P2 ;  /* 0xcd10000038117fae */ /* 0x000fe60009121870 */
[C---:B------:R-:W-:Y:S01]  /*179a0*/  IMAD.WIDE R130, R21.reuse, 0x4, R24 ;  /* 0x0000000415827825 */ /* 0x040fe200078e0218 */
[----:B------:R-:W-:Y:S01]  /*179b0*/  LDGSTS.E [R17+-0x32b00], desc[UR48][R64.64], P2 ;  /* 0xcd50000040117fae */ /* 0x000fe20009121870 */
[----:B-1----:R-:W1:Y:S02]  /*179c0*/  LDC R24, c[0x0][0x230] ;  /* 0x00008c00ff187b82 */ /* 0x002e640000000800 */
[C---:B------:R-:W-:Y:S01]  /*179d0*/  IMAD.WIDE R114, R21.reuse, 0x4, R26 ;  /* 0x0000000415727825 */ /* 0x040fe200078e021a */
[----:B------:R-:W-:Y:S03]  /*179e0*/  LDGSTS.E [R17+-0x32700], desc[UR48][R72.64], P2 ;  /* 0xcd90000048117fae */ /* 0x000fe60009121870 */
[C---:B------:R-:W-:Y:S01]  /*179f0*/  IMAD.WIDE R50, R21.reuse, 0x4, R122 ;  /* 0x0000000415327825 */ /* 0x040fe200078e027a */
[----:B------:R-:W-:Y:S03]  /*17a00*/  LDGSTS.E [R17+-0x32300], desc[UR48][R80.64], P2 ;  /* 0xcdd0000050117fae */ /* 0x000fe60009121870 */
[C---:B------:R-:W-:Y:S01]  /*17a10*/  IMAD.WIDE R60, R21.reuse, 0x4, R144 ;  /* 0x00000004153c7825 */ /* 0x040fe200078e0290 */
[----:B------:R2:W-:Y:S03]  /*17a20*/  LDGSTS.E [R18+-0x33e00], desc[UR48][R26.64], P2 ;  /* 0xcc2000001a127fae */ /* 0x0005e60009121870 */
[C---:B------:R-:W-:Y:S01]  /*17a30*/  IMAD.WIDE R100, R21.reuse, 0x4, R28 ;  /* 0x0000000415647825 */ /* 0x040fe200078e021c */
[----:B------:R-:W-:Y:S03]  /*17a40*/  STL.64 [R1+0x858], R130 ;  /* 0x0008588201007387 */ /* 0x000fe60000100a00 */
[C---:B------:R-:W-:Y:S01]  /*17a50*/  IMAD.WIDE R58, R21.reuse, 0x4, R250 ;  /* 0x00000004153a7825 */ /* 0x040fe200078e02fa */
[----:B------:R-:W-:Y:S03]  /*17a60*/  LDGSTS.E [R18+-0x33a00], desc[UR48][R34.64], P2 ;  /* 0xcc60000022127fae */ /* 0x000fe60009121870 */
[C---:B------:R-:W-:Y:S01]  /*17a70*/  IMAD.WIDE R76, R21.reuse, 0x4, R128 ;  /* 0x00000004154c7825 */ /* 0x040fe200078e0280 */
[----:B------:R-:W-:Y:S01]  /*17a80*/  LDGSTS.E [R18+-0x33600], desc[UR48][R42.64], P2 ;  /* 0xcca000002a127fae */ /* 0x000fe20009121870 */
[----:B--2---:R-:W2:Y:S02]  /*17a90*/  LDC R26, c[0x0][0x230] ;  /* 0x00008c00ff1a7b82 */ /* 0x004ea40000000800 */
[C---:B------:R-:W-:Y:S01]  /*17aa0*/  IMAD.WIDE R144, R21.reuse, 0x4, R30 ;  /* 0x0000000415907825 */ /* 0x040fe200078e021e */
[----:B------:R-:W-:Y:S03]  /*17ab0*/  STL.64 [R1+0x860], R114 ;  /* 0x0008607201007387 */ /* 0x000fe60000100a00 */
[C---:B------:R-:W-:Y:S01]  /*17ac0*/  IMAD.WIDE R44, R21.reuse, 0x4, R126 ;  /* 0x00000004152c7825 */ /* 0x040fe200078e027e */
[----:B------:R-:W-:Y:S03]  /*17ad0*/  LDGSTS.E [R18+-0x33200], desc[UR48][R50.64], P2 ;  /* 0xcce0000032127fae */ /* 0x000fe60009121870 */
        /* <DEDUP_REMOVED lines=31> */
[----:B------:R-:W-:Y:S04]  /*17cd0*/  STL.64 [R1+0x8a8], R96 ;  /* 0x0008a86001007387 */ /* 0x000fe80000100a00 */
[----:B------:R-:W-:Y:S01]  /*17ce0*/  LDGSTS.E [R0+-0x33100], desc[UR48][R52.64], P2 ;  /* 0xccf0000034007fae */ /* 0x000fe20009121870 */
[----:B------:R-:W-:-:S03]  /*17cf0*/  IMAD.WIDE R106, R21, 0x4, R58 ;  /* 0x00000004156a7825 */ /* 0x000fc600078e023a */
[----:B------:R-:W-:Y:S01]  /*17d00*/  STL.64 [R1+0x8b0], R140 ;  /* 0x0008b08c01007387 */ /* 0x000fe20000100a00 */
[----:B------:R-:W-:-:S03]  /*17d10*/  IMAD.WIDE R92, R21, 0x4, R60 ;  /* 0x00000004155c7825 */ /* 0x000fc600078e023c */
[----:B------:R-:W-:Y:S01]  /*17d20*/  LDGSTS.E [R0+-0x32d00], desc[UR48][R60.64], P2 ;  /* 0xcd3000003c007fae */ /* 0x000fe20009121870 */
[----:B------:R-:W-:-:S03]  /*17d30*/  IMAD.WIDE R136, R21, 0x4, R62 ;  /* 0x0000000415887825 */ /* 0x000fc600078e023e */
[----:B------:R-:W-:Y:S01]  /*17d40*/  STL.64 [R1+0x8b8], R124 ;  /* 0x0008b87c01007387 */ /* 0x000fe20000100a00 */
[----:B------:R-:W-:-:S03]  /*17d50*/  IMAD.WIDE R120, R21, 0x4, R64 ;  /* 0x0000000415787825 */ /* 0x000fc600078e0240 */
[----:B------:R-:W-:Y:S01]  /*17d60*/  LDGSTS.E [R0+-0x32900], desc[UR48][R68.64], P2 ;  /* 0xcd70000044007fae */ /* 0x000fe20009121870 */
[----:B------:R-:W-:-:S03]  /*17d70*/  IMAD.WIDE R104, R21, 0x4, R66 ;  /* 0x0000000415687825 */ /* 0x000fc600078e0242 */
[----:B------:R-:W-:Y:S04]  /*17d80*/  STL.64 [R1+0x8c0], R108 ;  /* 0x0008c06c01007387 */ /* 0x000fe80000100a00 */
[----:B------:R-:W-:Y:S01]  /*17d90*/  LDGSTS.E [R0+-0x32500], desc[UR48][R76.64], P2 ;  /* 0xcdb000004c007fae */ /* 0x000fe20009121870 */
[----:B------:R-:W-:-:S03]  /*17da0*/  IMAD.WIDE R90, R21, 0x4, R68 ;  /* 0x00000004155a7825 */ /* 0x000fc600078e0244 */
[----:B------:R-:W-:Y:S04]  /*17db0*/  STL.64 [R1+0x8c8], R94 ;  /* 0x0008c85e01007387 */ /* 0x000fe80000100a00 */
[----:B------:R-:W-:Y:S01]  /*17dc0*/  LDGSTS.E [R0+-0x32100], desc[UR48][R84.64], P2 ;  /* 0xcdf0000054007fae */ /* 0x000fe20009121870 */
[----:B------:R-:W-:-:S03]  /*17dd0*/  IMAD.WIDE R134, R21, 0x4, R70 ;  /* 0x0000000415867825 */ /* 0x000fc600078e0246 */
[----:B------:R-:W-:Y:S04]  /*17de0*/  STL.64 [R1+0x8d0], R138 ;  /* 0x0008d08a01007387 */ /* 0x000fe80000100a00 */
[----:B------:R-:W0:Y:S01]  /*17df0*/  LDGDEPBAR ;  /* 0x00000000000079af */ /* 0x000e220000000000 */
        /* <DEDUP_REMOVED lines=9> */
[----:B------:R-:W-:Y:S04]  /*17e90*/  STL.64 [R1+0x8f8], R120 ;  /* 0x0008f87801007387 */ /* 0x000fe80000100a00 */
[----:B------:R-:W-:Y:S04]  /*17ea0*/  STL.64 [R1+0x900], R104 ;  /* 0x0009006801007387 */ /* 0x000fe80000100a00 */
[----:B------:R-:W-:Y:S04]  /*17eb0*/  STL.64 [R1+0x938], R90 ;  /* 0x0009385a01007387 */ /* 0x000fe80000100a00 */
[----:B------:R-:W-:Y:S04]  /*17ec0*/  STL.64 [R1+0x948], R134 ;  /* 0x0009488601007387 */ /* 0x000fe80000100a00 */
[----:B------:R-:W-:Y:S01]  /*17ed0*/  STL.64 [R1+0x950], R118 ;  /* 0x0009507601007387 */ /* 0x000fe20000100a00 */
[----:B------:R-:W-:-:S03]  /*17ee0*/  IMAD.WIDE R204, R20, 0x4, R204 ;  /* 0x0000000414cc7825 */ /* 0x000fc600078e02cc */
[----:B------:R-:W-:Y:S01]  /*17ef0*/  STL.64 [R1+0x958], R102 ;  /* 0x0009586601007387 */ /* 0x000fe20000100a00 */
[----:B------:R-:W-:-:S03]  /*17f00*/  IMAD.WIDE R116, R21, 0x4, R80 ;  /* 0x0000000415747825 */ /* 0x000fc600078e0250 */
[----:B------:R-:W-:Y:S01]  /*17f10*/  STL.64 [R1+0x960], R88 ;  /* 0x0009605801007387 */ /* 0x000fe20000100a00 */
[----:B------:R-:W-:-:S03]  /*17f20*/  VIADD R20, R87, 0xfffffefe ;  /* 0xfffffefe57147836 */ /* 0x000fc60000000000 */
[----:B------:R-:W-:Y:S01]  /*17f30*/  STL.64 [R1+0x968], R132 ;  /* 0x0009688401007387 */ /* 0x000fe20000100a00 */
[----:B------:R-:W-:-:S03]  /*17f40*/  IADD3 R252, R252, -0x101, RZ ;  /* 0xfffffefffcfc7810 */ /* 0x000fc60007ffe0ff */
[----:B------:R3:W-:Y:S01]  /*17f50*/  STL.64 [R1+0x978], R22 ;  /* 0x0009781601007387 */ /* 0x0007e20000100a00 */
[----:B------:R-:W-:-:S03]  /*17f60*/  ISETP.GE.U32.AND P2, PT, R20, 0x7ffffebf, PT ;  /* 0x7ffffebf1400780c */ /* 0x000fc60003f46070 */
[----:B------:R-:W-:Y:S01]  /*17f70*/  STL.64 [R1+0x970], R116 ;  /* 0x0009707401007387 */ /* 0x000fe20000100a00 */
[----:B------:R-:W-:Y:S01]  /*17f80*/  ISETP.GE.U32.AND P0, PT, R252, 0x7ffffec0, PT ;  /* 0x7ffffec0fc00780c */ /* 0x000fe20003f06070 */
[----:B---3--:R-:W-:Y:S01]  /*17f90*/  IMAD.WIDE R22, R21, 0x4, R84 ;  /* 0x0000000415167825 */ /* 0x008fe200078e0254 */
[----:B------:R-:W-:-:S03]  /*17fa0*/  IADD3 R20, R2, 0x100000, RZ ;  /* 0x0010000002147810 */ /* 0x000fc60007ffe0ff */
[C---:B------:R-:W-:Y:S01]  /*17fb0*/  VIADD R21, R2.reuse, 0x100000 ;  /* 0x0010000002157836 */ /* 0x040fe20000000000 */
[----:B------:R3:W-:Y:S02]  /*17fc0*/  STL.64 [R1+0x988], R22 ;  /* 0x0009881601007387 */ /* 0x0007e40000100a00 */
[C---:B---3--:R-:W-:Y:S02]  /*17fd0*/  VIADD R22, R2.reuse, 0x100000 ;  /* 0x0010000002167836 */ /* 0x048fe40000000000 */
[----:B------:R-:W3:Y:S04]  /*17fe0*/  LDL.64 R210, [R1+0x1e8] ;  /* 0x0001e80001d27983 */ /* 0x000ee80000100a00 */
[----:B------:R-:W4:Y:S04]  /*17ff0*/  LDL.64 R208, [R1+0x1f0] ;  /* 0x0001f00001d07983 */ /* 0x000f280000100a00 */
[----:B------:R-:W2:Y:S04]  /*18000*/  LDL.64 R216, [R1+0x1f8] ;  /* 0x0001f80001d87983 */ /* 0x000ea80000100a00 */
[----:B------:R-:W2:Y:S01]  /*18010*/  LDL.64 R150, [R1+0x200] ;  /* 0x0002000001967983 */ /* 0x000ea20000100a00 */
[----:B------:R-:W-:Y:S06]  /*18020*/  BAR.SYNC.DEFER_BLOCKING 0x0 ;  /* 0x0000000000007b1d */ /* 0x000fec0000010000 */
[----:B------:R-:W2:Y:S04]  /*18030*/  LDL.64 R248, [R1+0x210] ;  /* 0x0002100001f87983 */ /* 0x000ea80000100a00 */
[----:B------:R-:W2:Y:S04]  /*18040*/  LDL.64 R250, [R1+0x80] ;  /* 0x0000800001fa7983 */ /* 0x000ea80000100a00 */
[----:B------:R-:W2:Y:S04]  /*18050*/  LDL.64 R214, [R1+0xa0] ;  /* 0x0000a00001d67983 */ /* 0x000ea80000100a00 */
[----:B------:R-:W2:Y:S04]  /*18060*/  LDL.64 R212, [R1+0xc0] ;  /* 0x0000c00001d47983 */ /* 0x000ea80000100a00 */
[----:B------:R-:W2:Y:S01]  /*18070*/  LDL.64 R224, [R1+0x230] ;  /* 0x0002300001e07983 */ /* 0x000ea20000100a00 */
[C---:B------:R-:W-:Y:S01]  /*18080*/  VIADD R23, R2.reuse, 0x100000 ;  /* 0x0010000002177836 */ /* 0x040fe20000000000 */
[----:B------:R-:W1:Y:S02]  /*18090*/  LDC R25, c[0x0][0x230] ;  /* 0x00008c00ff197b82 */ /* 0x000e640000000800 */
[----:B------:R-:W2:Y:S04]  /*180a0*/  LDL.64 R222, [R1+0x120] ;  /* 0x0001200001de7983 */ /* 0x000ea80000100a00 */
[----:B------:R-:W2:Y:S04]  /*180b0*/  LDL.64 R220, [R1+0x160] ;  /* 0x0001600001dc7983 */ /* 0x000ea80000100a00 */
[----:B------:R-:W2:Y:S04]  /*180c0*/  LDL.64 R218, [R1+0x168] ;  /* 0x0001680001da7983 */ /* 0x000ea80000100a00 */
[----:B------:R-:W-:Y:S01]  /*180d0*/  @!PT LDS RZ, [RZ] ;  /* 0x00000000fffff984 */ /* 0x000fe20000000800 */
[----:B------:R-:W-:Y:S01]  /*180e0*/  @!PT LDS RZ, [RZ] ;  /* 0x00000000fffff984 */ /* 0x000fe20000000800 */
[----:B------:R-:W-:Y:S01]  /*180f0*/  @!PT LDS RZ, [RZ] ;  /* 0x00000000fffff984 */ /* 0x000fe20000000800 */
[----:B---3--:R-:W-:Y:S04]  /*18100*/  LDGSTS.E [R21+-0x80000], desc[UR48][R210.64], !P0 ;  /* 0x80000000d2157fae */ /* 0x008fe8000c121870 */
[----:B----4-:R3:W-:Y:S04]  /*18110*/  LDGSTS.E [R20+-0x7c000], desc[UR48][R208.64], !P0 ;  /* 0x84000000d0147fae */ /* 0x0107e8000c121870 */
[----:B--2---:R2:W-:Y:S04]  /*18120*/  LDGSTS.E [R22+-0x78000], desc[UR48][R216.64], !P0 ;  /* 0x88000000d8167fae */ /* 0x0045e8000c121870 */
[----:B------:R-:W4:Y:S04]  /*18130*/  LDL.64 R210, [R1+0xe0] ;  /* 0x0000e00001d27983 */ /* 0x000f280000100a00 */
[----:B------:R-:W4:Y:S01]  /*18140*/  LDL.64 R208, [R1+0x100] ;  /* 0x0001000001d07983 */ /* 0x000f220000100a00 */
[----:B---3--:R-:W-:-:S03]  /*18150*/  VIADD R20, R2, 0x100000 ;  /* 0x0010000002147836 */ /* 0x008fc60000000000 */
[----:B------:R-:W3:Y:S04]  /*18160*/  LDL.64 R216, [R1+0x260] ;  /* 0x0002600001d87983 */ /* 0x000ee80000100a00 */
[----:B------:R-:W-:Y:S01]  /*18170*/  LDGSTS.E [R20+-0x74000], desc[UR48][R150.64], !P0 ;  /* 0x8c00000096147fae */ /* 0x000fe2000c121870 */
[----:B------:R-:W-:Y:S01]  /*18180*/  IADD3 R21, R86, -0x103, RZ ;  /* 0xfffffefd56157810 */ /* 0x000fe20007ffe0ff */
[----:B--2---:R-:W-:Y:S02]  /*18190*/  VIADD R22, R2, 0x100000 ;  /* 0x0010000002167836 */ /* 0x004fe40000000000 */
[----:B------:R1:W-:Y:S04]  /*181a0*/  LDGSTS.E [R23+-0x7fffc], desc[UR48][R248.64], !P2 ;  /* 0x80004000f8177fae */ /* 0x0003e8000d121870 */
[----:B------:R-:W2:Y:S01]  /*181b0*/  LDL.64 R150, [R1+0x140] ;  /* 0x0001400001967983 */ /* 0x000ea20000100a00 */
[----:B------:R-:W-:-:S02]  /*181c0*/  ISETP.GE.U32.AND P0, PT, R21, 0x7ffffebe, PT ;  /* 0x7ffffebe1500780c */ /* 0x000fc40003f06070 */
[----:B------:R-:W-:Y:S01]  /*181d0*/  IADD3 R21, R2, 0x100000, RZ ;  /* 0x0010000002157810 */ /* 0x000fe20007ffe0ff */
[----:B------:R-:W-:Y:S04]  /*181e0*/  LDGSTS.E [R22+-0x7bffc], desc[UR48][R250.64], !P2 ;  /* 0x84004000fa167fae */ /* 0x000fe8000d121870 */
[----:B------:R-:W-:Y:S04]  /*181f0*/  LDGSTS.E [R21+-0x77ffc], desc[UR48][R214.64], !P2 ;  /* 0x88004000d6157fae */ /* 0x000fe8000d121870 */
[----:B------:R-:W-:Y:S04]  /*18200*/  LDGSTS.E [R20+-0x73ffc], desc[UR48][R212.64], !P2 ;  /* 0x8c004000d4147fae */ /* 0x000fe8000d121870 */
[----:B------:R1:W-:Y:S04]  /*18210*/  LDGSTS.E [R22+-0x7fff8], desc[UR48][R224.64], !P0 ;  /* 0x80008000e0167fae */ /* 0x0003e8000c121870 */
[----:B------:R-:W2:Y:S04]  /*18220*/  LDL.64 R214, [R1+0x908] ;  /* 0x0009080001d67983 */ /* 0x000ea80000100a00 */
[----:B------:R-:W2:Y:S01]  /*18230*/  LDL.64 R212, [R1+0x5f8] ;  /* 0x0005f80001d47983 */ /* 0x000ea20000100a00 */
[----:B-1----:R-:W-:-:S02]  /*18240*/  VIADD R23, R24, 0xfffffefc ;  /* 0xfffffefc18177836 */ /* 0x002fc40000000000 */
[----:B------:R-:W1:Y:S01]  /*18250*/  LDC R24, c[0x0][0x230] ;  /* 0x00008c00ff187b82 */ /* 0x000e620000000800 */
[----:B------:R-:W-:Y:S01]  /*18260*/  VIADD R22, R26, 0xfffffedf ;  /* 0xfffffedf1a167836 */ /* 0x000fe20000000000 */
[----:B------:R-:W2:Y:S04]  /*18270*/  LDL.64 R224, [R1+0x918] ;  /* 0x0009180001e07983 */ /* 0x000ea80000100a00 */
[----:B----4-:R-:W-:Y:S01]  /*18280*/  LDGSTS.E [R21+-0x7bff8], desc[UR48][R210.64], !P0 ;  /* 0x84008000d2157fae */ /* 0x010fe2000c121870 */
[----:B------:R-:W-:Y:S01]  /*18290*/  ISETP.GE.U32.AND P2, PT, R23, 0x7ffffebd, PT ;  /* 0x7ffffebd1700780c */ /* 0x000fe20003f46070 */
[----:B------:R-:W4:Y:S02]  /*182a0*/  LDC R26, c[0x0][0x230] ;  /* 0x00008c00ff1a7b82 */ /* 0x000f240000000800 */
[----:B------:R-:W-:Y:S04]  /*182b0*/  LDGSTS.E [R20+-0x77ff8], desc[UR48][R208.64], !P0 ;  /* 0x88008000d0147fae */ /* 0x000fe8000c121870 */
[----:B------:R-:W4:Y:S04]  /*182c0*/  LDL.64 R210, [R1+0x608] ;  /* 0x0006080001d27983 */ /* 0x000f280000100a00 */
[----:B------:R-:W4:Y:S01]  /*182d0*/  LDL.64 R208, [R1+0x610] ;  /* 0x0006100001d07983 */ /* 0x000f220000100a00 */
[----:B------:R-:W-:-:S02]  /*182e0*/  ISETP.GE.U32.AND P3, PT, R22, 0x7ffffea0, PT ;  /* 0x7ffffea01600780c */ /* 0x000fc40003f66070 */
[----:B------:R-:W-:-:S05]  /*182f0*/  IADD3 R22, R2, 0x100000, RZ ;  /* 0x0010000002167810 */ /* 0x000fca0007ffe0ff */
[----:B------:R-:W-:Y:S04]  /*18300*/  LDGSTS.E [R22+-0x73ff8], desc[UR48][R222.64], !P0 ;  /* 0x8c008000de167fae */ /* 0x000fe8000c121870 */
[----:B---3--:R3:W-:Y:S04]  /*18310*/  LDGSTS.E [R21+-0x7fff4], desc[UR48][R216.64], !P2 ;  /* 0x8000c000d8157fae */ /* 0x0087e8000d121870 */
[----:B--2---:R-:W-:Y:S01]  /*18320*/  LDGSTS.E [R20+-0x7bff4], desc[UR48][R150.64], !P2 ;  /* 0x8400c00096147fae */ /* 0x004fe2000d121870 */
[----:B------:R-:W-:-:S03]  /*18330*/  VIADD R23, R2, 0x100000 ;  /* 0x0010000002177836 */ /* 0x000fc60000000000 */
[----:B------:R-:W2:Y:S04]  /*18340*/  LDL.64 R222, [R1+0x680] ;  /* 0x0006800001de7983 */ /* 0x000ea80000100a00 */
[----:B------:R-:W2:Y:S04]  /*18350*/  LDL.64 R216, [R1+0x668] ;  /* 0x0006680001d87983 */ /* 0x000ea80000100a00 */
[----:B------:R-:W2:Y:S01]  /*18360*/  LDL.64 R150, [R1+0x678] ;  /* 0x0006780001967983 */ /* 0x000ea20000100a00 */
[----:B---3--:R-:W-:Y:S02]  /*18370*/  VIADD R21, R25, 0xfffffede ;  /* 0xfffffede19157836 */ /* 0x008fe40000000000 */
[----:B------:R-:W3:Y:S01]  /*18380*/  LDC R25, c[0x0][0x230] ;  /* 0x00008c00ff197b82 */ /* 0x000ee20000000800 */
[----:B------:R-:W-:Y:S02]  /*18390*/  LDGSTS.E [R23+-0x77ff4], desc[UR48][R220.64], !P2 ;  /* 0x8800c000dc177fae */ /* 0x000fe4000d121870 */
[----:B------:R-:W-:-:S02]  /*183a0*/  ISETP.GE.U32.AND P0, PT, R21, 0x7ffffe9f, PT ;  /* 0x7ffffe9f1500780c */ /* 0x000fc40003f06070 */
[----:B------:R-:W-:Y:S01]  /*183b0*/  LDGSTS.E [R20+-0x73ff4], desc[UR48][R218.64], !P2 ;  /* 0x8c00c000da147fae */ /* 0x000fe2000d121870 */
[----:B------:R-:W-:-:S03]  /*183c0*/  IADD3 R21, R2, 0x100000, RZ ;  /* 0x0010000002157810 */ /* 0x000fc60007ffe0ff */
[----:B------:R1:W-:Y:S04]  /*183d0*/  LDGSTS.E [R23+-0x70000], desc[UR48][R214.64], !P3 ;  /* 0x90000000d6177fae */ /* 0x0003e8000d921870 */
[----:B------:R-:W-:Y:S04]  /*183e0*/  LDGSTS.E [R22+-0x6c000], desc[UR48][R212.64], !P3 ;  /* 0x94000000d4167fae */ /* 0x000fe8000d921870 */
[----:B------:R-:W3:Y:S04]  /*183f0*/  LDL.64 R220, [R1+0x4d0] ;  /* 0x0004d00001dc7983 */ /* 0x000ee80000100a00 */
[----:B------:R-:W3:Y:S04]  /*18400*/  LDL.64 R214, [R1+0x730] ;  /* 0x0007300001d67983 */ /* 0x000ee80000100a00 */
[----:B------:R-:W3:Y:S04]  /*18410*/  LDL.64 R212, [R1+0x4c8] ;  /* 0x0004c80001d47983 */ /* 0x000ee80000100a00 */
[----:B------:R-:W3:Y:S04]  /*18420*/  LDL.64 R218, [R1+0x4d8] ;  /* 0x0004d80001da7983 */ /* 0x000ee80000100a00 */
[----:B----4-:R-:W-:Y:S04]  /*18430*/  LDGSTS.E [R21+-0x68000], desc[UR48][R210.64], !P3 ;  /* 0x98000000d2157fae */ /* 0x010fe8000d921870 */
[----:B------:R-:W-:Y:S04]  /*18440*/  LDGSTS.E [R20+-0x64000], desc[UR48][R208.64], !P3 ;  /* 0x9c000000d0147fae */ /* 0x000fe8000d921870 */
[----:B------:R4:W-:Y:S04]  /*18450*/  LDGSTS.E [R22+-0x6fffc], desc[UR48][R224.64], !P0 ;  /* 0x90004000e0167fae */ /* 0x0009e8000c121870 */
[----:B------:R-:W3:Y:S04]  /*18460*/  LDL.64 R210, [R1+0x808] ;  /* 0x0008080001d27983 */ /* 0x000ee80000100a00 */
[----:B------:R-:W3:Y:S01]  /*18470*/  LDL.64 R208, [R1+0x4e8] ;  /* 0x0004e80001d07983 */ /* 0x000ee20000100a00 */
[----:B-1----:R-:W-:-:S02]  /*18480*/  VIADD R23, R24, 0xfffffedd ;  /* 0xfffffedd18177836 */ /* 0x002fc40000000000 */
[----:B------:R-:W1:Y:S01]  /*18490*/  LDC R24, c[0x0][0x230] ;  /* 0x00008c00ff187b82 */ /* 0x000e620000000800 */
[----:B----4-:R-:W-:Y:S01]  /*184a0*/  VIADD R22, R26, 0xfffffedc ;  /* 0xfffffedc1a167836 */ /* 0x010fe20000000000 */
[----:B------:R-:W4:Y:S04]  /*184b0*/  LDL.64 R224, [R1+0x290] ;  /* 0x0002900001e07983 */ /* 0x000f280000100a00 */
[----:B--2---:R-:W-:Y:S01]  /*184c0*/  LDGSTS.E [R21+-0x6bffc], desc[UR48][R216.64], !P0 ;  /* 0x94004000d8157fae */ /* 0x004fe2000c121870 */
[----:B------:R-:W-:Y:S01]  /*184d0*/  ISETP.GE.U32.AND P2, PT, R23, 0x7ffffe9e, PT ;  /* 0x7ffffe9e1700780c */ /* 0x000fe20003f46070 */
[----:B------:R-:W2:Y:S02]  /*184e0*/  LDC R26, c[0x0][0x230] ;  /* 0x00008c00ff1a7b82 */ /* 0x000ea40000000800 */
[----:B------:R-:W-:Y:S04]  /*184f0*/  LDGSTS.E [R20+-0x67ffc], desc[UR48][R150.64], !P0 ;  /* 0x9800400096147fae */ /* 0x000fe8000c121870 */
[----:B------:R-:W2:Y:S04]  /*18500*/  LDL.64 R216, [R1+0x4f0] ;  /* 0x0004f00001d87983 */ /* 0x000ea80000100a00 */
[----:B------:R-:W4:Y:S01]  /*18510*/  LDL.64 R150, [R1+0x4f8] ;  /* 0x0004f80001967983 */ /* 0x000f220000100a00 */
[----:B------:R-:W-:-:S02]  /*18520*/  ISETP.GE.U32.AND P3, PT, R22, 0x7ffffe9d, PT ;  /* 0x7ffffe9d1600780c */ /* 0x000fc40003f66070 */
[C---:B------:R-:W-:Y:S01]  /*18530*/  IADD3 R22, R2.reuse, 0x100000, RZ ;  /* 0x0010000002167810 */ /* 0x040fe20007ffe0ff */
[----:B------:R-:W-:-:S04]  /*18540*/  VIADD R23, R2, 0x100000 ;  /* 0x0010000002177836 */ /* 0x000fc80000000000 */
[----:B------:R-:W-:Y:S04]  /*18550*/  LDGSTS.E [R22+-0x63ffc], desc[UR48][R222.64], !P0 ;  /* 0x9c004000de167fae */ /* 0x000fe8000c121870 */
[----:B---3--:R-:W-:Y:S04]  /*18560*/  LDGSTS.E [R21+-0x6fff8], desc[UR48][R214.64], !P2 ;  /* 0x90008000d6157fae */ /* 0x008fe8000d121870 */
[----:B------:R-:W-:Y:S04]  /*18570*/  LDGSTS.E [R20+-0x6bff8], desc[UR48][R212.64], !P2 ;  /* 0x94008000d4147fae */ /* 0x000fe8000d121870 */
[----:B------:R3:W-:Y:S04]  /*18580*/  LDGSTS.E [R23+-0x67ff8], desc[UR48][R220.64], !P2 ;  /* 0x98008000dc177fae */ /* 0x0007e8000d121870 */
[----:B------:R-:W4:Y:S04]  /*18590*/  LDL.64 R214, [R1+0x170] ;  /* 0x0001700001d67983 */ /* 0x000f280000100a00 */
[----:B------:R-:W4:Y:S04]  /*185a0*/  LDL.64 R212, [R1+0x178] ;  /* 0x0001780001d47983 */ /* 0x000f280000100a00 */
[----:B------:R-:W-:Y:S04]  /*185b0*/  LDGSTS.E [R20+-0x63ff8], desc[UR48][R218.64], !P2 ;  /* 0x9c008000da147fae */ /* 0x000fe8000d121870 */
[----:B------:R-:W4:Y:S01]  /*185c0*/  LDL.64 R222, [R1+0x180] ;  /* 0x0001800001de7983 */ /* 0x000f220000100a00 */
[----:B------:R-:W-:Y:S01]  /*185d0*/  IADD3 R2, R2, 0x100000, RZ ;  /* 0x0010000002027810 */ /* 0x000fe20007ffe0ff */
[----:B---3--:R-:W-:-:S02]  /*185e0*/  VIADD R23, R25, 0xfffffefb ;  /* 0xfffffefb19177836 */ /* 0x008fc40000000000 */
[----:B------:R-:W3:Y:S01]  /*185f0*/  LDL.64 R220, [R1+0x1a8] ;  /* 0x0001a80001dc7983 */ /* 0x000ee20000100a00 */
[----:B------:R-:W3:Y:S03]  /*18600*/  LDC R25, c[0x0][0x230] ;  /* 0x00008c00ff197b82 */ /* 0x000ee60000000800 */
[----:B------:R-:W3:Y:S04]  /*18610*/  LDL.64 R218, [R1+0x1b8] ;  /* 0x0001b80001da7983 */ /* 0x000ee80000100a00 */
[----:B------:R1:W-:Y:S04]  /*18620*/  LDGSTS.E [R22+-0x6fff4], desc[UR48][R210.64], !P3 ;  /* 0x9000c000d2167fae */ /* 0x0003e8000d921870 */
[----:B------:R2:W-:Y:S04]  /*18630*/  LDGSTS.E [R21+-0x6bff4], desc[UR48][R208.64], !P3 ;  /* 0x9400c000d0157fae */ /* 0x0005e8000d921870 */
[----:B------:R-:W3:Y:S04]  /*18640*/  LDL.64 R210, [R1+0x2b8] ;  /* 0x0002b80001d27983 */ /* 0x000ee80000100a00 */
[----:B------:R-:W3:Y:S01]  /*18650*/  LDL.64 R208, [R1+0x190] ;  /* 0x0001900001d07983 */ /* 0x000ee20000100a00 */
[----:B------:R-:W-:Y:S01]  /*18660*/  ISETP.GE.U32.AND P0, PT, R23, 0x7ffffebc, PT ;  /* 0x7ffffebc1700780c */ /* 0x000fe20003f06070 */
[----:B-1----:R-:W-:Y:S01]  /*18670*/  VIADD R22, R24, 0xfffffefa ;  /* 0xfffffefa18167836 */ /* 0x002fe20000000000 */
[----:B------:R-:W1:Y:S01]  /*18680*/  LDC R23, c[0x0][0x230] ;  /* 0x00008c00ff177b82 */ /* 0x000e620000000800 */
[----:B--2---:R2:W-:Y:S01]  /*18690*/  LDGSTS.E [R20+-0x67ff4], desc[UR48][R216.64], !P3 ;  /* 0x9800c000d8147fae */ /* 0x0045e2000d921870 */
[----:B------:R-:W-:-:S06]  /*186a0*/  VIADD R21, R3, 0x100000 ;  /* 0x0010000003157836 */ /* 0x000fcc0000000000 */
[----:B------:R-:W1:Y:S01]  /*186b0*/  LDC R24, c[0x0][0x230] ;  /* 0x00008c00ff187b82 */ /* 0x000e620000000800 */
[----:B----4-:R4:W-:Y:S01]  /*186c0*/  LDGSTS.E [R2+-0x63ff4], desc[UR48][R150.64], !P3 ;  /* 0x9c00c00096027fae */ /* 0x0109e2000d921870 */
[----:B------:R-:W-:-:S03]  /*186d0*/  ISETP.GE.U32.AND P2, PT, R22, 0x7ffffebb, PT ;  /* 0x7ffffebb1600780c */ /* 0x000fc60003f46070 */
[----:B------:R4:W-:Y:S04]  /*186e0*/  LDGSTS.E [R21+-0x80000], desc[UR48][R224.64], !P0 ;  /* 0x80000000e0157fae */ /* 0x0009e8000c121870 */
[----:B------:R-:W3:Y:S04]  /*186f0*/  LDL.64 R216, [R1+0x2f0] ;  /* 0x0002f00001d87983 */ /* 0x000ee80000100a00 */
[----:B------:R-:W3:Y:S01]  /*18700*/  LDL.64 R150, [R1+0x1d0] ;  /* 0x0001d00001967983 */ /* 0x000ee20000100a00 */
[C---:B--2---:R-:W-:Y:S01]  /*18710*/  IADD3 R20, R3.reuse, 0x100000, RZ ;  /* 0x0010000003147810 */ /* 0x044fe20007ffe0ff */
[----:B----4-:R-:W-:-:S02]  /*18720*/  VIADD R2, R3, 0x100000 ;  /* 0x0010000003027836 */ /* 0x010fc40000000000 */
[----:B------:R-:W-:Y:S01]  /*18730*/  VIADD R21, R26, 0xfffffef9 ;  /* 0xfffffef91a157836 */ /* 0x000fe20000000000 */
[----:B------:R-:W2:Y:S01]  /*18740*/  LDL.64 R224, [R1+0x3e0] ;  /* 0x0003e00001e07983 */ /* 0x000ea20000100a00 */
[----:B------:R-:W-:Y:S01]  /*18750*/  VIADD R22, R3, 0x100000 ;  /* 0x0010000003167836 */ /* 0x000fe20000000000 */
[----:B------:R-:W4:Y:S02]  /*18760*/  LDC R26, c[0x0][0x230] ;  /* 0x00008c00ff1a7b82 */ /* 0x000f240000000800 */
[----:B------:R-:W-:Y:S02]  /*18770*/  ISETP.GE.U32.AND P3, PT, R21, 0x7ffffeba, PT ;  /* 0x7ffffeba1500780c */ /* 0x000fe40003f66070 */
[----:B------:R-:W-:Y:S01]  /*18780*/  IADD3 R21, R3, 0x100000, RZ ;  /* 0x0010000003157810 */ /* 0x000fe20007ffe0ff */
[----:B------:R-:W-:Y:S04]  /*18790*/  LDGSTS.E [R20+-0x7c000], desc[UR48][R214.64], !P0 ;  /* 0x84000000d6147fae */ /* 0x000fe8000c121870 */
[----:B------:R-:W-:Y:S04]  /*187a0*/  LDGSTS.E [R2+-0x78000], desc[UR48][R212.64], !P0 ;  /* 0x88000000d4027fae */ /* 0x000fe8000c121870 */
[----:B------:R-:W4:Y:S04]  /*187b0*/  LDL.64 R214, [R1+0x1d8] ;  /* 0x0001d80001d67983 */ /* 0x000f280000100a00 */
[----:B------:R-:W2:Y:S04]  /*187c0*/  LDL.64 R212, [R1+0x1e0] ;  /* 0x0001e00001d47983 */ /* 0x000ea80000100a00 */
[----:B------:R-:W-:Y:S04]  /*187d0*/  LDGSTS.E [R21+-0x74000], desc[UR48][R222.64], !P0 ;  /* 0x8c000000de157fae */ /* 0x000fe8000c121870 */
[----:B------:R-:W2:Y:S04]  /*187e0*/  LDL.64 R222, [R1+0x220] ;  /* 0x0002200001de7983 */ /* 0x000ea80000100a00 */
[----:B---3--:R1:W-:Y:S04]  /*187f0*/  LDGSTS.E [R20+-0x7fffc], desc[UR48][R210.64], !P2 ;  /* 0x80004000d2147fae */ /* 0x0083e8000d121870 */
[----:B------:R-:W-:Y:S04]  /*18800*/  LDGSTS.E [R2+-0x7bffc], desc[UR48][R208.64], !P2 ;  /* 0x84004000d0027fae */ /* 0x000fe8000d121870 */
[----:B------:R-:W-:Y:S04]  /*18810*/  LDGSTS.E [R22+-0x77ffc], desc[UR48][R220.64], !P2 ;  /* 0x88004000dc167fae */ /* 0x000fe8000d121870 */
[----:B------:R-:W3:Y:S04]  /*18820*/  LDL.64 R210, [R1+0x208] ;  /* 0x0002080001d27983 */ /* 0x000ee80000100a00 */
[----:B------:R-:W3:Y:S04]  /*18830*/  LDL.64 R208, [R1+0x218] ;  /* 0x0002180001d07983 */ /* 0x000ee80000100a00 */
[----:B------:R-:W-:Y:S01]  /*18840*/  LDGSTS.E [R2+-0x73ffc], desc[UR48][R218.64], !P2 ;  /* 0x8c004000da027fae */ /* 0x000fe2000d121870 */
[----:B-1----:R-:W-:-:S02]  /*18850*/  VIADD R20, R23, 0xfffffef8 ;  /* 0xfffffef817147836 */ /* 0x002fc40000000000 */
[----:B------:R-:W1:Y:S01]  /*18860*/  LDC R23, c[0x0][0x230] ;  /* 0x00008c00ff177b82 */ /* 0x000e620000000800 */
[----:B------:R-:W3:Y:S04]  /*18870*/  LDL.64 R220, [R1+0x510] ;  /* 0x0005100001dc7983 */ /* 0x000ee80000100a00 */
[----:B------:R2:W-:Y:S04]  /*18880*/  LDGSTS.E [R22+-0x7fff8], desc[UR48][R216.64], !P3 ;  /* 0x80008000d8167fae */ /* 0x0005e8000d921870 */
[----:B------:R-:W-:Y:S04]  /*18890*/  LDGSTS.E [R21+-0x7bff8], desc[UR48][R150.64], !P3 ;  /* 0x8400800096157fae */ /* 0x000fe8000d921870 */
[----:B------:R-:W3:Y:S04]  /*188a0*/  LDL.64 R218, [R1+0x520] ;  /* 0x0005200001da7983 */ /* 0x000ee80000100a00 */
[----:B------:R-:W3:Y:S04]  /*188b0*/  LDL.64 R216, [R1+0x910] ;  /* 0x0009100001d87983 */ /* 0x000ee80000100a00 */
[----:B------:R-:W3:Y:S01]  /*188c0*/  LDL.64 R150, [R1+0x508] ;  /* 0x0005080001967983 */ /* 0x000ee20000100a00 */
[----:B------:R-:W-:-:S02]  /*188d0*/  ISETP.GE.U32.AND P0, PT, R20, 0x7ffffeb9, PT ;  /* 0x7ffffeb91400780c */ /* 0x000fc40003f06070 */
[----:B------:R-:W-:-:S05]  /*188e0*/  IADD3 R20, R3, 0x100000, RZ ;  /* 0x0010000003147810 */ /* 0x000fca0007ffe0ff */
[----:B----4-:R-:W-:Y:S04]  /*188f0*/  LDGSTS.E [R20+-0x77ff8], desc[UR48][R214.64], !P3 ;  /* 0x88008000d6147fae */ /* 0x010fe8000d921870 */
[----:B--2---:R-:W-:Y:S04]  /*18900*/  LDGSTS.E [R2+-0x73ff8], desc[UR48][R212.64], !P3 ;  /* 0x8c008000d4027fae */ /* 0x004fe8000d921870 */
[----:B------:R2:W-:Y:S04]  /*18910*/  LDGSTS.E [R21+-0x7fff4], desc[UR48][R224.64], !P0 ;  /* 0x8000c000e0157fae */ /* 0x0005e8000c121870 */
[----:B------:R-:W4:Y:S04]  /*18920*/  LDL.64 R214, [R1+0x920] ;  /* 0x0009200001d67983 */ /* 0x000f280000100a00 */
[----:B------:R-:W4:Y:S01]  /*18930*/  LDL.64 R212, [R1+0x528] ;  /* 0x0005280001d47983 */ /* 0x000f220000100a00 */
[----:B------:R-:W-:-:S02]  /*18940*/  VIADD R22, R25, 0xfffffedb ;  /* 0xfffffedb19167836 */ /* 0x000fc40000000000 */
[----:B------:R-:W1:Y:S01]  /*18950*/  LDC R25, c[0x0][0x230] ;  /* 0x00008c00ff197b82 */ /* 0x000e620000000800 */
[----:B--2---:R-:W-:Y:S01]  /*18960*/  VIADD R21, R26, 0xfffffeda ;  /* 0xfffffeda1a157836 */ /* 0x004fe20000000000 */
[----:B------:R-:W2:Y:S04]  /*18970*/  LDL.64 R224, [R1+0x928] ;  /* 0x0009280001e07983 */ /* 0x000ea80000100a00 */
[----:B---3--:R-:W-:Y:S04]  /*18980*/  LDGSTS.E [R20+-0x7bff4], desc[UR48][R210.64], !P0 ;  /* 0x8400c000d2147fae */ /* 0x008fe8000c121870 */
[----:B------:R-:W-:Y:S04]  /*18990*/  LDGSTS.E [R2+-0x77ff4], desc[UR48][R208.64], !P0 ;  /* 0x8800c000d0027fae */ /* 0x000fe8000c121870 */
[----:B------:R-:W3:Y:S04]  /*189a0*/  LDL.64 R210, [R1+0x530] ;  /* 0x0005300001d27983 */ /* 0x000ee80000100a00 */
[----:B------:R-:W2:Y:S01]  /*189b0*/  LDL.64 R208, [R1+0x540] ;  /* 0x0005400001d07983 */ /* 0x000ea20000100a00 */
[----:B------:R-:W-:-:S02]  /*189c0*/  ISETP.GE.U32.AND P2, PT, R22, 0x7ffffe9c, PT ;  /* 0x7ffffe9c1600780c */ /* 0x000fc40003f46070 */
[----:B------:R-:W-:Y:S02]  /*189d0*/  ISETP.GE.U32.AND P3, PT, R21, 0x7ffffe9b, PT ;  /* 0x7ffffe9b1500780c */ /* 0x000fe40003f66070 */
[----:B------:R-:W-:-:S05]  /*189e0*/  IADD3 R21, R3, 0x100000, RZ ;  /* 0x0010000003157810 */ /* 0x000fca0007ffe0ff */
[----:B------:R-:W-:Y:S04]  /*189f0*/  LDGSTS.E [R21+-0x73ff4], desc[UR48][R222.64], !P0 ;  /* 0x8c00c000de157fae */ /* 0x000fe8000c121870 */
[----:B------:R1:W-:Y:S04]  /*18a00*/  LDGSTS.E [R20+-0x70000], desc[UR48][R216.64], !P2 ;  /* 0x90000000d8147fae */ /* 0x0003e8000d121870 */
[----:B------:R-:W-:Y:S01]  /*18a10*/  LDGSTS.E [R2+-0x6c000], desc[UR48][R150.64], !P2 ;  /* 0x9400000096027fae */ /* 0x000fe2000d121870 */
[----:B------:R-:W-:-:S03]  /*18a20*/  VIADD R22, R3, 0x100000 ;  /* 0x0010000003167836 */ /* 0x000fc60000000000 */
[----:B------:R-:W2:Y:S04]  /*18a30*/  LDL.64 R222, [R1+0x560] ;  /* 0x0005600001de7983 */ /* 0x000ea80000100a00 */
[----:B------:R-:W2:Y:S04]  /*18a40*/  LDL.64 R216, [R1+0x548] ;  /* 0x0005480001d87983 */ /* 0x000ea80000100a00 */
[----:B------:R-:W2:Y:S01]  /*18a50*/  LDL.64 R150, [R1+0x558] ;  /* 0x0005580001967983 */ /* 0x000ea20000100a00 */
[----:B-1----:R-:W-:Y:S02]  /*18a60*/  VIADD R20, R24, 0xfffffed9 ;  /* 0xfffffed918147836 */ /* 0x002fe40000000000 */
[----:B------:R-:W1:Y:S01]  /*18a70*/  LDC R24, c[0x0][0x230] ;  /* 0x00008c00ff187b82 */ /* 0x000e620000000800 */
[----:B------:R-:W-:Y:S04]  /*18a80*/  LDGSTS.E [R22+-0x68000], desc[UR48][R220.64], !P2 ;  /* 0x98000000dc167fae */ /* 0x000fe8000d121870 */
[----:B------:R-:W-:Y:S01]  /*18a90*/  LDGSTS.E [R2+-0x64000], desc[UR48][R218.64], !P2 ;  /* 0x9c000000da027fae */ /* 0x000fe2000d121870 */
[----:B------:R-:W-:-:S02]  /*18aa0*/  ISETP.GE.U32.AND P2, PT, R20, 0x7ffffe9a, PT ;  /* 0x7ffffe9a1400780c */ /* 0x000fc40003f46070 */
[----:B------:R-:W-:Y:S01]  /*18ab0*/  IADD3 R20, R3, 0x100000, RZ ;  /* 0x0010000003147810 */ /* 0x000fe20007ffe0ff */
[----:B----4-:R4:W-:Y:S04]  /*18ac0*/  LDGSTS.E [R22+-0x6fffc], desc[UR48][R214.64], !P3 ;  /* 0x90004000d6167fae */ /* 0x0109e8000d921870 */
[----:B------:R-:W-:Y:S04]  /*18ad0*/  LDGSTS.E [R21+-0x6bffc], desc[UR48][R212.64], !P3 ;  /* 0x94004000d4157fae */ /* 0x000fe8000d921870 */
[----:B------:R-:W4:Y:S04]  /*18ae0*/  LDL.64 R220, [R1+0x578] ;  /* 0x0005780001dc7983 */ /* 0x000f280000100a00 */
[----:B------:R-:W4:Y:S04]  /*18af0*/  LDL.64 R214, [R1+0x930] ;  /* 0x0009300001d67983 */ /* 0x000f280000100a00 */
[----:B------:R-:W4:Y:S04]  /*18b00*/  LDL.64 R212, [R1+0x568] ;  /* 0x0005680001d47983 */ /* 0x000f280000100a00 */
[----:B------:R-:W4:Y:S04]  /*18b10*/  LDL.64 R218, [R1+0x580] ;  /* 0x0005800001da7983 */ /* 0x000f280000100a00 */
[----:B---3--:R-:W-:Y:S04]  /*18b20*/  LDGSTS.E [R20+-0x67ffc], desc[UR48][R210.64], !P3 ;  /* 0x98004000d2147fae */ /* 0x008fe8000d921870 */
[----:B--2---:R-:W-:Y:S04]  /*18b30*/  LDGSTS.E [R2+-0x63ffc], desc[UR48][R208.64], !P3 ;  /* 0x9c004000d0027fae */ /* 0x004fe8000d921870 */
[----:B------:R2:W-:Y:S04]  /*18b40*/  LDGSTS.E [R21+-0x6fff8], desc[UR48][R224.64], !P2 ;  /* 0x90008000e0157fae */ /* 0x0005e8000d121870 */
[----:B------:R-:W3:Y:S04]  /*18b50*/  LDL.64 R210, [R1+0x3e8] ;  /* 0x0003e80001d27983 */ /* 0x000ee80000100a00 */
[----:B------:R-:W3:Y:S01]  /*18b60*/  LDL.64 R208, [R1+0x228] ;  /* 0x0002280001d07983 */ /* 0x000ee20000100a00 */
[----:B----4-:R-:W-:-:S02]  /*18b70*/  VIADD R22, R23, 0xfffffed8 ;  /* 0xfffffed817167836 */ /* 0x010fc40000000000 */
[----:B------:R-:W4:Y:S01]  /*18b80*/  LDC R23, c[0x0][0x230] ;  /* 0x00008c00ff177b82 */ /* 0x000f220000000800 */
[----:B--2---:R-:W-:Y:S01]  /*18b90*/  VIADD R21, R25, 0xfffffef7 ;  /* 0xfffffef719157836 */ /* 0x004fe20000000000 */
[----:B------:R-:W2:Y:S04]  /*18ba0*/  LDL.64 R224, [R1+0x3f0] ;  /* 0x0003f00001e07983 */ /* 0x000ea80000100a00 */
[----:B------:R-:W-:Y:S01]  /*18bb0*/  LDGSTS.E [R20+-0x6bff8], desc[UR48][R216.64], !P2 ;  /* 0x94008000d8147fae */ /* 0x000fe2000d121870 */
[----:B------:R-:W-:Y:S01]  /*18bc0*/  ISETP.GE.U32.AND P3, PT, R22, 0x7ffffe99, PT ;  /* 0x7ffffe991600780c */ /* 0x000fe20003f66070 */
[----:B------:R-:W2:Y:S02]  /*18bd0*/  LDC R25, c[0x0][0x230] ;  /* 0x00008c00ff197b82 */ /* 0x000ea40000000800 */
[----:B------:R-:W-:Y:S04]  /*18be0*/  LDGSTS.E [R2+-0x67ff8], desc[UR48][R150.64], !P2 ;  /* 0x9800800096027fae */ /* 0x000fe8000d121870 */
[----:B------:R-:W2:Y:S04]  /*18bf0*/  LDL.64 R216, [R1+0x238] ;  /* 0x0002380001d87983 */ /* 0x000ea80000100a00 */
[----:B------:R-:W2:Y:S01]  /*18c00*/  LDL.64 R150, [R1+0x240] ;  /* 0x0002400001967983 */ /* 0x000ea20000100a00 */
[----:B------:R-:W-:-:S02]  /*18c10*/  ISETP.GE.U32.AND P0, PT, R21, 0x7ffffeb8, PT ;  /* 0x7ffffeb81500780c */ /* 0x000fc40003f06070 */
[C---:B------:R-:W-:Y:S01]  /*18c20*/  IADD3 R21, R3.reuse, 0x100000, RZ ;  /* 0x0010000003157810 */ /* 0x040fe20007ffe0ff */
[C---:B------:R-:W-:Y:S02]  /*18c30*/  VIADD R22, R3.reuse, 0x100000 ;  /* 0x0010000003167836 */ /* 0x040fe40000000000 */
[----:B------:R-:W-:Y:S02]  /*18c40*/  VIADD R3, R3, 0x100000 ;  /* 0x0010000003037836 */ /* 0x000fe40000000000 */
[----:B------:R-:W-:Y:S04]  /*18c50*/  LDGSTS.E [R21+-0x63ff8], desc[UR48][R222.64], !P2 ;  /* 0x9c008000de157fae */ /* 0x000fe8000d121870 */
[----:B------:R1:W-:Y:S04]  /*18c60*/  LDGSTS.E [R20+-0x6fff4], desc[UR48][R214.64], !P3 ;  /* 0x9000c000d6147fae */ /* 0x0003e8000d921870 */
[----:B------:R4:W-:Y:S04]  /*18c70*/  LDGSTS.E [R2+-0x6bff4], desc[UR48][R212.64], !P3 ;  /* 0x9400c000d4027fae */ /* 0x0009e8000d921870 */
[----:B------:R4:W-:Y:S01]  /*18c80*/  LDGSTS.E [R22+-0x67ff4], desc[UR48][R220.64], !P3 ;  /* 0x9800c000dc167fae */ /* 0x0009e2000d921870 */
[----:B-1----:R-:W-:-:S03]  /*18c90*/  VIADD R20, R4, 0x100000 ;  /* 0x0010000004147836 */ /* 0x002fc60000000000 */
[----:B------:R-:W2:Y:S01]  /*18ca0*/  LDL.64 R214, [R1+0x258] ;  /* 0x0002580001d67983 */ /* 0x000ea20000100a00 */
[----:B----4-:R-:W-:-:S03]  /*18cb0*/  VIADD R2, R4, 0x100000 ;  /* 0x0010000004027836 */ /* 0x010fc60000000000 */
[----:B------:R-:W4:Y:S01]  /*18cc0*/  LDL.64 R212, [R1+0x250] ;  /* 0x0002500001d47983 */ /* 0x000f220000100a00 */
[----:B------:R-:W-:Y:S01]  /*18cd0*/  IADD3 R21, R24, -0x10a, RZ ;  /* 0xfffffef618157810 */ /* 0x000fe20007ffe0ff */
[----:B------:R-:W1:Y:S02]  /*18ce0*/  LDC R22, c[0x0][0x230] ;  /* 0x00008c00ff167b82 */ /* 0x000e640000000800 */
[----:B------:R1:W-:Y:S04]  /*18cf0*/  LDGSTS.E [R3+-0x63ff4], desc[UR48][R218.64], !P3 ;  /* 0x9c00c000da037fae */ /* 0x0003e8000d921870 */
[----:B------:R-:W4:Y:S01]  /*18d00*/  LDL.64 R222, [R1+0x248] ;  /* 0x0002480001de7983 */ /* 0x000f220000100a00 */
[----:B------:R-:W-:Y:S01]  /*18d10*/  ISETP.GE.U32.AND P2, PT, R21, 0x7ffffeb7, PT ;  /* 0x7ffffeb71500780c */ /* 0x000fe20003f46070 */
[----:B------:R-:W4:Y:S02]  /*18d20*/  LDC R24, c[0x0][0x230] ;  /* 0x00008c00ff187b82 */ /* 0x000f240000000800 */
[----:B------:R-:W4:Y:S01]  /*18d30*/  LDL.64 R220, [R1+0x1c0] ;  /* 0x0001c00001dc7983 */ /* 0x000f220000100a00 */
[----:B-1----:R-:W-:-:S03]  /*18d40*/  IADD3 R3, R4, 0x100000, RZ ;  /* 0x0010000004037810 */ /* 0x002fc60007ffe0ff */
[----:B------:R-:W4:Y:S04]  /*18d50*/  LDL.64 R218, [R1+0x1b0] ;  /* 0x0001b00001da7983 */ /* 0x000f280000100a00 */
[----:B---3--:R-:W-:Y:S04]  /*18d60*/  LDGSTS.E [R20+-0x80000], desc[UR48][R210.64], !P0 ;  /* 0x80000000d2147fae */ /* 0x008fe8000c121870 */
[----:B------:R-:W-:Y:S04]  /*18d70*/  LDGSTS.E [R2+-0x7c000], desc[UR48][R208.64], !P0 ;  /* 0x84000000d0027fae */ /* 0x000fe8000c121870 */
[----:B------:R-:W3:Y:S04]  /*18d80*/  LDL.64 R210, [R1+0x418] ;  /* 0x0004180001d27983 */ /* 0x000ee80000100a00 */
[----:B------:R-:W3:Y:S01]  /*18d90*/  LDL.64 R208, [R1+0x1c8] ;  /* 0x0001c80001d07983 */ /* 0x000ee20000100a00 */
[----:B------:R-:W-:-:S02]  /*18da0*/  VIADD R21, R23, 0xfffffef5 ;  /* 0xfffffef517157836 */ /* 0x000fc40000000000 */
[----:B------:R-:W1:Y:S01]  /*18db0*/  LDC R23, c[0x0][0x230] ;  /* 0x00008c00ff177b82 */ /* 0x000e620000000800 */
[----:B--2---:R-:W-:Y:S04]  /*18dc0*/  LDGSTS.E [R3+-0x78000], desc[UR48][R216.64], !P0 ;  /* 0x88000000d8037fae */ /* 0x004fe8000c121870 */
[----:B------:R-:W-:Y:S04]  /*18dd0*/  LDGSTS.E [R2+-0x74000], desc[UR48][R150.64], !P0 ;  /* 0x8c00000096027fae */ /* 0x000fe8000c121870 */
[----:B------:R-:W2:Y:S04]  /*18de0*/  LDL.64 R216, [R1+0x498] ;  /* 0x0004980001d87983 */ /* 0x000ea80000100a00 */
[----:B------:R-:W2:Y:S01]  /*18df0*/  LDL.64 R150, [R1+0x268] ;  /* 0x0002680001967983 */ /* 0x000ea20000100a00 */
[----:B------:R-:W-:-:S03]  /*18e00*/  ISETP.GE.U32.AND P0, PT, R21, 0x7ffffeb6, PT ;  /* 0x7ffffeb61500780c */ /* 0x000fc60003f06070 */
[----:B------:R1:W-:Y:S04]  /*18e10*/  LDGSTS.E [R20+-0x7fffc], desc[UR48][R224.64], !P2 ;  /* 0x80004000e0147fae */ /* 0x0003e8000d121870 */
[----:B------:R-:W-:Y:S01]  /*18e20*/  LDGSTS.E [R3+-0x7bffc], desc[UR48][R214.64], !P2 ;  /* 0x84004000d6037fae */ /* 0x000fe2000d121870 */
[----:B-1----:R-:W-:-:S03]  /*18e30*/  VIADD R20, R25, 0xfffffef4 ;  /* 0xfffffef419147836 */ /* 0x002fc60000000000 */
[----:B----4-:R-:W-:Y:S02]  /*18e40*/  LDGSTS.E [R2+-0x77ffc], desc[UR48][R212.64], !P2 ;  /* 0x88004000d4027fae */ /* 0x010fe4000d121870 */
[----:B------:R-:W-:Y:S02]  /*18e50*/  ISETP.GE.U32.AND P3, PT, R20, 0x7ffffeb5, PT ;  /* 0x7ffffeb51400780c */ /* 0x000fe40003f66070 */
[----:B------:R-:W4:Y:S01]  /*18e60*/  LDL.64 R224, [R1+0x940] ;  /* 0x0009400001e07983 */ /* 0x000f220000100a00 */
[----:B------:R-:W-:-:S03]  /*18e70*/  IADD3 R20, R4, 0x100000, RZ ;  /* 0x0010000004147810 */ /* 0x000fc60007ffe0ff */
[----:B------:R-:W4:Y:S04]  /*18e80*/  LDL.64 R214, [R1+0x270] ;  /* 0x0002700001d67983 */ /* 0x000f280000100a00 */
[----:B------:R-:W4:Y:S04]  /*18e90*/  LDL.64 R212, [R1+0x278] ;  /* 0x0002780001d47983 */ /* 0x000f280000100a00 */
[----:B------:R-:W-:Y:S01]  /*18ea0*/  LDGSTS.E [R20+-0x73ffc], desc[UR48][R222.64], !P2 ;  /* 0x8c004000de147fae */ /* 0x000fe2000d121870 */
[----:B------:R-:W-:-:S03]  /*18eb0*/  VIADD R21, R4, 0x100000 ;  /* 0x0010000004157836 */ /* 0x000fc60000000000 */
[----:B------:R-:W4:Y:S04]  /*18ec0*/  LDL.64 R222, [R1+0x5a0] ;  /* 0x0005a00001de7983 */ /* 0x000f280000100a00 */
        /* <DEDUP_REMOVED lines=9> */
[----:B--2---:R2:W-:Y:S04]  /*18f60*/  LDGSTS.E [R21+-0x7fff4], desc[UR48][R216.64], !P3 ;  /* 0x8000c000d8157fae */ /* 0x0045e8000d921870 */
[----:B------:R-:W-:Y:S04]  /*18f70*/  LDGSTS.E [R20+-0x7bff4], desc[UR48][R150.64], !P3 ;  /* 0x8400c00096147fae */ /* 0x000fe8000d921870 */
[----:B------:R-:W3:Y:S04]  /*18f80*/  LDL.64 R218, [R1+0x5c0] ;  /* 0x0005c00001da7983 */ /* 0x000ee80000100a00 */
[----:B------:R-:W3:Y:S04]  /*18f90*/  LDL.64 R216, [R1+0x980] ;  /* 0x0009800001d87983 */ /* 0x000ee80000100a00 */
[----:B------:R-:W3:Y:S01]  /*18fa0*/  LDL.64 R150, [R1+0x5b0] ;  /* 0x0005b00001967983 */ /* 0x000ee20000100a00 */
[----:B------:R-:W-:-:S02]  /*18fb0*/  ISETP.GE.U32.AND P0, PT, R3, 0x7ffffe98, PT ;  /* 0x7ffffe980300780c */ /* 0x000fc40003f06070 */
[----:B------:R-:W-:-:S05]  /*18fc0*/  IADD3 R3, R4, 0x100000, RZ ;  /* 0x0010000004037810 */ /* 0x000fca0007ffe0ff */
[----:B----4-:R-:W-:Y:S04]  /*18fd0*/  LDGSTS.E [R3+-0x77ff4], desc[UR48][R214.64], !P3 ;  /* 0x8800c000d6037fae */ /* 0x010fe8000d921870 */
[----:B------:R-:W-:Y:S04]  /*18fe0*/  LDGSTS.E [R2+-0x73ff4], desc[UR48][R212.64], !P3 ;  /* 0x8c00c000d4027fae */ /* 0x000fe8000d921870 */
[----:B------:R4:W-:Y:S04]  /*18ff0*/  LDGSTS.E [R20+-0x70000], desc[UR48][R224.64], !P0 ;  /* 0x90000000e0147fae */ /* 0x0009e8000c121870 */
[----:B------:R-:W3:Y:S04]  /*19000*/  LDL.64 R214, [R1+0x990] ;  /* 0x0009900001d67983 */ /* 0x000ee80000100a00 */
[----:B------:R-:W3:Y:S01]  /*19010*/  LDL.64 R212, [R1+0x5d0] ;  /* 0x0005d00001d47983 */ /* 0x000ee20000100a00 */
[----:B--2---:R-:W-:-:S02]  /*19020*/  VIADD R21, R23, 0xfffffed6 ;  /* 0xfffffed617157836 */ /* 0x004fc40000000000 */
[----:B------:R-:W2:Y:S01]  /*19030*/  LDC R23, c[0x0][0x230] ;  /* 0x00008c00ff177b82 */ /* 0x000ea20000000800 */
[----:B----4-:R-:W-:Y:S01]  /*19040*/  VIADD R20, R24, 0xfffffed5 ;  /* 0xfffffed518147836 */ /* 0x010fe20000000000 */
[----:B------:R-:W4:Y:S04]  /*19050*/  LDL.64 R224, [R1+0x998] ;  /* 0x0009980001e07983 */ /* 0x000f280000100a00 */
[----:B---3--:R-:W-:Y:S01]  /*19060*/  LDGSTS.E [R3+-0x6c000], desc[UR48][R210.64], !P0 ;  /* 0x94000000d2037fae */ /* 0x008fe2000c121870 */
[----:B------:R-:W-:Y:S01]  /*19070*/  ISETP.GE.U32.AND P2, PT, R21, 0x7ffffe97, PT ;  /* 0x7ffffe971500780c */ /* 0x000fe20003f46070 */
[----:B------:R-:W3:Y:S02]  /*19080*/  LDC R24, c[0x0][0x230] ;  /* 0x00008c00ff187b82 */ /* 0x000ee40000000800 */
[----:B------:R-:W-:Y:S04]  /*19090*/  LDGSTS.E [R2+-0x68000], desc[UR48][R208.64], !P0 ;  /* 0x98000000d0027fae */ /* 0x000fe8000c121870 */
[----:B------:R-:W2:Y:S04]  /*190a0*/  LDL.64 R210, [R1+0x5d8] ;  /* 0x0005d80001d27983 */ /* 0x000ea80000100a00 */
[----:B------:R-:W3:Y:S01]  /*190b0*/  LDL.64 R208, [R1+0x5e0] ;  /* 0x0005e00001d07983 */ /* 0x000ee20000100a00 */
[----:B------:R-:W-:-:S02]  /*190c0*/  ISETP.GE.U32.AND P3, PT, R20, 0x7ffffe96, PT ;  /* 0x7ffffe961400780c */ /* 0x000fc40003f66070 */
[----:B------:R-:W-:-:S05]  /*190d0*/  IADD3 R20, R4, 0x100000, RZ ;  /* 0x0010000004147810 */ /* 0x000fca0007ffe0ff */
[----:B------:R-:W-:Y:S04]  /*190e0*/  LDGSTS.E [R20+-0x64000], desc[UR48][R222.64], !P0 ;  /* 0x9c000000de147fae */ /* 0x000fe8000c121870 */
[----:B------:R1:W-:Y:S04]  /*190f0*/  LDGSTS.E [R3+-0x6fffc], desc[UR48][R216.64], !P2 ;  /* 0x90004000d8037fae */ /* 0x0003e8000d121870 */
[----:B------:R-:W-:Y:S01]  /*19100*/  LDGSTS.E [R2+-0x6bffc], desc[UR48][R150.64], !P2 ;  /* 0x9400400096027fae */ /* 0x000fe2000d121870 */
[----:B------:R-:W-:-:S03]  /*19110*/  VIADD R21, R4, 0x100000 ;  /* 0x0010000004157836 */ /* 0x000fc60000000000 */
[----:B------:R-:W4:Y:S04]  /*19120*/  LDL.64 R222, [R1+0x620] ;  /* 0x0006200001de7983 */ /* 0x000f280000100a00 */
[----:B------:R-:W4:Y:S04]  /*19130*/  LDL.64 R216, [R1+0x5f0] ;  /* 0x0005f00001d87983 */ /* 0x000f280000100a00 */
[----:B------:R-:W4:Y:S01]  /*19140*/  LDL.64 R150, [R1+0x600] ;  /* 0x0006000001967983 */ /* 0x000f220000100a00 */
[----:B-1----:R-:W-:Y:S02]  /*19150*/  VIADD R3, R22, 0xfffffed4 ;  /* 0xfffffed416037836 */ /* 0x002fe40000000000 */
[----:B------:R-:W1:Y:S01]  /*19160*/  LDC R22, c[0x0][0x230] ;  /* 0x00008c00ff167b82 */ /* 0x000e620000000800 */
[----:B------:R-:W-:Y:S02]  /*19170*/  LDGSTS.E [R21+-0x67ffc], desc[UR48][R220.64], !P2 ;  /* 0x98004000dc157fae */ /* 0x000fe4000d121870 */
[----:B------:R-:W-:-:S02]  /*19180*/  ISETP.GE.U32.AND P4, PT, R3, 0x7ffffe95, PT ;  /* 0x7ffffe950300780c */ /* 0x000fc40003f86070 */
[----:B------:R-:W-:Y:S01]  /*19190*/  LDGSTS.E [R2+-0x63ffc], desc[UR48][R218.64], !P2 ;  /* 0x9c004000da027fae */ /* 0x000fe2000d121870 */
[----:B------:R-:W-:-:S03]  /*191a0*/  IADD3 R3, R4, 0x100000, RZ ;  /* 0x0010000004037810 */ /* 0x000fc60007ffe0ff */
[----:B------:R4:W-:Y:S04]  /*191b0*/  LDGSTS.E [R21+-0x6fff8], desc[UR48][R214.64], !P3 ;  /* 0x90008000d6157fae */ /* 0x0009e8000d921870 */
[----:B------:R-:W-:Y:S04]  /*191c0*/  LDGSTS.E [R20+-0x6bff8], desc[UR48][R212.64], !P3 ;  /* 0x94008000d4147fae */ /* 0x000fe8000d921870 */
[----:B------:R-:W4:Y:S04]  /*191d0*/  LDL.64 R220, [R1+0x288] ;  /* 0x0002880001dc7983 */ /* 0x000f280000100a00 */
[----:B------:R-:W4:Y:S04]  /*191e0*/  LDL.64 R214, [R1+0x4a0] ;  /* 0x0004a00001d67983 */ /* 0x000f280000100a00 */
[----:B------:R-:W4:Y:S04]  /*191f0*/  LDL.64 R212, [R1+0x280] ;  /* 0x0002800001d47983 */ /* 0x000f280000100a00 */
[----:B------:R-:W4:Y:S04]  /*19200*/  LDL.64 R218, [R1+0x298] ;  /* 0x0002980001da7983 */ /* 0x000f280000100a00 */
[----:B--2---:R-:W-:Y:S04]  /*19210*/  LDGSTS.E [R3+-0x67ff8], desc[UR48][R210.64], !P3 ;  /* 0x98008000d2037fae */ /* 0x004fe8000d921870 */
[----:B---3--:R-:W-:Y:S04]  /*19220*/  LDGSTS.E [R2+-0x63ff8], desc[UR48][R208.64], !P3 ;  /* 0x9c008000d0027fae */ /* 0x008fe8000d921870 */
[----:B----4-:R2:W-:Y:S04]  /*19230*/  LDGSTS.E [R20+-0x6fff4], desc[UR48][R224.64], !P4 ;  /* 0x9000c000e0147fae */ /* 0x0105e8000e121870 */
[----:B------:R-:W3:Y:S04]  /*19240*/  LDL.64 R210, [R1+0x4a8] ;  /* 0x0004a80001d27983 */ /* 0x000ee80000100a00 */
[----:B------:R-:W4:Y:S01]  /*19250*/  LDL.64 R208, [R1+0x2a0] ;  /* 0x0002a00001d07983 */ /* 0x000f220000100a00 */
[----:B------:R-:W-:Y:S01]  /*19260*/  VIADD R21, R23, 0xfffffef3 ;  /* 0xfffffef317157836 */ /* 0x000fe20000000000 */
[----:B------:R-:W-:Y:S01]  /*19270*/  IADD3 R4, R4, 0x100000, RZ ;  /* 0x0010000004047810 */ /* 0x000fe20007ffe0ff */
[----:B------:R-:W4:Y:S01]  /*19280*/  LDC R23, c[0x0][0x230] ;  /* 0x00008c00ff177b82 */ /* 0x000f220000000800 */
[----:B--2---:R-:W-:Y:S01]  /*19290*/  VIADD R20, R24, 0xfffffef2 ;  /* 0xfffffef218147836 */ /* 0x004fe20000000000 */
[----:B------:R-:W2:Y:S04]  /*192a0*/  LDL.64 R224, [R1+0x4b0] ;  /* 0x0004b00001e07983 */ /* 0x000ea80000100a00 */
[----:B------:R1:W-:Y:S04]  /*192b0*/  LDGSTS.E [R3+-0x6bff4], desc[UR48][R216.64], !P4 ;  /* 0x9400c000d8037fae */ /* 0x0003e8000e121870 */
[----:B------:R1:W-:Y:S01]  /*192c0*/  LDGSTS.E [R2+-0x67ff4], desc[UR48][R150.64], !P4 ;  /* 0x9800c00096027fae */ /* 0x0003e2000e121870 */
[----:B------:R-:W-:-:S02]  /*192d0*/  ISETP.GE.U32.AND P0, PT, R21, 0x7ffffeb4, PT ;  /* 0x7ffffeb41500780c */ /* 0x000fc40003f06070 */
[----:B------:R-:W-:Y:S01]  /*192e0*/  ISETP.GE.U32.AND P2, PT, R20, 0x7ffffeb3, PT ;  /* 0x7ffffeb31400780c */ /* 0x000fe20003f46070 */
[----:B------:R1:W-:Y:S04]  /*192f0*/  LDGSTS.E [R4+-0x63ff4], desc[UR48][R222.64], !P4 ;  /* 0x9c00c000de047fae */ /* 0x0003e8000e121870 */
[----:B------:R-:W2:Y:S04]  /*19300*/  LDL.64 R216, [R1+0x2a8] ;  /* 0x0002a80001d87983 */ /* 0x000ea80000100a00 */
[----:B------:R-:W2:Y:S01]  /*19310*/  LDL.64 R150, [R1+0x2b0] ;  /* 0x0002b00001967983 */ /* 0x000ea20000100a00 */
[C---:B-1----:R-:W-:Y:S01]  /*19320*/  VIADD R3, R5.reuse, 0x100000 ;  /* 0x0010000005037836 */ /* 0x042fe20000000000 */
[C---:B------:R-:W-:Y:S01]  /*19330*/  IADD3 R20, R5.reuse, 0x100000, RZ ;  /* 0x0010000005147810 */ /* 0x040fe20007ffe0ff */
[C---:B------:R-:W-:Y:S01]  /*19340*/  VIADD R2, R5.reuse, 0x100000 ;  /* 0x0010000005027836 */ /* 0x040fe20000000000 */
[----:B------:R-:W2:Y:S01]  /*19350*/  LDL.64 R222, [R1+0x2d0] ;  /* 0x0002d00001de7983 */ /* 0x000ea20000100a00 */
[----:B------:R-:W-:Y:S01]  /*19360*/  VIADD R4, R5, 0x100000 ;  /* 0x0010000005047836 */ /* 0x000fe20000000000 */
[----:B------:R-:W1:Y:S02]  /*19370*/  LDC R21, c[0x0][0x230] ;  /* 0x00008c00ff157b82 */ /* 0x000e640000000800 */
[----:B------:R1:W-:Y:S04]  /*19380*/  LDGSTS.E [R3+-0x80000], desc[UR48][R214.64], !P0 ;  /* 0x80000000d6037fae */ /* 0x0003e8000c121870 */
[----:B------:R-:W-:Y:S04]  /*19390*/  LDGSTS.E [R2+-0x7c000], desc[UR48][R212.64], !P0 ;  /* 0x84000000d4027fae */ /* 0x000fe8000c121870 */
[----:B------:R-:W-:Y:S04]  /*193a0*/  LDGSTS.E [R20+-0x78000], desc[UR48][R220.64], !P0 ;  /* 0x88000000dc147fae */ /* 0x000fe8000c121870 */
[----:B------:R-:W2:Y:S04]  /*193b0*/  LDL.64 R214, [R1+0x2c0] ;  /* 0x0002c00001d67983 */ /* 0x000ea80000100a00 */
[----:B------:R-:W2:Y:S04]  /*193c0*/  LDL.64 R212, [R1+0x2c8] ;  /* 0x0002c80001d47983 */ /* 0x000ea80000100a00 */
[----:B------:R-:W-:Y:S01]  /*193d0*/  LDGSTS.E [R2+-0x74000], desc[UR48][R218.64], !P0 ;  /* 0x8c000000da027fae */ /* 0x000fe2000c121870 */
[----:B-1----:R-:W-:-:S02]  /*193e0*/  VIADD R3, R22, 0xfffffef1 ;  /* 0xfffffef116037836 */ /* 0x002fc40000000000 */
[----:B------:R-:W1:Y:S01]  /*193f0*/  LDC R22, c[0x0][0x230] ;  /* 0x00008c00ff167b82 */ /* 0x000e620000000800 */
[----:B------:R-:W2:Y:S04]  /*19400*/  LDL.64 R220, [R1+0x2e0] ;  /* 0x0002e00001dc7983 */ /* 0x000ea80000100a00 */
[----:B------:R-:W2:Y:S04]  /*19410*/  LDL.64 R218, [R1+0x2e8] ;  /* 0x0002e80001da7983 */ /* 0x000ea80000100a00 */
[----:B---3--:R3:W-:Y:S04]  /*19420*/  LDGSTS.E [R20+-0x7fffc], desc[UR48][R210.64], !P2 ;  /* 0x80004000d2147fae */ /* 0x0087e8000d121870 */
[----:B----4-:R-:W-:Y:S04]  /*19430*/  LDGSTS.E [R4+-0x7bffc], desc[UR48][R208.64], !P2 ;  /* 0x84004000d0047fae */ /* 0x010fe8000d121870 */
[----:B------:R-:W4:Y:S04]  /*19440*/  LDL.64 R210, [R1+0x4b8] ;  /* 0x0004b80001d27983 */ /* 0x000f280000100a00 */
[----:B------:R-:W4:Y:S01]  /*19450*/  LDL.64 R208, [R1+0x2d8] ;  /* 0x0002d80001d07983 */ /* 0x000f220000100a00 */
[----:B------:R-:W-:-:S02]  /*19460*/  ISETP.GE.U32.AND P0, PT, R3, 0x7ffffeb2, PT ;  /* 0x7ffffeb20300780c */ /* 0x000fc40003f06070 */
[----:B------:R-:W-:Y:S01]  /*19470*/  IADD3 R3, R5, 0x100000, RZ ;  /* 0x0010000005037810 */ /* 0x000fe20007ffe0ff */
[----:B---3--:R-:W-:Y:S02]  /*19480*/  VIADD R20, R21, 0xfffffef0 ;  /* 0xfffffef015147836 */ /* 0x008fe40000000000 */
[----:B------:R-:W3:Y:S02]  /*19490*/  LDC R21, c[0x0][0x230] ;  /* 0x00008c00ff157b82 */ /* 0x000ee40000000800 */
[----:B--2---:R-:W-:Y:S04]  /*194a0*/  LDGSTS.E [R3+-0x77ffc], desc[UR48][R216.64], !P2 ;  /* 0x88004000d8037fae */ /* 0x004fe8000d121870 */
[----:B------:R-:W-:Y:S04]  /*194b0*/  LDGSTS.E [R2+-0x73ffc], desc[UR48][R150.64], !P2 ;  /* 0x8c00400096027fae */ /* 0x000fe8000d121870 */
[----:B------:R-:W2:Y:S04]  /*194c0*/  LDL.64 R216, [R1+0x9a0] ;  /* 0x0009a00001d87983 */ /* 0x000ea80000100a00 */
[----:B------:R-:W3:Y:S01]  /*194d0*/  LDL.64 R150, [R1+0x628] ;  /* 0x0006280001967983 */ /* 0x000ee20000100a00 */
[----:B------:R-:W-:-:S03]  /*194e0*/  ISETP.GE.U32.AND P2, PT, R20, 0x7ffffeb1, PT ;  /* 0x7ffffeb11400780c */ /* 0x000fc60003f46070 */
[----:B------:R1:W-:Y:S04]  /*194f0*/  LDGSTS.E [R4+-0x7fff8], desc[UR48][R224.64], !P0 ;  /* 0x80008000e0047fae */ /* 0x0003e8000c121870 */
[----:B------:R-:W-:Y:S01]  /*19500*/  LDGSTS.E [R3+-0x7bff8], desc[UR48][R214.64], !P0 ;  /* 0x84008000d6037fae */ /* 0x000fe2000c121870 */
[----:B-1----:R-:W-:-:S03]  /*19510*/  VIADD R4, R23, 0xfffffed3 ;  /* 0xfffffed317047836 */ /* 0x002fc60000000000 */
[----:B------:R-:W-:Y:S01]  /*19520*/  LDGSTS.E [R2+-0x77ff8], desc[UR48][R212.64], !P0 ;  /* 0x88008000d4027fae */ /* 0x000fe2000c121870 */
[C---:B------:R-:W-:Y:S01]  /*19530*/  VIADD R20, R5.reuse, 0x100000 ;  /* 0x0010000005147836 */ /* 0x040fe20000000000 */
[----:B------:R-:W1:Y:S01]  /*19540*/  LDC R23, c[0x0][0x230] ;  /* 0x00008c00ff177b82 */ /* 0x000e620000000800 */
[----:B------:R-:W-:Y:S01]  /*19550*/  ISETP.GE.U32.AND P3, PT, R4, 0x7ffffe94, PT ;  /* 0x7ffffe940400780c */ /* 0x000fe20003f66070 */
[----:B------:R-:W3:Y:S01]  /*19560*/  LDL.64 R224, [R1+0x9a8] ;  /* 0x0009a80001e07983 */ /* 0x000ee20000100a00 */
[----:B------:R-:W-:-:S03]  /*19570*/  IADD3 R4, R5, 0x100000, RZ ;  /* 0x0010000005047810 */ /* 0x000fc60007ffe0ff */
[----:B------:R-:W3:Y:S04]  /*19580*/  LDL.64 R214, [R1+0x630] ;  /* 0x0006300001d67983 */ /* 0x000ee80000100a00 */
[----:B------:R-:W3:Y:S04]  /*19590*/  LDL.64 R212, [R1+0x638] ;  /* 0x0006380001d47983 */ /* 0x000ee80000100a00 */
[----:B------:R-:W-:Y:S04]  /*195a0*/  LDGSTS.E [R4+-0x73ff8], desc[UR48][R222.64], !P0 ;  /* 0x8c008000de047fae */ /* 0x000fe8000c121870 */
[----:B------:R-:W3:Y:S04]  /*195b0*/  LDL.64 R222, [R1+0x650] ;  /* 0x0006500001de7983 */ /* 0x000ee80000100a00 */
[----:B----4-:R4:W-:Y:S04]  /*195c0*/  LDGSTS.E [R3+-0x7fff4], desc[UR48][R210.64], !P2 ;  /* 0x8000c000d2037fae */ /* 0x0109e8000d121870 */
[----:B------:R-:W-:Y:S04]  /*195d0*/  LDGSTS.E [R2+-0x7bff4], desc[UR48][R208.64], !P2 ;  /* 0x8400c000d0027fae */ /* 0x000fe8000d121870 */
[----:B------:R-:W-:Y:S04]  /*195e0*/  LDGSTS.E [R20+-0x77ff4], desc[UR48][R220.64], !P2 ;  /* 0x8800c000dc147fae */ /* 0x000fe8000d121870 */
[----:B------:R-:W3:Y:S04]  /*195f0*/  LDL.64 R210, [R1+0x640] ;  /* 0x0006400001d27983 */ /* 0x000ee80000100a00 */
[----:B------:R-:W3:Y:S04]  /*19600*/  LDL.64 R208, [R1+0x648] ;  /* 0x0006480001d07983 */ /* 0x000ee80000100a00 */
[----:B------:R-:W-:Y:S01]  /*19610*/  LDGSTS.E [R2+-0x73ff4], desc[UR48][R218.64], !P2 ;  /* 0x8c00c000da027fae */ /* 0x000fe2000d121870 */
[----:B----4-:R-:W-:-:S02]  /*19620*/  VIADD R3, R22, 0xfffffed2 ;  /* 0xfffffed216037836 */ /* 0x010fc40000000000 */
[----:B------:R-:W4:Y:S01]  /*19630*/  LDC R22, c[0x0][0x230] ;  /* 0x00008c00ff167b82 */ /* 0x000f220000000800 */
[----:B------:R-:W4:Y:S04]  /*19640*/  LDL.64 R220, [R1+0x660] ;  /* 0x0006600001dc7983 */ /* 0x000f280000100a00 */
[----:B--2---:R2:W-:Y:S04]  /*19650*/  LDGSTS.E [R20+-0x70000], desc[UR48][R216.64], !P3 ;  /* 0x90000000d8147fae */ /* 0x0045e8000d921870 */
[----:B---3--:R-:W-:Y:S04]  /*19660*/  LDGSTS.E [R4+-0x6c000], desc[UR48][R150.64], !P3 ;  /* 0x9400000096047fae */ /* 0x008fe8000d921870 */
[----:B------:R-:W3:Y:S04]  /*19670*/  LDL.64 R218, [R1+0x670] ;  /* 0x0006700001da7983 */ /* 0x000ee80000100a00 */
[----:B------:R-:W4:Y:S04]  /*19680*/  LDL.64 R216, [R1+0x9b0] ;  /* 0x0009b00001d87983 */ /* 0x000f280000100a00 */
[----:B------:R-:W3:Y:S01]  /*19690*/  LDL.64 R150, [R1+0x658] ;  /* 0x0006580001967983 */ /* 0x000ee20000100a00 */
[----:B------:R-:W-:-:S02]  /*196a0*/  ISETP.GE.U32.AND P0, PT, R3, 0x7ffffe93, PT ;  /* 0x7ffffe930300780c */ /* 0x000fc40003f06070 */
[----:B------:R-:W-:-:S05]  /*196b0*/  IADD3 R3, R5, 0x100000, RZ ;  /* 0x0010000005037810 */ /* 0x000fca0007ffe0ff */
[----:B------:R-:W-:Y:S04]  /*196c0*/  LDGSTS.E [R3+-0x68000], desc[UR48][R214.64], !P3 ;  /* 0x98000000d6037fae */ /* 0x000fe8000d921870 */
[----:B------:R-:W-:Y:S04]  /*196d0*/  LDGSTS.E [R2+-0x64000], desc[UR48][R212.64], !P3 ;  /* 0x9c000000d4027fae */ /* 0x000fe8000d921870 */
[----:B------:R1:W-:Y:S04]  /*196e0*/  LDGSTS.E [R4+-0x6fffc], desc[UR48][R224.64], !P0 ;  /* 0x90004000e0047fae */ /* 0x0003e8000c121870 */
[----:B------:R-:W3:Y:S04]  /*196f0*/  LDL.64 R214, [R1+0x9b8] ;  /* 0x0009b80001d67983 */ /* 0x000ee80000100a00 */
[----:B------:R-:W3:Y:S01]  /*19700*/  LDL.64 R212, [R1+0x688] ;  /* 0x0006880001d47983 */ /* 0x000ee20000100a00 */
[----:B--2---:R-:W-:-:S02]  /*19710*/  VIADD R20, R21, 0xfffffed1 ;  /* 0xfffffed115147836 */ /* 0x004fc40000000000 */
[----:B------:R-:W2:Y:S01]  /*19720*/  LDC R21, c[0x0][0x230] ;  /* 0x00008c00ff157b82 */ /* 0x000ea20000000800 */
[----:B-1----:R-:W-:Y:S01]  /*19730*/  VIADD R4, R23, 0xfffffed0 ;  /* 0xfffffed017047836 */ /* 0x002fe20000000000 */
[----:B------:R-:W2:Y:S04]  /*19740*/  LDL.64 R224, [R1+0x4c0] ;  /* 0x0004c00001e07983 */ /* 0x000ea80000100a00 */
[----:B------:R-:W-:Y:S01]  /*19750*/  LDGSTS.E [R3+-0x6bffc], desc[UR48][R210.64], !P0 ;  /* 0x94004000d2037fae */ /* 0x000fe2000c121870 */
[----:B------:R-:W-:Y:S01]  /*19760*/  ISETP.GE.U32.AND P2, PT, R20, 0x7ffffe92, PT ;  /* 0x7ffffe921400780c */ /* 0x000fe20003f46070 */
[----:B------:R-:W1:Y:S02]  /*19770*/  LDC R23, c[0x0][0x230] ;  /* 0x00008c00ff177b82 */ /* 0x000e640000000800 */
[----:B------:R-:W-:Y:S04]  /*19780*/  LDGSTS.E [R2+-0x67ffc], desc[UR48][R208.64], !P0 ;  /* 0x98004000d0027fae */ /* 0x000fe8000c121870 */
[----:B------:R-:W2:Y:S04]  /*19790*/  LDL.64 R210, [R1+0x698] ;  /* 0x0006980001d27983 */ /* 0x000ea80000100a00 */
[----:B------:R-:W2:Y:S01]  /*197a0*/  LDL.64 R208, [R1+0x6a0] ;  /* 0x0006a00001d07983 */ /* 0x000ea20000100a00 */
[----:B------:R-:W-:-:S02]  /*197b0*/  ISETP.GE.U32.AND P3, PT, R4, 0x7ffffe91, PT ;  /* 0x7ffffe910400780c */ /* 0x000fc40003f66070 */
[----:B------:R-:W-:-:S05]  /*197c0*/  IADD3 R4, R5, 0x100000, RZ ;  /* 0x0010000005047810 */ /* 0x000fca0007ffe0ff */
[----:B------:R-:W-:Y:S04]  /*197d0*/  LDGSTS.E [R4+-0x63ffc], desc[UR48][R222.64], !P0 ;  /* 0x9c004000de047fae */ /* 0x000fe8000c121870 */
[----:B----4-:R-:W-:Y:S04]  /*197e0*/  LDGSTS.E [R3+-0x6fff8], desc[UR48][R216.64], !P2 ;  /* 0x90008000d8037fae */ /* 0x010fe8000d121870 */
[----:B---3--:R-:W-:Y:S01]  /*197f0*/  LDGSTS.E [R2+-0x6bff8], desc[UR48][R150.64], !P2 ;  /* 0x9400800096027fae */ /* 0x008fe2000d121870 */
[----:B------:R-:W-:-:S03]  /*19800*/  VIADD R20, R5, 0x100000 ;  /* 0x0010000005147836 */ /* 0x000fc60000000000 */
[----:B------:R-:W3:Y:S04]  /*19810*/  LDL.64 R222, [R1+0x308] ;  /* 0x0003080001de7983 */ /* 0x000ee80000100a00 */
[----:B------:R-:W4:Y:S04]  /*19820*/  LDL.64 R216, [R1+0x2f8] ;  /* 0x0002f80001d87983 */ /* 0x000f280000100a00 */
[----:B------:R-:W3:Y:S01]  /*19830*/  LDL.64 R150, [R1+0x300] ;  /* 0x0003000001967983 */ /* 0x000ee20000100a00 */
[----:B------:R-:W-:-:S03]  /*19840*/  IADD3 R5, R5, 0x100000, RZ ;  /* 0x0010000005057810 */ /* 0x000fc60007ffe0ff */
[----:B------:R1:W-:Y:S04]  /*19850*/  LDGSTS.E [R20+-0x67ff8], desc[UR48][R220.64], !P2 ;  /* 0x98008000dc147fae */ /* 0x0003e8000d121870 */
[----:B------:R-:W-:Y:S04]  /*19860*/  LDGSTS.E [R2+-0x63ff8], desc[UR48][R218.64], !P2 ;  /* 0x9c008000da027fae */ /* 0x000fe8000d121870 */
[----:B------:R-:W-:Y:S04]  /*19870*/  LDGSTS.E [R4+-0x6fff4], desc[UR48][R214.64], !P3 ;  /* 0x9000c000d6047fae */ /* 0x000fe8000d921870 */
[----:B------:R-:W-:Y:S04]  /*19880*/  LDGSTS.E [R3+-0x6bff4], desc[UR48][R212.64], !P3 ;  /* 0x9400c000d4037fae */ /* 0x000fe8000d921870 */
[----:B------:R-:W3:Y:S04]  /*19890*/  LDL.64 R220, [R1+0x318] ;  /* 0x0003180001dc7983 */ /* 0x000ee80000100a00 */
[----:B------:R-:W3:Y:S04]  /*198a0*/  LDL.64 R214, [R1+0x4e0] ;  /* 0x0004e00001d67983 */ /* 0x000ee80000100a00 */
[----:B------:R-:W3:Y:S04]  /*198b0*/  LDL.64 R212, [R1+0x310] ;  /* 0x0003100001d47983 */ /* 0x000ee80000100a00 */
[----:B------:R-:W3:Y:S04]  /*198c0*/  LDL.64 R218, [R1+0x320] ;  /* 0x0003200001da7983 */ /* 0x000ee80000100a00 */
[----:B--2---:R2:W-:Y:S04]  /*198d0*/  LDGSTS.E [R2+-0x67ff4], desc[UR48][R210.64], !P3 ;  /* 0x9800c000d2027fae */ /* 0x0045e8000d921870 */
[----:B------:R2:W-:Y:S04]  /*198e0*/  LDGSTS.E [R5+-0x63ff4], desc[UR48][R208.64], !P3 ;  /* 0x9c00c000d0057fae */ /* 0x0005e8000d921870 */
[----:B------:R-:W3:Y:S04]  /*198f0*/  LDL.64 R210, [R1+0x500] ;  /* 0x0005000001d27983 */ /* 0x000ee80000100a00 */
[----:B------:R-:W3:Y:S01]  /*19900*/  LDL.64 R208, [R1+0x328] ;  /* 0x0003280001d07983 */ /* 0x000ee20000100a00 */
[----:B-1----:R-:W-:-:S02]  /*19910*/  VIADD R20, R22, 0xfffffeef ;  /* 0xfffffeef16147836 */ /* 0x002fc40000000000 */
[----:B--2---:R-:W-:Y:S01]  /*19920*/  VIADD R2, R21, 0xfffffeee ;  /* 0xfffffeee15027836 */ /* 0x004fe20000000000 */
[C---:B------:R-:W-:Y:S01]  /*19930*/  IADD3 R3, R8.reuse, 0x100000, RZ ;  /* 0x0010000008037810 */ /* 0x040fe20007ffe0ff */
[----:B------:R-:W-:Y:S01]  /*19940*/  VIADD R4, R8, 0x100000 ;  /* 0x0010000008047836 */ /* 0x000fe20000000000 */
[----:B------:R-:W-:Y:S01]  /*19950*/  ISETP.GE.U32.AND P0, PT, R20, 0x7ffffeb0, PT ;  /* 0x7ffffeb01400780c */ /* 0x000fe20003f06070 */
[----:B------:R-:W-:Y:S01]  /*19960*/  VIADD R5, R8, 0x100000 ;  /* 0x0010000008057836 */ /* 0x000fe20000000000 */
[----:B------:R-:W-:Y:S01]  /*19970*/  ISETP.GE.U32.AND P2, PT, R2, 0x7ffffeaf, PT ;  /* 0x7ffffeaf0200780c */ /* 0x000fe20003f46070 */
[----:B------:R-:W-:Y:S01]  /*19980*/  VIADD R2, R8, 0x100000 ;  /* 0x0010000008027836 */ /* 0x000fe20000000000 */
[----:B------:R-:W1:Y:S08]  /*19990*/  LDC R20, c[0x0][0x230] ;  /* 0x00008c00ff147b82 */ /* 0x000e700000000800 */
[----:B------:R-:W2:Y:S01]  /*199a0*/  LDC R22, c[0x0][0x230] ;  /* 0x00008c00ff167b82 */ /* 0x000ea20000000800 */
[----:B------:R3:W-:Y:S04]  /*199b0*/  LDGSTS.E [R4+-0x80000], desc[UR48][R224.64], !P0 ;  /* 0x80000000e0047fae */ /* 0x0007e8000c121870 */
[----:B----4-:R-:W-:Y:S03]  /*199c0*/  LDGSTS.E [R3+-0x7c000], desc[UR48][R216.64], !P0 ;  /* 0x84000000d8037fae */ /* 0x010fe6000c121870 */
[----:B------:R-:W4:Y:S01]  /*199d0*/  LDC R21, c[0x0][0x230] ;  /* 0x00008c00ff157b82 */ /* 0x000f220000000800 */
[----:B---3--:R-:W-:Y:S01]  /*199e0*/  LDGSTS.E [R2+-0x78000], desc[UR48][R150.64], !P0 ;  /* 0x8800000096027fae */ /* 0x008fe2000c121870 */
[----:B------:R-:W-:-:S03]  /*199f0*/  VIADD R4, R23, 0xfffffeed ;  /* 0xfffffeed17047836 */ /* 0x000fc60000000000 */
[----:B------:R-:W3:Y:S03]  /*19a00*/  LDL.64 R224, [R1+0x518] ;  /* 0x0005180001e07983 */ /* 0x000ee60000100a00 */
[----:B------:R-:W4:Y:S01]  /*19a10*/  LDC R23, c[0x0][0x230] ;  /* 0x00008c00ff177b82 */ /* 0x000f220000000800 */
[----:B------:R-:W4:Y:S04]  /*19a20*/  LDL.64 R216, [R1+0x330] ;  /* 0x0003300001d87983 */ /* 0x000f280000100a00 */
[----:B------:R-:W3:Y:S01]  /*19a30*/  LDL.64 R150, [R1+0x338] ;  /* 0x0003380001967983 */ /* 0x000ee20000100a00 */
[----:B------:R-:W-:Y:S02]  /*19a40*/  ISETP.GE.U32.AND P3, PT, R4, 0x7ffffeae, PT ;  /* 0x7ffffeae0400780c */ /* 0x000fe40003f66070 */
[----:B------:R-:W-:-:S05]  /*19a50*/  IADD3 R4, R8, 0x100000, RZ ;  /* 0x0010000008047810 */ /* 0x000fca0007ffe0ff */
[----:B------:R-:W-:Y:S04]  /*19a60*/  LDGSTS.E [R4+-0x74000], desc[UR48][R222.64], !P0 ;  /* 0x8c000000de047fae */ /* 0x000fe8000c121870 */
[----:B------:R1:W-:Y:S04]  /*19a70*/  LDGSTS.E [R3+-0x7fffc], desc[UR48][R214.64], !P2 ;  /* 0x80004000d6037fae */ /* 0x0003e8000d121870 */
[----:B------:R-:W-:Y:S04]  /*19a80*/  LDGSTS.E [R2+-0x7bffc], desc[UR48][R212.64], !P2 ;  /* 0x84004000d4027fae */ /* 0x000fe8000d121870 */
[----:B------:R-:W-:Y:S04]  /*19a90*/  LDGSTS.E [R5+-0x77ffc], desc[UR48][R220.64], !P2 ;  /* 0x88004000dc057fae */ /* 0x000fe8000d121870 */
[----:B------:R-:W3:Y:S04]  /*19aa0*/  LDL.64 R214, [R1+0x340] ;  /* 0x0003400001d67983 */ /* 0x000ee80000100a00 */
[----:B------:R-:W3:Y:S04]  /*19ab0*/  LDL.64 R212, [R1+0x348] ;  /* 0x0003480001d47983 */ /* 0x000ee80000100a00 */
[----:B------:R-:W-:Y:S04]  /*19ac0*/  LDGSTS.E [R2+-0x73ffc], desc[UR48][R218.64], !P2 ;  /* 0x8c004000da027fae */ /* 0x000fe8000d121870 */
[----:B------:R-:W3:Y:S01]  /*19ad0*/  LDL.64 R222, [R1+0x350] ;  /* 0x0003500001de7983 */ /* 0x000ee20000100a00 */
[----:B-1----:R-:W-:-:S02]  /*19ae0*/  VIADD R3, R20, 0xfffffeec ;  /* 0xfffffeec14037836 */ /* 0x002fc40000000000 */
[----:B------:R-:W1:Y:S01]  /*19af0*/  LDC R20, c[0x0][0x230] ;  /* 0x00008c00ff147b82 */ /* 0x000e620000000800 */
[----:B------:R-:W3:Y:S04]  /*19b00*/  LDL.64 R220, [R1+0x6b0] ;  /* 0x0006b00001dc7983 */ /* 0x000ee80000100a00 */
[----:B------:R-:W3:Y:S04]  /*19b10*/  LDL.64 R218, [R1+0x6b8] ;  /* 0x0006b80001da7983 */ /* 0x000ee80000100a00 */
[----:B------:R2:W-:Y:S04]  /*19b20*/  LDGSTS.E [R5+-0x7fff8], desc[UR48][R210.64], !P3 ;  /* 0x80008000d2057fae */ /* 0x0005e8000d921870 */
[----:B------:R-:W-:Y:S04]  /*19b30*/  LDGSTS.E [R4+-0x7bff8], desc[UR48][R208.64], !P3 ;  /* 0x84008000d0047fae */ /* 0x000fe8000d921870 */
[----:B------:R-:W3:Y:S04]  /*19b40*/  LDL.64 R210, [R1+0x9c0] ;  /* 0x0009c00001d27983 */ /* 0x000ee80000100a00 */
[----:B------:R-:W3:Y:S01]  /*19b50*/  LDL.64 R208, [R1+0x6a8] ;  /* 0x0006a80001d07983 */ /* 0x000ee20000100a00 */
[----:B------:R-:W-:-:S02]  /*19b60*/  ISETP.GE.U32.AND P0, PT, R3, 0x7ffffead, PT ;  /* 0x7ffffead0300780c */ /* 0x000fc40003f06070 */
[----:B------:R-:W-:Y:S01]  /*19b70*/  IADD3 R3, R8, 0x100000, RZ ;  /* 0x0010000008037810 */ /* 0x000fe20007ffe0ff */
[----:B--2---:R-:W-:Y:S02]  /*19b80*/  VIADD R5, R22, 0xfffffecf ;  /* 0xfffffecf16057836 */ /* 0x004fe40000000000 */
[----:B------:R-:W2:Y:S03]  /*19b90*/  LDC R22, c[0x0][0x230] ;  /* 0x00008c00ff167b82 */ /* 0x000ea60000000800 */
[----:B------:R-:W-:Y:S01]  /*19ba0*/  ISETP.GE.U32.AND P2, PT, R5, 0x7ffffe90, PT ;  /* 0x7ffffe900500780c */ /* 0x000fe20003f46070 */
[----:B----4-:R-:W-:Y:S04]  /*19bb0*/  LDGSTS.E [R3+-0x77ff8], desc[UR48][R216.64], !P3 ;  /* 0x88008000d8037fae */ /* 0x010fe8000d921870 */
[----:B---3--:R-:W-:Y:S04]  /*19bc0*/  LDGSTS.E [R2+-0x73ff8], desc[UR48][R150.64], !P3 ;  /* 0x8c00800096027fae */ /* 0x008fe8000d921870 */
[----:B------:R3:W-:Y:S04]  /*19bd0*/  LDGSTS.E [R4+-0x7fff4], desc[UR48][R224.64], !P0 ;  /* 0x8000c000e0047fae */ /* 0x0007e8000c121870 */
[----:B------:R-:W4:Y:S04]  /*19be0*/  LDL.64 R216, [R1+0x9c8] ;  /* 0x0009c80001d87983 */ /* 0x000f280000100a00 */
[----:B------:R-:W2:Y:S01]  /*19bf0*/  LDL.64 R150, [R1+0x6c8] ;  /* 0x0006c80001967983 */ /* 0x000ea20000100a00 */
[----:B---3--:R-:W-:-:S03]  /*19c00*/  VIADD R4, R23, 0xfffffece ;  /* 0xfffffece17047836 */ /* 0x008fc60000000000 */
[----:B------:R-:W3:Y:S02]  /*19c10*/  LDL.64 R224, [R1+0x9d0] ;  /* 0x0009d00001e07983 */ /* 0x000ee40000100a00 */
[----:B------:R-:W-:Y:S02]  /*19c20*/  ISETP.GE.U32.AND P3, PT, R4, 0x7ffffe8f, PT ;  /* 0x7ffffe8f0400780c */ /* 0x000fe40003f66070 */
[C---:B------:R-:W-:Y:S01]  /*19c30*/  IADD3 R4, R8.reuse, 0x100000, RZ ;  /* 0x0010000008047810 */ /* 0x040fe20007ffe0ff */
[----:B------:R-:W-:Y:S04]  /*19c40*/  LDGSTS.E [R3+-0x7bff4], desc[UR48][R214.64], !P0 ;  /* 0x8400c000d6037fae */ /* 0x000fe8000c121870 */
[----:B------:R-:W-:Y:S04]  /*19c50*/  LDGSTS.E [R2+-0x77ff4], desc[UR48][R212.64], !P0 ;  /* 0x8800c000d4027fae */ /* 0x000fe8000c121870 */
[----:B------:R-:W3:Y:S04]  /*19c60*/  LDL.64 R214, [R1+0x6d0] ;  /* 0x0006d00001d67983 */ /* 0x000ee80000100a00 */
[----:B------:R-:W3:Y:S04]  /*19c70*/  LDL.64 R212, [R1+0x6d8] ;  /* 0x0006d80001d47983 */ /* 0x000ee80000100a00 */
[----:B------:R-:W-:Y:S01]  /*19c80*/  LDGSTS.E [R4+-0x73ff4], desc[UR48][R222.64], !P0 ;  /* 0x8c00c000de047fae */ /* 0x000fe2000c121870 */
[----:B------:R-:W-:-:S03]  /*19c90*/  VIADD R5, R8, 0x100000 ;  /* 0x0010000008057836 */ /* 0x000fc60000000000 */
[----:B------:R-:W3:Y:S04]  /*19ca0*/  LDL.64 R222, [R1+0x6f0] ;  /* 0x0006f00001de7983 */ /* 0x000ee80000100a00 */
[----:B------:R1:W-:Y:S04]  /*19cb0*/  LDGSTS.E [R3+-0x70000], desc[UR48][R210.64], !P2 ;  /* 0x90000000d2037fae */ /* 0x0003e8000d121870 */
        /* <DEDUP_REMOVED lines=8> */
[----:B------:R-:W3:Y:S04]  /*19d40*/  LDL.64 R218, [R1+0x9d8] ;  /* 0x0009d80001da7983 */ /* 0x000ee80000100a00 */
[----:B----4-:R4:W-:Y:S04]  /*19d50*/  LDGSTS.E [R5+-0x6fffc], desc[UR48][R216.64], !P3 ;  /* 0x90004000d8057fae */ /* 0x0109e8000d921870 */
[----:B--2---:R-:W-:Y:S01]  /*19d60*/  LDGSTS.E [R4+-0x6bffc], desc[UR48][R150.64], !P3 ;  /* 0x9400400096047fae */ /* 0x004fe2000d921870 */
[----:B------:R-:W-:-:S03]  /*19d70*/  ISETP.GE.U32.AND P2, PT, R3, 0x7ffffe8e, PT ;  /* 0x7ffffe8e0300780c */ /* 0x000fc60003f46070 */
[----:B------:R-:W2:Y:S04]  /*19d80*/  LDL.64 R216, [R1+0x708] ;  /* 0x0007080001d87983 */ /* 0x000ea80000100a00 */
[----:B------:R-:W2:Y:S01]  /*19d90*/  LDL.64 R150, [R1+0x6f8] ;  /* 0x0006f80001967983 */ /* 0x000ea20000100a00 */
[----:B------:R-:W-:-:S05]  /*19da0*/  IADD3 R3, R8, 0x100000, RZ ;  /* 0x0010000008037810 */ /* 0x000fca0007ffe0ff */
[----:B---3--:R-:W-:Y:S04]  /*19db0*/  LDGSTS.E [R3+-0x67ffc], desc[UR48][R214.64], !P3 ;  /* 0x98004000d6037fae */ /* 0x008fe8000d921870 */
[----:B------:R-:W-:Y:S04]  /*19dc0*/  LDGSTS.E [R2+-0x63ffc], desc[UR48][R212.64], !P3 ;  /* 0x9c004000d4027fae */ /* 0x000fe8000d921870 */
[----:B------:R3:W-:Y:S04]  /*19dd0*/  LDGSTS.E [R4+-0x6fff8], desc[UR48][R224.64], !P2 ;  /* 0x90008000e0047fae */ /* 0x0007e8000d121870 */
[----:B------:R-:W2:Y:S04]  /*19de0*/  LDL.64 R214, [R1+0x538] ;  /* 0x0005380001d67983 */ /* 0x000ea80000100a00 */
[----:B------:R-:W2:Y:S01]  /*19df0*/  LDL.64 R212, [R1+0x358] ;  /* 0x0003580001d47983 */ /* 0x000ea20000100a00 */
[----:B----4-:R-:W-:-:S02]  /*19e00*/  VIADD R5, R20, 0xfffffecc ;  /* 0xfffffecc14057836 */ /* 0x010fc40000000000 */
[----:B------:R-:W4:Y:S01]  /*19e10*/  LDC R20, c[0x0][0x230] ;  /* 0x00008c00ff147b82 */ /* 0x000f220000000800 */
[----:B---3--:R-:W-:Y:S01]  /*19e20*/  VIADD R4, R22, 0xfffffeeb ;  /* 0xfffffeeb16047836 */ /* 0x008fe20000000000 */
[----:B------:R-:W3:Y:S04]  /*19e30*/  LDL.64 R224, [R1+0x550] ;  /* 0x0005500001e07983 */ /* 0x000ee80000100a00 */
[----:B------:R-:W-:Y:S01]  /*19e40*/  LDGSTS.E [R3+-0x6bff8], desc[UR48][R210.64], !P2 ;  /* 0x94008000d2037fae */ /* 0x000fe2000d121870 */
[----:B------:R-:W-:Y:S01]  /*19e50*/  ISETP.GE.U32.AND P3, PT, R5, 0x7ffffe8d, PT ;  /* 0x7ffffe8d0500780c */ /* 0x000fe20003f66070 */
[----:B------:R-:W3:Y:S02]  /*19e60*/  LDC R22, c[0x0][0x230] ;  /* 0x00008c00ff167b82 */ /* 0x000ee40000000800 */
[----:B------:R-:W-:Y:S04]  /*19e70*/  LDGSTS.E [R2+-0x67ff8], desc[UR48][R208.64], !P2 ;  /* 0x98008000d0027fae */ /* 0x000fe8000d121870 */
[----:B------:R-:W3:Y:S04]  /*19e80*/  LDL.64 R210, [R1+0x360] ;  /* 0x0003600001d27983 */ /* 0x000ee80000100a00 */
[----:B------:R-:W3:Y:S01]  /*19e90*/  LDL.64 R208, [R1+0x368] ;  /* 0x0003680001d07983 */ /* 0x000ee20000100a00 */
[----:B------:R-:W-:-:S02]  /*19ea0*/  ISETP.GE.U32.AND P0, PT, R4, 0x7ffffeac, PT ;  /* 0x7ffffeac0400780c */ /* 0x000fc40003f06070 */
[----:B------:R-:W-:-:S05]  /*19eb0*/  IADD3 R4, R8, 0x100000, RZ ;  /* 0x0010000008047810 */ /* 0x000fca0007ffe0ff */
[----:B------:R1:W-:Y:S04]  /*19ec0*/  LDGSTS.E [R4+-0x63ff8], desc[UR48][R222.64], !P2 ;  /* 0x9c008000de047fae */ /* 0x0003e8000d121870 */
[----:B------:R4:W-:Y:S01]  /*19ed0*/  LDGSTS.E [R3+-0x6fff4], desc[UR48][R218.64], !P3 ;  /* 0x9000c000da037fae */ /* 0x0009e2000d921870 */
[C---:B------:R-:W-:Y:S02]  /*19ee0*/  VIADD R5, R8.reuse, 0x100000 ;  /* 0x0010000008057836 */ /* 0x040fe40000000000 */
[----:B------:R-:W-:Y:S02]  /*19ef0*/  VIADD R8, R8, 0x100000 ;  /* 0x0010000008087836 */ /* 0x000fe40000000000 */
[C---:B-1----:R-:W-:Y:S01]  /*19f00*/  VIADD R4, R14.reuse, 0x100000 ;  /* 0x001000000e047836 */ /* 0x042fe20000000000 */
[----:B------:R-:W3:Y:S04]  /*19f10*/  LDL.64 R222, [R1+0x390] ;  /* 0x0003900001de7983 */ /* 0x000ee80000100a00 */
[----:B------:R-:W3:Y:S04]  /*19f20*/  LDL.64 R218, [R1+0x370] ;  /* 0x0003700001da7983 */ /* 0x000ee80000100a00 */
[----:B--2---:R1:W-:Y:S04]  /*19f30*/  LDGSTS.E [R2+-0x6bff4], desc[UR48][R150.64], !P3 ;  /* 0x9400c00096027fae */ /* 0x0043e8000d921870 */
[----:B------:R2:W-:Y:S04]  /*19f40*/  LDGSTS.E [R5+-0x67ff4], desc[UR48][R220.64], !P3 ;  /* 0x9800c000dc057fae */ /* 0x0005e8000d921870 */
[----:B------:R2:W-:Y:S04]  /*19f50*/  LDGSTS.E [R8+-0x63ff4], desc[UR48][R216.64], !P3 ;  /* 0x9c00c000d8087fae */ /* 0x0005e8000d921870 */
[----:B------:R-:W3:Y:S01]  /*19f60*/  LDL.64 R150, [R1+0x378] ;  /* 0x0003780001967983 */ /* 0x000ee20000100a00 */
[----:B----4-:R-:W-:Y:S01]  /*19f70*/  IADD3 R3, R21, -0x116, RZ ;  /* 0xfffffeea15037810 */ /* 0x010fe20007ffe0ff */
[----:B-1----:R-:W-:Y:S01]  /*19f80*/  VIADD R2, R14, 0x100000 ;  /* 0x001000000e027836 */ /* 0x002fe20000000000 */
[----:B------:R-:W1:Y:S01]  /*19f90*/  LDC R21, c[0x0][0x230] ;  /* 0x00008c00ff157b82 */ /* 0x000e620000000800 */
[----:B------:R-:W4:Y:S04]  /*19fa0*/  LDL.64 R220, [R1+0x398] ;  /* 0x0003980001dc7983 */ /* 0x000f280000100a00 */
[----:B------:R-:W4:Y:S01]  /*19fb0*/  LDL.64 R216, [R1+0x380] ;  /* 0x0003800001d87983 */ /* 0x000f220000100a00 */
[----:B------:R-:W-:-:S02]  /*19fc0*/  ISETP.GE.U32.AND P2, PT, R3, 0x7ffffeab, PT ;  /* 0x7ffffeab0300780c */ /* 0x000fc40003f46070 */
[----:B------:R-:W-:Y:S01]  /*19fd0*/  IADD3 R3, R14, 0x100000, RZ ;  /* 0x001000000e037810 */ /* 0x000fe20007ffe0ff */
[----:B------:R-:W-:Y:S01]  /*19fe0*/  LDGSTS.E [R4+-0x80000], desc[UR48][R214.64], !P0 ;  /* 0x80000000d6047fae */ /* 0x000fe2000c121870 */
[----:B--2---:R-:W-:Y:S01]  /*19ff0*/  VIADD R5, R20, 0xfffffee9 ;  /* 0xfffffee914057836 */ /* 0x004fe20000000000 */
[----:B------:R-:W2:Y:S02]  /*1a000*/  LDC R8, c[0x0][0x230] ;  /* 0x00008c00ff087b82 */ /* 0x000ea40000000800 */
[----:B------:R-:W-:Y:S06]  /*1a010*/  LDGSTS.E [R2+-0x7c000], desc[UR48][R212.64], !P0 ;  /* 0x84000000d4027fae */ /* 0x000fec000c121870 */
[----:B------:R-:W1:Y:S01]  /*1a020*/  LDC R20, c[0x0][0x230] ;  /* 0x00008c00ff147b82 */ /* 0x000e620000000800 */
[----:B------:R-:W2:Y:S04]  /*1a030*/  LDL.64 R214, [R1+0x570] ;  /* 0x0005700001d67983 */ /* 0x000ea80000100a00 */
[----:B------:R-:W2:Y:S04]  /*1a040*/  LDL.64 R212, [R1+0x388] ;  /* 0x0003880001d47983 */ /* 0x000ea80000100a00 */
[----:B---3--:R-:W-:Y:S04]  /*1a050*/  LDGSTS.E [R3+-0x78000], desc[UR48][R210.64], !P0 ;  /* 0x88000000d2037fae */ /* 0x008fe8000c121870 */
[----:B------:R-:W-:Y:S04]  /*1a060*/  LDGSTS.E [R2+-0x74000], desc[UR48][R208.64], !P0 ;  /* 0x8c000000d0027fae */ /* 0x000fe8000c121870 */
[----:B------:R3:W-:Y:S04]  /*1a070*/  LDGSTS.E [R4+-0x7fffc], desc[UR48][R224.64], !P2 ;  /* 0x80004000e0047fae */ /* 0x0007e8000d121870 */
[----:B------:R-:W2:Y:S04]  /*1a080*/  LDL.64 R210, [R1+0x588] ;  /* 0x0005880001d27983 */ /* 0x000ea80000100a00 */
[----:B------:R-:W2:Y:S01]  /*1a090*/  LDL.64 R208, [R1+0x3a0] ;  /* 0x0003a00001d07983 */ /* 0x000ea20000100a00 */
[----:B---3--:R-:W-:Y:S01]  /*1a0a0*/  VIADD R4, R22, 0xfffffee8 ;  /* 0xfffffee816047836 */ /* 0x008fe20000000000 */
[----:B------:R-:W-:-:S02]  /*1a0b0*/  ISETP.GE.U32.AND P0, PT, R5, 0x7ffffeaa, PT ;  /* 0x7ffffeaa0500780c */ /* 0x000fc40003f06070 */
[----:B------:R-:W3:Y:S04]  /*1a0c0*/  LDL.64 R224, [R1+0x728] ;  /* 0x0007280001e07983 */ /* 0x000ee80000100a00 */
[----:B------:R-:W-:Y:S01]  /*1a0d0*/  LDGSTS.E [R3+-0x7bffc], desc[UR48][R218.64], !P2 ;  /* 0x84004000da037fae */ /* 0x000fe2000d121870 */
[----:B------:R-:W-:Y:S02]  /*1a0e0*/  ISETP.GE.U32.AND P3, PT, R4, 0x7ffffea9, PT ;  /* 0x7ffffea90400780c */ /* 0x000fe40003f66070 */
[C---:B------:R-:W-:Y:S01]  /*1a0f0*/  IADD3 R4, R14.reuse, 0x100000, RZ ;  /* 0x001000000e047810 */ /* 0x040fe20007ffe0ff */
[----:B------:R-:W3:Y:S04]  /*1a100*/  LDL.64 R218, [R1+0x3a8] ;  /* 0x0003a80001da7983 */ /* 0x000ee80000100a00 */
[----:B------:R-:W-:Y:S04]  /*1a110*/  LDGSTS.E [R2+-0x77ffc], desc[UR48][R150.64], !P2 ;  /* 0x8800400096027fae */ /* 0x000fe8000d121870 */
[----:B----4-:R-:W-:Y:S04]  /*1a120*/  LDGSTS.E [R4+-0x73ffc], desc[UR48][R216.64], !P2 ;  /* 0x8c004000d8047fae */ /* 0x010fe8000d121870 */
[----:B------:R-:W4:Y:S01]  /*1a130*/  LDL.64 R150, [R1+0x3b0] ;  /* 0x0003b00001967983 */ /* 0x000f220000100a00 */
[----:B------:R-:W-:-:S03]  /*1a140*/  VIADD R5, R14, 0x100000 ;  /* 0x001000000e057836 */ /* 0x000fc60000000000 */
[----:B------:R-:W4:Y:S04]  /*1a150*/  LDL.64 R216, [R1+0x9e0] ;  /* 0x0009e00001d87983 */ /* 0x000f280000100a00 */
[----:B--2---:R2:W-:Y:S04]  /*1a160*/  LDGSTS.E [R3+-0x7fff8], desc[UR48][R214.64], !P0 ;  /* 0x80008000d6037fae */ /* 0x0045e8000c121870 */
[----:B------:R-:W-:Y:S04]  /*1a170*/  LDGSTS.E [R2+-0x7bff8], desc[UR48][R212.64], !P0 ;  /* 0x84008000d4027fae */ /* 0x000fe8000c121870 */
[----:B------:R-:W-:Y:S04]  /*1a180*/  LDGSTS.E [R5+-0x77ff8], desc[UR48][R222.64], !P0 ;  /* 0x88008000de057fae */ /* 0x000fe8000c121870 */
[----:B------:R-:W4:Y:S04]  /*1a190*/  LDL.64 R214, [R1+0x710] ;  /* 0x0007100001d67983 */ /* 0x000f280000100a00 */
[----:B------:R-:W4:Y:S04]  /*1a1a0*/  LDL.64 R212, [R1+0x718] ;  /* 0x0007180001d47983 */ /* 0x000f280000100a00 */
[----:B------:R-:W-:Y:S01]  /*1a1b0*/  LDGSTS.E [R2+-0x73ff8], desc[UR48][R220.64], !P0 ;  /* 0x8c008000dc027fae */ /* 0x000fe2000c121870 */
[----:B--2---:R-:W-:-:S02]  /*1a1c0*/  VIADD R3, R8, 0xfffffecb ;  /* 0xfffffecb08037836 */ /* 0x004fc40000000000 */
[----:B------:R-:W2:Y:S01]  /*1a1d0*/  LDC R8, c[0x0][0x230] ;  /* 0x00008c00ff087b82 */ /* 0x000ea20000000800 */
[----:B------:R-:W2:Y:S04]  /*1a1e0*/  LDL.64 R222, [R1+0x740] ;  /* 0x0007400001de7983 */ /* 0x000ea80000100a00 */
[----:B------:R-:W2:Y:S04]  /*1a1f0*/  LDL.64 R220, [R1+0x748] ;  /* 0x0007480001dc7983 */ /* 0x000ea80000100a00 */
[----:B------:R1:W-:Y:S04]  /*1a200*/  LDGSTS.E [R5+-0x7fff4], desc[UR48][R210.64], !P3 ;  /* 0x8000c000d2057fae */ /* 0x0003e8000d921870 */
[----:B------:R-:W-:Y:S04]  /*1a210*/  LDGSTS.E [R4+-0x7bff4], desc[UR48][R208.64], !P3 ;  /* 0x8400c000d0047fae */ /* 0x000fe8000d921870 */
[----:B------:R-:W2:Y:S04]  /*1a220*/  LDL.64 R210, [R1+0x9f8] ;  /* 0x0009f80001d27983 */ /* 0x000ea80000100a00 */
[----:B------:R-:W2:Y:S01]  /*1a230*/  LDL.64 R208, [R1+0x738] ;  /* 0x0007380001d07983 */ /* 0x000ea20000100a00 */
[----:B------:R-:W-:-:S02]  /*1a240*/  ISETP.GE.U32.AND P0, PT, R3, 0x7ffffe8c, PT ;  /* 0x7ffffe8c0300780c */ /* 0x000fc40003f06070 */
[----:B------:R-:W-:-:S05]  /*1a250*/  IADD3 R3, R14, 0x100000, RZ ;  /* 0x001000000e037810 */ /* 0x000fca0007ffe0ff */
[----:B---3--:R-:W-:Y:S01]  /*1a260*/  LDGSTS.E [R3+-0x77ff4], desc[UR48][R218.64], !P3 ;  /* 0x8800c000da037fae */ /* 0x008fe2000d921870 */
[----:B-1----:R-:W-:Y:S02]  /*1a270*/  VIADD R5, R20, 0xfffffeca ;  /* 0xfffffeca14057836 */ /* 0x002fe40000000000 */
[----:B------:R-:W1:Y:S01]  /*1a280*/  LDC R20, c[0x0][0x230] ;  /* 0x00008c00ff147b82 */ /* 0x000e620000000800 */
[----:B------:R-:W3:Y:S04]  /*1a290*/  LDL.64 R218, [R1+0xaa8] ;  /* 0x000aa80001da7983 */ /* 0x000ee80000100a00 */
[----:B----4-:R-:W-:Y:S01]  /*1a2a0*/  LDGSTS.E [R2+-0x73ff4], desc[UR48][R150.64], !P3 ;  /* 0x8c00c00096027fae */ /* 0x010fe2000d921870 */
[----:B------:R-:W-:-:S03]  /*1a2b0*/  ISETP.GE.U32.AND P2, PT, R5, 0x7ffffe8b, PT ;  /* 0x7ffffe8b0500780c */ /* 0x000fc60003f46070 */
[----:B------:R4:W-:Y:S04]  /*1a2c0*/  LDGSTS.E [R4+-0x70000], desc[UR48][R216.64], !P0 ;  /* 0x90000000d8047fae */ /* 0x0009e8000c121870 */
[----:B------:R-:W3:Y:S04]  /*1a2d0*/  LDL.64 R150, [R1+0x758] ;  /* 0x0007580001967983 */ /* 0x000ee80000100a00 */
[----:B------:R-:W3:Y:S01]  /*1a2e0*/  LDL.64 R216, [R1+0x760] ;  /* 0x0007600001d87983 */ /* 0x000ee20000100a00 */
[----:B----4-:R-:W-:Y:S02]  /*1a2f0*/  VIADD R4, R21, 0xfffffec9 ;  /* 0xfffffec915047836 */ /* 0x010fe40000000000 */
[----:B------:R-:W-:Y:S01]  /*1a300*/  VIADD R5, R14, 0x100000 ;  /* 0x001000000e057836 */ /* 0x000fe20000000000 */
[----:B------:R-:W-:Y:S01]  /*1a310*/  LDGSTS.E [R3+-0x6c000], desc[UR48][R214.64], !P0 ;  /* 0x94000000d6037fae */ /* 0x000fe2000c121870 */
[----:B------:R-:W4:Y:S01]  /*1a320*/  LDC R21, c[0x0][0x230] ;  /* 0x00008c00ff157b82 */ /* 0x000f220000000800 */
[----:B------:R-:W-:-:S02]  /*1a330*/  ISETP.GE.U32.AND P3, PT, R4, 0x7ffffe8a, PT ;  /* 0x7ffffe8a0400780c */ /* 0x000fc40003f66070 */
[----:B------:R-:W-:Y:S01]  /*1a340*/  IADD3 R4, R14, 0x100000, RZ ;  /* 0x001000000e047810 */ /* 0x000fe20007ffe0ff */
[----:B------:R-:W-:Y:S04]  /*1a350*/  LDGSTS.E [R2+-0x68000], desc[UR48][R212.64], !P0 ;  /* 0x98000000d4027fae */ /* 0x000fe8000c121870 */
[----:B------:R-:W-:Y:S04]  /*1a360*/  LDGSTS.E [R4+-0x64000], desc[UR48][R224.64], !P0 ;  /* 0x9c000000e0047fae */ /* 0x000fe8000c121870 */
[----:B------:R-:W4:Y:S04]  /*1a370*/  LDL.64 R214, [R1+0x768] ;  /* 0x0007680001d67983 */ /* 0x000f280000100a00 */
[----:B------:R-:W4:Y:S04]  /*1a380*/  LDL.64 R212, [R1+0xab8] ;  /* 0x000ab80001d47983 */ /* 0x000f280000100a00 */
[----:B------:R-:W4:Y:S04]  /*1a390*/  LDL.64 R224, [R1+0x5e8] ;  /* 0x0005e80001e07983 */ /* 0x000f280000100a00 */
[----:B--2---:R2:W-:Y:S04]  /*1a3a0*/  LDGSTS.E [R3+-0x6fffc], desc[UR48][R210.64], !P2 ;  /* 0x90004000d2037fae */ /* 0x0045e8000d121870 */
[----:B------:R-:W-:Y:S04]  /*1a3b0*/  LDGSTS.E [R2+-0x6bffc], desc[UR48][R208.64], !P2 ;  /* 0x94004000d0027fae */ /* 0x000fe8000d121870 */
[----:B------:R-:W-:Y:S04]  /*1a3c0*/  LDGSTS.E [R5+-0x67ffc], desc[UR48][R222.64], !P2 ;  /* 0x98004000de057fae */ /* 0x000fe8000d121870 */
[----:B------:R-:W4:Y:S04]  /*1a3d0*/  LDL.64 R210, [R1+0x770] ;  /* 0x0007700001d27983 */ /* 0x000f280000100a00 */
[----:B------:R-:W4:Y:S01]  /*1a3e0*/  LDL.64 R208, [R1+0x778] ;  /* 0x0007780001d07983 */ /* 0x000f220000100a00 */
[----:B--2---:R-:W-:-:S02]  /*1a3f0*/  VIADD R3, R8, 0xfffffec8 ;  /* 0xfffffec808037836 */ /* 0x004fc40000000000 */
[----:B------:R-:W2:Y:S01]  /*1a400*/  LDC R8, c[0x0][0x230] ;  /* 0x00008c00ff087b82 */ /* 0x000ea20000000800 */
[----:B------:R-:W-:Y:S04]  /*1a410*/  LDGSTS.E [R2+-0x63ffc], desc[UR48][R220.64], !P2 ;  /* 0x9c004000dc027fae */ /* 0x000fe8000d121870 */
[----:B------:R-:W2:Y:S04]  /*1a420*/  LDL.64 R222, [R1+0x780] ;  /* 0x0007800001de7983 */ /* 0x000ea80000100a00 */
[----:B---3--:R1:W-:Y:S04]  /*1a430*/  LDGSTS.E [R5+-0x6fff8], desc[UR48][R218.64], !P3 ;  /* 0x90008000da057fae */ /* 0x0083e8000d921870 */
[----:B------:R-:W3:Y:S01]  /*1a440*/  LDL.64 R220, [R1+0x5a8] ;  /* 0x0005a80001dc7983 */ /* 0x000ee20000100a00 */
[----:B------:R-:W-:-:S02]  /*1a450*/  ISETP.GE.U32.AND P4, PT, R3, 0x7ffffe89, PT ;  /* 0x7ffffe890300780c */ /* 0x000fc40003f86070 */
[----:B------:R-:W-:Y:S01]  /*1a460*/  IADD3 R3, R14, 0x100000, RZ ;  /* 0x001000000e037810 */ /* 0x000fe20007ffe0ff */
[----:B------:R-:W3:Y:S04]  /*1a470*/  LDL.64 R218, [R1+0x3c0] ;  /* 0x0003c00001da7983 */ /* 0x000ee80000100a00 */
[----:B------:R-:W-:Y:S04]  /*1a480*/  LDGSTS.E [R4+-0x6bff8], desc[UR48][R150.64], !P3 ;  /* 0x9400800096047fae */ /* 0x000fe8000d921870 */
[----:B------:R-:W-:Y:S04]  /*1a490*/  LDGSTS.E [R3+-0x67ff8], desc[UR48][R216.64], !P3 ;  /* 0x98008000d8037fae */ /* 0x000fe8000d921870 */
[----:B------:R-:W3:Y:S04]  /*1a4a0*/  LDL.64 R150, [R1+0x3b8] ;  /* 0x0003b80001967983 */ /* 0x000ee80000100a00 */
[----:B------:R-:W3:Y:S04]  /*1a4b0*/  LDL.64 R216, [R1+0x3c8] ;  /* 0x0003c80001d87983 */ /* 0x000ee80000100a00 */
[----:B----4-:R-:W-:Y:S04]  /*1a4c0*/  LDGSTS.E [R2+-0x63ff8], desc[UR48][R214.64], !P3 ;  /* 0x9c008000d6027fae */ /* 0x010fe8000d921870 */
[----:B------:R-:W-:Y:S04]  /*1a4d0*/  LDGSTS.E [R4+-0x6fff4], desc[UR48][R212.64], !P4 ;  /* 0x9000c000d4047fae */ /* 0x000fe8000e121870 */
[----:B------:R-:W4:Y:S04]  /*1a4e0*/  LDL.64 R214, [R1+0x5c8] ;  /* 0x0005c80001d67983 */ /* 0x000f280000100a00 */
[----:B------:R-:W4:Y:S04]  /*1a4f0*/  LDL.64 R212, [R1+0x3d0] ;  /* 0x0003d00001d47983 */ /* 0x000f280000100a00 */
[----:B------:R2:W-:Y:S04]  /*1a500*/  LDGSTS.E [R3+-0x6bff4], desc[UR48][R210.64], !P4 ;  /* 0x9400c000d2037fae */ /* 0x0005e8000e121870 */
[----:B------:R2:W-:Y:S04]  /*1a510*/  LDGSTS.E [R2+-0x67ff4], desc[UR48][R208.64], !P4 ;  /* 0x9800c000d0027fae */ /* 0x0005e8000e121870 */
[----:B------:R-:W4:Y:S04]  /*1a520*/  LDL.64 R210, [R1+0x3d8] ;  /* 0x0003d80001d27983 */ /* 0x000f280000100a00 */
[----:B------:R-:W4:Y:S01]  /*1a530*/  LDL.64 R208, [R1+0x3f8] ;  /* 0x0003f80001d07983 */ /* 0x000f220000100a00 */
[----:B-1----:R-:W-:Y:S01]  /*1a540*/  VIADD R5, R20, 0xfffffee7 ;  /* 0xfffffee714057836 */ /* 0x002fe20000000000 */
[----:B------:R-:W-:Y:S01]  /*1a550*/  IADD3 R14, R14, 0x100000, RZ ;  /* 0x001000000e0e7810 */ /* 0x000fe20007ffe0ff */
[----:B--2---:R-:W-:Y:S01]  /*1a560*/  VIADD R3, R15, 0x100000 ;  /* 0x001000000f037836 */ /* 0x004fe20000000000 */
[----:B------:R-:W1:Y:S02]  /*1a570*/  LDC R20, c[0x0][0x230] ;  /* 0x00008c00ff147b82 */ /* 0x000e640000000800 */
[----:B------:R-:W-:Y:S01]  /*1a580*/  ISETP.GE.U32.AND P0, PT, R5, 0x7ffffea8, PT ;  /* 0x7ffffea80500780c */ /* 0x000fe20003f06070 */
[----:B------:R-:W-:Y:S01]  /*1a590*/  VIADD R2, R15, 0x100000 ;  /* 0x001000000f027836 */ /* 0x000fe20000000000 */
[----:B------:R2:W-:Y:S01]  /*1a5a0*/  LDGSTS.E [R14+-0x63ff4], desc[UR48][R222.64], !P4 ;  /* 0x9c00c000de0e7fae */ /* 0x0005e2000e121870 */
[----:B------:R-:W-:-:S02]  /*1a5b0*/  VIADD R4, R21, 0xfffffee6 ;  /* 0xfffffee615047836 */ /* 0x000fc40000000000 */
[----:B------:R-:W-:Y:S01]  /*1a5c0*/  VIADD R5, R15, 0x100000 ;  /* 0x001000000f057836 */ /* 0x000fe20000000000 */
[----:B------:R-:W1:Y:S07]  /*1a5d0*/  LDC R21, c[0x0][0x230] ;  /* 0x00008c00ff157b82 */ /* 0x000e6e0000000800 */
[----:B---3--:R3:W-:Y:S01]  /*1a5e0*/  LDGSTS.E [R3+-0x80000], desc[UR48][R220.64], !P0 ;  /* 0x80000000dc037fae */ /* 0x0087e2000c121870 */
[----:B--2---:R-:W2:Y:S03]  /*1a5f0*/  LDC R14, c[0x0][0x230] ;  /* 0x00008c00ff0e7b82 */ /* 0x004ea60000000800 */
[----:B------:R-:W2:Y:S01]  /*1a600*/  LDL.64 R222, [R1+0x400] ;  /* 0x0004000001de7983 */ /* 0x000ea20000100a00 */
[----:B------:R-:W-:-:S03]  /*1a610*/  ISETP.GE.U32.AND P2, PT, R4, 0x7ffffea7, PT ;  /* 0x7ffffea70400780c */ /* 0x000fc60003f46070 */
[----:B------:R-:W-:Y:S01]  /*1a620*/  LDGSTS.E [R2+-0x7c000], desc[UR48][R150.64], !P0 ;  /* 0x8400000096027fae */ /* 0x000fe2000c121870 */
[----:B------:R-:W-:-:S03]  /*1a630*/  IADD3 R4, R15, 0x100000, RZ ;  /* 0x001000000f047810 */ /* 0x000fc60007ffe0ff */
[----:B------:R-:W2:Y:S04]  /*1a640*/  LDL.64 R220, [R1+0x410] ;  /* 0x0004100001dc7983 */ /* 0x000ea80000100a00 */
[----:B------:R-:W-:Y:S04]  /*1a650*/  LDGSTS.E [R4+-0x78000], desc[UR48][R218.64], !P0 ;  /* 0x88000000da047fae */ /* 0x000fe8000c121870 */
[----:B------:R-:W2:Y:S04]  /*1a660*/  LDL.64 R150, [R1+0x408] ;  /* 0x0004080001967983 */ /* 0x000ea80000100a00 */
[----:B------:R-:W-:Y:S04]  /*1a670*/  LDGSTS.E [R2+-0x74000], desc[UR48][R216.64], !P0 ;  /* 0x8c000000d8027fae */ /* 0x000fe8000c121870 */
[----:B------:R-:W2:Y:S01]  /*1a680*/  LDL.64 R218, [R1+0x618] ;  /* 0x0006180001da7983 */ /* 0x000ea20000100a00 */
[----:B---3--:R-:W-:-:S02]  /*1a690*/  VIADD R3, R8, 0xfffffee5 ;  /* 0xfffffee508037836 */ /* 0x008fc40000000000 */
[----:B------:R-:W3:Y:S01]  /*1a6a0*/  LDC R8, c[0x0][0x230] ;  /* 0x00008c00ff087b82 */ /* 0x000ee20000000800 */
[----:B----4-:R1:W-:Y:S04]  /*1a6b0*/  LDGSTS.E [R5+-0x7fffc], desc[UR48][R214.64], !P2 ;  /* 0x80004000d6057fae */ /* 0x0103e8000d121870 */
[----:B------:R-:W4:Y:S01]  /*1a6c0*/  LDL.64 R216, [R1+0x420] ;  /* 0x0004200001d87983 */ /* 0x000f220000100a00 */
[----:B------:R-:W-:Y:S02]  /*1a6d0*/  ISETP.GE.U32.AND P0, PT, R3, 0x7ffffea6, PT ;  /* 0x7ffffea60300780c */ /* 0x000fe40003f06070 */
[----:B------:R-:W-:Y:S01]  /*1a6e0*/  IADD3 R3, R15, 0x100000, RZ ;  /* 0x001000000f037810 */ /* 0x000fe20007ffe0ff */
[----:B------:R-:W-:Y:S04]  /*1a6f0*/  LDGSTS.E [R4+-0x7bffc], desc[UR48][R212.64], !P2 ;  /* 0x84004000d4047fae */ /* 0x000fe8000d121870 */
[----:B------:R-:W3:Y:S04]  /*1a700*/  LDL.64 R214, [R1+0x430] ;  /* 0x0004300001d67983 */ /* 0x000ee80000100a00 */
[----:B------:R-:W3:Y:S04]  /*1a710*/  LDL.64 R212, [R1+0xac0] ;  /* 0x000ac00001d47983 */ /* 0x000ee80000100a00 */
[----:B------:R-:W-:Y:S04]  /*1a720*/  LDGSTS.E [R3+-0x77ffc], desc[UR48][R210.64], !P2 ;  /* 0x88004000d2037fae */ /* 0x000fe8000d121870 */
[----:B------:R-:W-:Y:S01]  /*1a730*/  LDGSTS.E [R2+-0x73ffc], desc[UR48][R208.64], !P2 ;  /* 0x8c004000d0027fae */ /* 0x000fe2000d121870 */
[----:B-1----:R-:W-:-:S02]  /*1a740*/  VIADD R5, R20, 0xfffffee4 ;  /* 0xfffffee414057836 */ /* 0x002fc40000000000 */
[----:B------:R-:W1:Y:S01]  /*1a750*/  LDC R20, c[0x0][0x230] ;  /* 0x00008c00ff147b82 */ /* 0x000e620000000800 */
[----:B------:R2:W-:Y:S04]  /*1a760*/  LDGSTS.E [R4+-0x7fff8], desc[UR48][R224.64], !P0 ;  /* 0x80008000e0047fae */ /* 0x0005e8000c121870 */
[----:B------:R-:W3:Y:S04]  /*1a770*/  LDL.64 R210, [R1+0x788] ;  /* 0x0007880001d27983 */ /* 0x000ee80000100a00 */
[----:B------:R-:W3:Y:S01]  /*1a780*/  LDL.64 R208, [R1+0x790] ;  /* 0x0007900001d07983 */ /* 0x000ee20000100a00 */
[----:B------:R-:W-:Y:S01]  /*1a790*/  ISETP.GE.U32.AND P2, PT, R5, 0x7ffffea5, PT ;  /* 0x7ffffea50500780c */ /* 0x000fe20003f46070 */
[----:B--2---:R-:W-:-:S02]  /*1a7a0*/  VIADD R4, R21, 0xfffffec7 ;  /* 0xfffffec715047836 */ /* 0x004fc40000000000 */
[----:B------:R-:W-:Y:S03]  /*1a7b0*/  LDGSTS.E [R3+-0x7bff8], desc[UR48][R222.64], !P0 ;  /* 0x84008000de037fae */ /* 0x000fe6000c121870 */
[----:B------:R-:W-:Y:S02]  /*1a7c0*/  ISETP.GE.U32.AND P3, PT, R4, 0x7ffffe88, PT ;  /* 0x7ffffe880400780c */ /* 0x000fe40003f66070 */
[C---:B------:R-:W-:Y:S01]  /*1a7d0*/  IADD3 R4, R15.reuse, 0x100000, RZ ;  /* 0x001000000f047810 */ /* 0x040fe20007ffe0ff */
[----:B------:R-:W-:Y:S01]  /*1a7e0*/  VIADD R5, R15, 0x100000 ;  /* 0x001000000f057836 */ /* 0x000fe20000000000 */
[----:B------:R-:W-:Y:S04]  /*1a7f0*/  LDGSTS.E [R2+-0x77ff8], desc[UR48][R150.64], !P0 ;  /* 0x8800800096027fae */ /* 0x000fe8000c121870 */
[----:B------:R-:W-:Y:S04]  /*1a800*/  LDGSTS.E [R4+-0x73ff8], desc[UR48][R220.64], !P0 ;  /* 0x8c008000dc047fae */ /* 0x000fe8000c121870 */
[----:B------:R2:W-:Y:S04]  /*1a810*/  LDGSTS.E [R3+-0x7fff4], desc[UR48][R218.64], !P2 ;  /* 0x8000c000da037fae */ /* 0x0005e8000d121870 */
[----:B------:R-:W3:Y:S04]  /*1a820*/  LDL.64 R150, [R1+0xac8] ;  /* 0x000ac80001967983 */ /* 0x000ee80000100a00 */
[----:B----4-:R-:W-:Y:S04]  /*1a830*/  LDGSTS.E [R2+-0x7bff4], desc[UR48][R216.64], !P2 ;  /* 0x8400c000d8027fae */ /* 0x010fe8000d121870 */
[----:B------:R-:W-:Y:S01]  /*1a840*/  LDGSTS.E [R5+-0x77ff4], desc[UR48][R232.64], !P2 ;  /* 0x8800c000e8057fae */ /* 0x000fe2000d121870 */
[----:B--2---:R-:W-:-:S02]  /*1a850*/  VIADD R3, R14, 0xfffffec6 ;  /* 0xfffffec60e037836 */ /* 0x004fc40000000000 */
[----:B------:R-:W2:Y:S01]  /*1a860*/  LDC R14, c[0x0][0x230] ;  /* 0x00008c00ff0e7b82 */ /* 0x000ea20000000800 */
[----:B---3--:R-:W-:Y:S04]  /*1a870*/  LDGSTS.E [R2+-0x73ff4], desc[UR48][R214.64], !P2 ;  /* 0x8c00c000d6027fae */ /* 0x008fe8000d121870 */
[----:B------:R-:W3:Y:S01]  /*1a880*/  LDL.64 R232, [R1+0xad0] ;  /* 0x000ad00001e87983 */ /* 0x000ee20000100a00 */
[----:B------:R-:W-:Y:S02]  /*1a890*/  ISETP.GE.U32.AND P0, PT, R3, 0x7ffffe87, PT ;  /* 0x7ffffe870300780c */ /* 0x000fe40003f06070 */
[----:B------:R-:W-:Y:S01]  /*1a8a0*/  IADD3 R3, R15, 0x100000, RZ ;  /* 0x001000000f037810 */ /* 0x000fe20007ffe0ff */
[----:B------:R4:W-:Y:S04]  /*1a8b0*/  LDGSTS.E [R5+-0x70000], desc[UR48][R212.64], !P3 ;  /* 0x90000000d4057fae */ /* 0x0009e8000d921870 */
[----:B------:R-:W-:Y:S04]  /*1a8c0*/  LDGSTS.E [R4+-0x6c000], desc[UR48][R210.64], !P3 ;  /* 0x94000000d2047fae */ /* 0x000fe8000d921870 */
[----:B------:R-:W-:Y:S04]  /*1a8d0*/  LDGSTS.E [R3+-0x68000], desc[UR48][R208.64], !P3 ;  /* 0x98000000d0037fae */ /* 0x000fe8000d921870 */
[----:B------:R-:W-:Y:S04]  /*1a8e0*/  LDGSTS.E [R2+-0x64000], desc[UR48][R242.64], !P3 ;  /* 0x9c000000f2027fae */ /* 0x000fe8000d921870 */
[----:B------:R-:W2:Y:S01]  /*1a8f0*/  LDL.64 R242, [R1+0xad8] ;  /* 0x000ad80001f27983 */ /* 0x000ea20000100a00 */
[----:B----4-:R-:W-:-:S02]  /*1a900*/  VIADD R5, R8, 0xfffffec5 ;  /* 0xfffffec508057836 */ /* 0x010fc40000000000 */
[----:B------:R-:W4:Y:S03]  /*1a910*/  LDC R8, c[0x0][0x230] ;  /* 0x00008c00ff087b82 */ /* 0x000f260000000800 */
[----:B------:R-:W-:Y:S01]  /*1a920*/  ISETP.GE.U32.AND P2, PT, R5, 0x7ffffe86, PT ;  /* 0x7ffffe860500780c */ /* 0x000fe20003f46070 */
[----:B------:R1:W-:Y:S04]  /*1a930*/  LDGSTS.E [R4+-0x6fffc], desc[UR48][R150.64], !P0 ;  /* 0x9000400096047fae */ /* 0x0003e8000c121870 */
[----:B------:R-:W-:Y:S04]  /*1a940*/  LDGSTS.E [R3+-0x6bffc], desc[UR48][R206.64], !P0 ;  /* 0x94004000ce037fae */ /* 0x000fe8000c121870 */
[----:B------:R-:W-:Y:S01]  /*1a950*/  LDGSTS.E [R2+-0x67ffc], desc[UR48][R148.64], !P0 ;  /* 0x9800400094027fae */ /* 0x000fe2000c121870 */
[----:B-1----:R-:W-:-:S03]  /*1a960*/  VIADD R4, R20, 0xfffffec4 ;  /* 0xfffffec414047836 */ /* 0x002fc60000000000 */
[----:B------:R-:W4:Y:S01]  /*1a970*/  LDL.64 R150, [R1+0x690] ;  /* 0x0006900001967983 */ /* 0x000f220000100a00 */
[C---:B------:R-:W-:Y:S01]  /*1a980*/  VIADD R5, R15.reuse, 0x100000 ;  /* 0x001000000f057836 */ /* 0x040fe20000000000 */
[----:B------:R-:W1:Y:S01]  /*1a990*/  LDC R20, c[0x0][0x230] ;  /* 0x00008c00ff147b82 */ /* 0x000e620000000800 */
[----:B------:R-:W-:Y:S01]  /*1a9a0*/  ISETP.GE.U32.AND P3, PT, R4, 0x7ffffe85, PT ;  /* 0x7ffffe850400780c */ /* 0x000fe20003f66070 */
[----:B------:R-:W4:Y:S01]  /*1a9b0*/  LDL.64 R206, [R1+0x440] ;  /* 0x0004400001ce7983 */ /* 0x000f220000100a00 */
[----:B------:R-:W-:-:S03]  /*1a9c0*/  IADD3 R4, R15, 0x100000, RZ ;  /* 0x001000000f047810 */ /* 0x000fc60007ffe0ff */
[----:B------:R-:W4:Y:S04]  /*1a9d0*/  LDL.64 R148, [R1+0x438] ;  /* 0x0004380001947983 */ /* 0x000f280000100a00 */
[----:B------:R-:W-:Y:S04]  /*1a9e0*/  LDGSTS.E [R4+-0x63ffc], desc[UR48][R202.64], !P0 ;  /* 0x9c004000ca047fae */ /* 0x000fe8000c121870 */
[----:B---3--:R-:W-:Y:S04]  /*1a9f0*/  LDGSTS.E [R3+-0x6fff8], desc[UR48][R232.64], !P2 ;  /* 0x90008000e8037fae */ /* 0x008fe8000d121870 */
[----:B------:R-:W-:Y:S04]  /*1aa00*/  LDGSTS.E [R2+-0x6bff8], desc[UR48][R154.64], !P2 ;  /* 0x940080009a027fae */ /* 0x000fe8000d121870 */
[----:B------:R-:W3:Y:S04]  /*1aa10*/  LDL.64 R202, [R1+0x448] ;  /* 0x0004480001ca7983 */ /* 0x000ee80000100a00 */
[----:B------:R-:W3:Y:S04]  /*1aa20*/  LDL.64 R232, [R1+0x6c0] ;  /* 0x0006c00001e87983 */ /* 0x000ee80000100a00 */
[----:B------:R2:W-:Y:S04]  /*1aa30*/  LDGSTS.E [R5+-0x67ff8], desc[UR48][R156.64], !P2 ;  /* 0x980080009c057fae */ /* 0x0005e8000d121870 */
[----:B------:R-:W-:Y:S04]  /*1aa40*/  LDGSTS.E [R2+-0x63ff8], desc[UR48][R158.64], !P2 ;  /* 0x9c0080009e027fae */ /* 0x000fe8000d121870 */
[----:B--2---:R2:W-:Y:S01]  /*1aa50*/  LDGSTS.E [R4+-0x6fff4], desc[UR48][R242.64], !P3 ;  /* 0x9000c000f2047fae */ /* 0x0045e2000d921870 */
[----:B------:R-:W-:-:S02]  /*1aa60*/  VIADD R5, R14, 0xfffffee3 ;  /* 0xfffffee30e057836 */ /* 0x000fc40000000000 */
[----:B------:R-:W3:Y:S01]  /*1aa70*/  LDC R14, c[0x0][0x230] ;  /* 0x00008c00ff0e7b82 */ /* 0x000ee20000000800 */
[----:B------:R1:W-:Y:S04]  /*1aa80*/  LDGSTS.E [R3+-0x6bff4], desc[UR48][R162.64], !P3 ;  /* 0x9400c000a2037fae */ /* 0x0003e8000d921870 */
[----:B------:R-:W3:Y:S01]  /*1aa90*/  LDL.64 R242, [R1+0x720] ;  /* 0x0007200001f27983 */ /* 0x000ee20000100a00 */
[----:B------:R-:W-:-:S03]  /*1aaa0*/  ISETP.GE.U32.AND P0, PT, R5, 0x7ffffea4, PT ;  /* 0x7ffffea40500780c */ /* 0x000fc60003f06070 */
[----:B------:R4:W-:Y:S01]  /*1aab0*/  LDGSTS.E [R2+-0x67ff4], desc[UR48][R164.64], !P3 ;  /* 0x9800c000a4027fae */ /* 0x0009e2000d921870 */
[----:B------:R-:W-:Y:S01]  /*1aac0*/  IADD3 R15, R15, 0x100000, RZ ;  /* 0x001000000f0f7810 */ /* 0x000fe20007ffe0ff */
[C---:B--2---:R-:W-:Y:S01]  /*1aad0*/  VIADD R4, R16.reuse, 0x100000 ;  /* 0x0010000010047836 */ /* 0x044fe20000000000 */
[----:B-1----:R-:W-:-:S03]  /*1aae0*/  IADD3 R3, R16, 0x100000, RZ ;  /* 0x0010000010037810 */ /* 0x002fc60007ffe0ff */
[----:B------:R1:W-:Y:S01]  /*1aaf0*/  LDGSTS.E [R15+-0x63ff4], desc[UR48][R166.64], !P3 ;  /* 0x9c00c000a60f7fae */ /* 0x0003e2000d921870 */
[----:B----4-:R-:W-:Y:S02]  /*1ab00*/  VIADD R2, R8, 0xfffffee2 ;  /* 0xfffffee208027836 */ /* 0x010fe40000000000 */
[----:B------:R-:W2:Y:S03]  /*1ab10*/  LDC R8, c[0x0][0x230] ;  /* 0x00008c00ff087b82 */ /* 0x000ea60000000800 */
[----:B------:R-:W-:Y:S01]  /*1ab20*/  ISETP.GE.U32.AND P2, PT, R2, 0x7ffffea3, PT ;  /* 0x7ffffea30200780c */ /* 0x000fe20003f46070 */
[C---:B------:R-:W-:Y:S01]  /*1ab30*/  VIADD R2, R16.reuse, 0x100000 ;  /* 0x0010000010027836 */ /* 0x040fe20000000000 */
[----:B------:R4:W-:Y:S01]  /*1ab40*/  LDGSTS.E [R4+-0x80000], desc[UR48][R150.64], !P0 ;  /* 0x8000000096047fae */ /* 0x0009e2000c121870 */
[----:B------:R-:W-:Y:S02]  /*1ab50*/  IADD3 R5, R16, 0x100000, RZ ;  /* 0x0010000010057810 */ /* 0x000fe40007ffe0ff */
[----:B-1----:R-:W1:Y:S01]  /*1ab60*/  LDC R15, c[0x0][0x230] ;  /* 0x00008c00ff0f7b82 */ /* 0x002e620000000800 */
[----:B------:R-:W-:Y:S01]  /*1ab70*/  LDGSTS.E [R3+-0x7c000], desc[UR48][R148.64], !P0 ;  /* 0x8400000094037fae */ /* 0x000fe2000c121870 */
[----:B----4-:R-:W-:-:S03]  /*1ab80*/  VIADD R4, R20, 0xfffffee1 ;  /* 0xfffffee114047836 */ /* 0x010fc60000000000 */
[----:B------:R-:W-:Y:S03]  /*1ab90*/  LDGSTS.E [R2+-0x78000], desc[UR48][R206.64], !P0 ;  /* 0x88000000ce027fae */ /* 0x000fe6000c121870 */
[----:B------:R-:W4:Y:S01]  /*1aba0*/  LDC R20, c[0x0][0x230] ;  /* 0x00008c00ff147b82 */ /* 0x000f220000000800 */
[----:B------:R-:W-:Y:S01]  /*1abb0*/  ISETP.GE.U32.AND P3, PT, R4, 0x7ffffea2, PT ;  /* 0x7ffffea20400780c */ /* 0x000fe20003f66070 */
[----:B---3--:R-:W-:Y:S04]  /*1abc0*/  LDGSTS.E [R3+-0x74000], desc[UR48][R202.64], !P0 ;  /* 0x8c000000ca037fae */ /* 0x008fe8000c121870 */
[----:B------:R-:W-:Y:S04]  /*1abd0*/  LDGSTS.E [R2+-0x7fffc], desc[UR48][R232.64], !P2 ;  /* 0x80004000e8027fae */ /* 0x000fe8000d121870 */
[----:B------:R3:W-:Y:S01]  /*1abe0*/  LDGSTS.E [R5+-0x7bffc], desc[UR48][R234.64], !P2 ;  /* 0x84004000ea057fae */ /* 0x0007e2000d121870 */
[----:B------:R-:W-:-:S05]  /*1abf0*/  VIADD R4, R16, 0x100000 ;  /* 0x0010000010047836 */ /* 0x000fca0000000000 */
[----:B------:R-:W-:Y:S04]  /*1ac00*/  LDGSTS.E [R4+-0x77ffc], desc[UR48][R238.64], !P2 ;  /* 0x88004000ee047fae */ /* 0x000fe8000d121870 */
[----:B------:R-:W-:Y:S01]  /*1ac10*/  LDGSTS.E [R2+-0x73ffc], desc[UR48][R240.64], !P2 ;  /* 0x8c004000f0027fae */ /* 0x000fe2000d121870 */
[----:B---3--:R-:W-:Y:S02]  /*1ac20*/  VIADD R5, R14, 0xfffffee0 ;  /* 0xfffffee00e057836 */ /* 0x008fe40000000000 */
[----:B------:R-:W3:Y:S03]  /*1ac30*/  LDC R14, c[0x0][0x230] ;  /* 0x00008c00ff0e7b82 */ /* 0x000ee60000000800 */
[----:B------:R-:W-:Y:S01]  /*1ac40*/  ISETP.GE.U32.AND P0, PT, R5, 0x7ffffea1, PT ;  /* 0x7ffffea10500780c */ /* 0x000fe20003f06070 */
[----:B--2---:R-:W-:-:S05]  /*1ac50*/  VIADD R5, R8, 0xfffffec3 ;  /* 0xfffffec308057836 */ /* 0x004fca0000000000 */
[----:B------:R-:W-:Y:S02]  /*1ac60*/  ISETP.GE.U32.AND P2, PT, R5, 0x7ffffe84, PT ;  /* 0x7ffffe840500780c */ /* 0x000fe40003f46070 */
[----:B----4-:R-:W-:Y:S01]  /*1ac70*/  IADD3 R5, R20, -0x13e, RZ ;  /* 0xfffffec214057810 */ /* 0x010fe20007ffe0ff */
[----:B------:R-:W-:Y:S01]  /*1ac80*/  IMAD.MOV.U32 R22, RZ, RZ, R204 ;  /* 0x000000ffff167224 */ /* 0x000fe200078e00cc */
[----:B------:R-:W-:Y:S01]  /*1ac90*/  MOV R23, R205 ;  /* 0x000000cd00177202 */ /* 0x000fe20000000f00 */
[----:B------:R-:W-:Y:S01]  /*1aca0*/  IMAD.MOV.U32 R20, RZ, RZ, R198 ;  /* 0x000000ffff147224 */ /* 0x000fe200078e00c6 */
[C---:B------:R-:W-:Y:S01]  /*1acb0*/  IADD3 R8, R16.reuse, 0x100000, RZ ;  /* 0x0010000010087810 */ /* 0x040fe20007ffe0ff */
[----:B------:R-:W-:Y:S01]  /*1acc0*/  IMAD.MOV.U32 R21, RZ, RZ, R199 ;  /* 0x000000ffff157224 */ /* 0x000fe200078e00c7 */
[----:B------:R-:W-:Y:S04]  /*1acd0*/  LDGSTS.E [R4+-0x7fff8], desc[UR48][R242.64], !P3 ;  /* 0x80008000f2047fae */ /* 0x000fe8000d921870 */
[----:B------:R-:W-:Y:S04]  /*1ace0*/  LDGSTS.E [R3+-0x7bff8], desc[UR48][R246.64], !P3 ;  /* 0x84008000f6037fae */ /* 0x000fe8000d921870 */
[----:B------:R-:W-:Y:S04]  /*1acf0*/  LDGSTS.E [R2+-0x77ff8], desc[UR48][R200.64], !P3 ;  /* 0x88008000c8027fae */ /* 0x000fe8000d921870 */
[----:B------:R-:W-:Y:S01]  /*1ad00*/  LDGSTS.E [R4+-0x73ff8], desc[UR48][R196.64], !P3 ;  /* 0x8c008000c4047fae */ /* 0x000fe2000d921870 */
[----:B------:R-:W-:Y:S01]  /*1ad10*/  ISETP.GE.U32.AND P3, PT, R5, 0x7ffffe83, PT ;  /* 0x7ffffe830500780c */ /* 0x000fe20003f66070 */
[----:B------:R-:W-:-:S02]  /*1ad20*/  VIADD R5, R16, 0x100000 ;  /* 0x0010000010057836 */ /* 0x000fc40000000000 */
[----:B------:R-:W-:Y:S04]  /*1ad30*/  LDGSTS.E [R3+-0x7fff4], desc[UR48][R244.64], !P0 ;  /* 0x8000c000f4037fae */ /* 0x000fe8000c121870 */
[----:B------:R-:W-:Y:S04]  /*1ad40*/  LDGSTS.E [R2+-0x7bff4], desc[UR48][R194.64], !P0 ;  /* 0x8400c000c2027fae */ /* 0x000fe8000c121870 */
[----:B------:R1:W-:Y:S04]  /*1ad50*/  LDGSTS.E [R8+-0x77ff4], desc[UR48][R22.64], !P0 ;  /* 0x8800c00016087fae */ /* 0x0003e8000c121870 */
[----:B------:R3:W-:Y:S04]  /*1ad60*/  LDGSTS.E [R5+-0x73ff4], desc[UR48][R20.64], !P0 ;  /* 0x8c00c00014057fae */ /* 0x0007e8000c121870 */
[----:B------:R-:W-:Y:S01]  /*1ad70*/  LDGSTS.E [R4+-0x70000], desc[UR48][R236.64], !P2 ;  /* 0x90000000ec047fae */ /* 0x000fe2000d121870 */
[----:B-1----:R-:W-:-:S03]  /*1ad80*/  IADD3 R8, R15, -0x140, RZ ;  /* 0xfffffec00f087810 */ /* 0x002fc60007ffe0ff */
[----:B------:R-:W-:Y:S01]  /*1ad90*/  LDGSTS.E [R3+-0x6c000], desc[UR48][R190.64], !P2 ;  /* 0x94000000be037fae */ /* 0x000fe2000d121870 */
[----:B---3--:R-:W-:-:S03]  /*1ada0*/  VIADD R5, R14, 0xfffffec1 ;  /* 0xfffffec10e057836 */ /* 0x008fc60000000000 */
[----:B------:R-:W-:Y:S02]  /*1adb0*/  LDGSTS.E [R2+-0x68000], desc[UR48][R188.64], !P2 ;  /* 0x98000000bc027fae */ /* 0x000fe4000d121870 */
[----:B------:R-:W-:Y:S02]  /*1adc0*/  ISETP.GE.U32.AND P0, PT, R5, 0x7ffffe82, PT ;  /* 0x7ffffe820500780c */ /* 0x000fe40003f06070 */
[----:B------:R-:W-:Y:S01]  /*1add0*/  LDGSTS.E [R4+-0x64000], desc[UR48][R186.64], !P2 ;  /* 0x9c000000ba047fae */ /* 0x000fe2000d121870 */
[----:B------:R-:W-:Y:S01]  /*1ade0*/  ISETP.GE.U32.AND P2, PT, R8, 0x7ffffe81, PT ;  /* 0x7ffffe810800780c */ /* 0x000fe20003f46070 */
[C---:B------:R-:W-:Y:S02]  /*1adf0*/  VIADD R8, R16.reuse, 0x100000 ;  /* 0x0010000010087836 */ /* 0x040fe40000000000 */
[C---:B------:R-:W-:Y:S01]  /*1ae00*/  VIADD R5, R16.reuse, 0x100000 ;  /* 0x0010000010057836 */ /* 0x040fe20000000000 */
[----:B------:R-:W-:Y:S04]  /*1ae10*/  LDGSTS.E [R3+-0x6fffc], desc[UR48][R192.64], !P3 ;  /* 0x90004000c0037fae */ /* 0x000fe8000d921870 */
[----:B------:R-:W-:Y:S04]  /*1ae20*/  LDGSTS.E [R2+-0x6bffc], desc[UR48][R182.64], !P3 ;  /* 0x94004000b6027fae */ /* 0x000fe8000d921870 */
[----:B------:R1:W-:Y:S04]  /*1ae30*/  LDGSTS.E [R8+-0x67ffc], desc[UR48][R180.64], !P3 ;  /* 0x98004000b4087fae */ /* 0x0003e8000d921870 */
[----:B------:R-:W-:Y:S04]  /*1ae40*/  LDGSTS.E [R5+-0x63ffc], desc[UR48][R178.64], !P3 ;  /* 0x9c004000b2057fae */ /* 0x000fe8000d921870 */
[----:B------:R2:W-:Y:S04]  /*1ae50*/  LDGSTS.E [R4+-0x6fff8], desc[UR48][R184.64], !P0 ;  /* 0x90008000b8047fae */ /* 0x0005e8000c121870 */
[----:B------:R-:W-:Y:S01]  /*1ae60*/  LDGSTS.E [R3+-0x6bff8], desc[UR48][R174.64], !P0 ;  /* 0x94008000ae037fae */ /* 0x000fe2000c121870 */
[----:B-1----:R-:W1:Y:S03]  /*1ae70*/  LDC R8, c[0x0][0x230] ;  /* 0x00008c00ff087b82 */ /* 0x002e660000000800 */
[----:B------:R-:W-:Y:S04]  /*1ae80*/  LDGSTS.E [R2+-0x67ff8], desc[UR48][R172.64], !P0 ;  /* 0x98008000ac027fae */ /* 0x000fe8000c121870 */
[----:B------:R-:W-:Y:S04]  /*1ae90*/  LDGSTS.E [R5+-0x63ff8], desc[UR48][R170.64], !P0 ;  /* 0x9c008000aa057fae */ /* 0x000fe8000c121870 */
[----:B------:R-:W-:Y:S04]  /*1aea0*/  LDGSTS.E [R4+-0x6fff4], desc[UR48][R176.64], !P2 ;  /* 0x9000c000b0047fae */ /* 0x000fe8000d121870 */
[----:B------:R-:W-:Y:S04]  /*1aeb0*/  LDGSTS.E [R3+-0x6bff4], desc[UR48][R168.64], !P2 ;  /* 0x9400c000a8037fae */ /* 0x000fe8000d121870 */
[----:B------:R-:W-:Y:S04]  /*1aec0*/  LDGSTS.E [R2+-0x67ff4], desc[UR48][R160.64], !P2 ;  /* 0x9800c000a0027fae */ /* 0x000fe8000d121870 */
[----:B------:R-:W3:Y:S04]  /*1aed0*/  LDL.64 R4, [R1+0x988] ;  /* 0x0009880001047983 */ /* 0x000ee80000100a00 */
[----:B------:R-:W4:Y:S04]  /*1aee0*/  LDL.64 R2, [R1+0x978] ;  /* 0x0009780001027983 */ /* 0x000f280000100a00 */
[----:B------:R1:W-:Y:S04]  /*1aef0*/  STL [R1], RZ ;  /* 0x000000ff01007387 */ /* 0x0003e80000100800 */
[----:B------:R1:W-:Y:S04]  /*1af00*/  STL [R1+0x4], RZ ;  /* 0x000004ff01007387 */ /* 0x0003e80000100800 */
[----:B------:R1:W-:Y:S04]  /*1af10*/  STL [R1+0x8], RZ ;  /* 0x000008ff01007387 */ /* 0x0003e80000100800 */
[----:B------:R1:W-:Y:S04]  /*1af20*/  STL [R1+0xc], RZ ;  /* 0x00000cff01007387 */ /* 0x0003e80000100800 */
[----:B------:R1:W-:Y:S04]  /*1af30*/  STL [R1+0x10], RZ ;  /* 0x000010ff01007387 */ /* 0x0003e80000100800 */
[----:B------:R1:W-:Y:S01]  /*1af40*/  STL [R1+0x14], RZ ;  /* 0x000014ff01007387 */ /* 0x0003e20000100800 */
[----:B------:R-:W-:-:S03]  /*1af50*/  IADD3 R16, R16, 0x100000, RZ ;  /* 0x0010000010107810 */ /* 0x000fc60007ffe0ff */
[----:B------:R1:W-:Y:S04]  /*1af60*/  STL [R1+0x18], RZ ;  /* 0x000018ff01007387 */ /* 0x0003e80000100800 */
[----:B------:R1:W-:Y:S04]  /*1af70*/  STL [R1+0x1c], RZ ;  /* 0x00001cff01007387 */ /* 0x0003e80000100800 */
[----:B------:R1:W-:Y:S04]  /*1af80*/  STL [R1+0x20], RZ ;  /* 0x000020ff01007387 */ /* 0x0003e80000100800 */
[----:B------:R1:W-:Y:S04]  /*1af90*/  STL [R1+0x24], RZ ;  /* 0x000024ff01007387 */ /* 0x0003e80000100800 */
[----:B------:R1:W-:Y:S04]  /*1afa0*/  STL [R1+0x28], RZ ;  /* 0x000028ff01007387 */ /* 0x0003e80000100800 */
[----:B------:R1:W-:Y:S04]  /*1afb0*/  STL [R1+0x2c], RZ ;  /* 0x00002cff01007387 */ /* 0x0003e80000100800 */
[----:B------:R1:W-:Y:S04]  /*1afc0*/  STL [R1+0x30], RZ ;  /* 0x000030ff01007387 */ /* 0x0003e80000100800 */
[----:B------:R1:W-:Y:S04]  /*1afd0*/  STL [R1+0x34], RZ ;  /* 0x000034ff01007387 */ /* 0x0003e80000100800 */
[----:B------:R2:W-:Y:S04]  /*1afe0*/  LDGSTS.E [R16+-0x63ff4], desc[UR48][R152.64], !P2 ;  /* 0x9c00c00098107fae */ /* 0x0005e8000d121870 */
[----:B------:R1:W-:Y:S04]  /*1aff0*/  STL [R1+0x38], RZ ;  /* 0x000038ff01007387 */ /* 0x0003e80000100800 */
[----:B------:R-:W0:Y:S04]  /*1b000*/  LDGDEPBAR ;  /* 0x00000000000079af */ /* 0x000e280000000000 */
[----:B------:R1:W-:Y:S04]  /*1b010*/  STL [R1+0x3c], RZ ;  /* 0x00003cff01007387 */ /* 0x0003e80000100800 */
[----:B------:R-:W-:Y:S04]  /*1b020*/  LDGSTS.E [R19+-0x30000], desc[UR48][R146.64], P1 ;  /* 0xd000000092137fae */ /* 0x000fe80008921870 */
        /* <DEDUP_REMOVED lines=22> */
[----:B------:R2:W-:Y:S01]  /*1b190*/  STL [R1+0x6c], RZ ;  /* 0x00006cff01007387 */ /* 0x0005e20000100800 */
[----:B-1----:R-:W-:-:S03]  /*1b1a0*/  VIADD R8, R8, 0x3f ;  /* 0x0000003f08087836 */ /* 0x002fc60000000000 */
[----:B------:R-:W-:Y:S04]  /*1b1b0*/  LDGSTS.E [R17+-0x2ef00], desc[UR48][R122.64], P1 ;  /* 0xd11000007a117fae */ /* 0x000fe80008921870 */
[----:B------:R1:W-:Y:S04]  /*1b1c0*/  STL [R1+0x70], RZ ;  /* 0x000070ff01007387 */ /* 0x0003e80000100800 */
[----:B------:R1:W-:Y:S04]  /*1b1d0*/  LDGSTS.E [R17+-0x2eb00], desc[UR48][R120.64], P1 ;  /* 0xd150000078117fae */ /* 0x0003e80008921870 */
[----:B------:R1:W-:Y:S04]  /*1b1e0*/  STL [R1+0x74], RZ ;  /* 0x000074ff01007387 */ /* 0x0003e80000100800 */
[----:B------:R-:W-:Y:S04]  /*1b1f0*/  LDGSTS.E [R17+-0x2e700], desc[UR48][R118.64], P1 ;  /* 0xd190000076117fae */ /* 0x000fe80008921870 */
[----:B------:R1:W-:Y:S04]  /*1b200*/  STL [R1+0x78], RZ ;  /* 0x000078ff01007387 */ /* 0x0003e80000100800 */
[----:B------:R-:W-:Y:S04]  /*1b210*/  LDGSTS.E [R17+-0x2e300], desc[UR48][R116.64], P1 ;  /* 0xd1d0000074117fae */ /* 0x000fe80008921870 */
[----:B------:R1:W-:Y:S04]  /*1b220*/  STL [R1+0x7c], RZ ;  /* 0x00007cff01007387 */ /* 0x0003e80000100800 */
[----:B------:R-:W-:Y:S01]  /*1b230*/  LDGSTS.E [R18+-0x2fe00], desc[UR48][R114.64], P1 ;  /* 0xd020000072127fae */ /* 0x000fe20008921870 */
[----:B------:R-:W-:-:S03]  /*1b240*/  ISETP.GE.AND P0, PT, R8, 0x40, PT ;  /* 0x000000400800780c */ /* 0x000fc60003f06270 */
[----:B------:R-:W-:Y:S04]  /*1b250*/  LDGSTS.E [R18+-0x2fa00], desc[UR48][R112.64], P1 ;  /* 0xd060000070127fae */ /* 0x000fe80008921870 */
[----:B------:R-:W-:Y:S04]  /*1b260*/  LDGSTS.E [R18+-0x2f600], desc[UR48][R110.64], P1 ;  /* 0xd0a000006e127fae */ /* 0x000fe80008921870 */
[----:B------:R-:W-:Y:S04]  /*1b270*/  LDGSTS.E [R18+-0x2f200], desc[UR48][R108.64], P1 ;  /* 0xd0e000006c127fae */ /* 0x000fe80008921870 */
[----:B------:R-:W-:Y:S04]  /*1b280*/  LDGSTS.E [R18+-0x2ee00], desc[UR48][R106.64], P1 ;  /* 0xd12000006a127fae */ /* 0x000fe80008921870 */
[----:B------:R-:W-:Y:S04]  /*1b290*/  LDGSTS.E [R18+-0x2ea00], desc[UR48][R104.64], P1 ;  /* 0xd160000068127fae */ /* 0x000fe80008921870 */
[----:B------:R-:W-:Y:S01]  /*1b2a0*/  LDGSTS.E [R18+-0x2e600], desc[UR48][R102.64], P1 ;  /* 0xd1a0000066127fae */ /* 0x000fe20008921870 */
[----:B------:R-:W-:-:S02]  /*1b2b0*/  CS2R R216, SRZ ;  /* 0x0000000000d87805 */ /* 0x000fc4000001ff00 */
[----:B------:R-:W-:Y:S02]  /*1b2c0*/  CS2R R218, SRZ ;  /* 0x0000000000da7805 */ /* 0x000fe4000001ff00 */
[----:B------:R-:W-:Y:S02]  /*1b2d0*/  CS2R R220, SRZ ;  /* 0x0000000000dc7805 */ /* 0x000fe4000001ff00 */
[----:B------:R-:W-:Y:S02]  /*1b2e0*/  CS2R R222, SRZ ;  /* 0x0000000000de7805 */ /* 0x000fe4000001ff00 */
[----:B------:R-:W-:Y:S02]  /*1b2f0*/  CS2R R224, SRZ ;  /* 0x0000000000e07805 */ /* 0x000fe4000001ff00 */
[----:B------:R-:W-:Y:S02]  /*1b300*/  CS2R R226, SRZ ;  /* 0x0000000000e27805 */ /* 0x000fe4000001ff00 */
        /* <DEDUP_REMOVED lines=10> */
[----:B--2---:R-:W-:Y:S02]  /*1b3b0*/  CS2R R184, SRZ ;  /* 0x0000000000b87805 */ /* 0x004fe4000001ff00 */
        /* <DEDUP_REMOVED lines=31> */
[----:B-1----:R-:W-:-:S02]  /*1b5b0*/  CS2R R120, SRZ ;  /* 0x0000000000787805 */ /* 0x002fc4000001ff00 */
        /* <DEDUP_REMOVED lines=10> */
[----:B------:R-:W-:Y:S01]  /*1b660*/  CS2R R142, SRZ ;  /* 0x00000000008e7805 */ /* 0x000fe2000001ff00 */
[----:B----4-:R-:W-:Y:S04]  /*1b670*/  LDGSTS.E [R18+-0x2e200], desc[UR48][R2.64], P1 ;  /* 0xd1e0000002127fae */ /* 0x010fe80008921870 */
[----:B------:R-:W-:Y:S04]  /*1b680*/  LDGSTS.E [R0+-0x2fd00], desc[UR48][R100.64], P1 ;  /* 0xd030000064007fae */ /* 0x000fe80008921870 */
[----:B------:R-:W-:Y:S04]  /*1b690*/  LDGSTS.E [R0+-0x2f900], desc[UR48][R98.64], P1 ;  /* 0xd070000062007fae */ /* 0x000fe80008921870 */
[----:B------:R-:W-:Y:S04]  /*1b6a0*/  LDGSTS.E [R0+-0x2f500], desc[UR48][R96.64], P1 ;  /* 0xd0b0000060007fae */ /* 0x000fe80008921870 */
[----:B------:R-:W-:Y:S04]  /*1b6b0*/  LDGSTS.E [R0+-0x2f100], desc[UR48][R94.64], P1 ;  /* 0xd0f000005e007fae */ /* 0x000fe80008921870 */
[----:B------:R-:W-:Y:S04]  /*1b6c0*/  LDGSTS.E [R0+-0x2ed00], desc[UR48][R92.64], P1 ;  /* 0xd13000005c007fae */ /* 0x000fe80008921870 */
[----:B------:R-:W-:Y:S04]  /*1b6d0*/  LDGSTS.E [R0+-0x2e900], desc[UR48][R90.64], P1 ;  /* 0xd17000005a007fae */ /* 0x000fe80008921870 */
[----:B------:R1:W-:Y:S04]  /*1b6e0*/  LDGSTS.E [R0+-0x2e500], desc[UR48][R88.64], P1 ;  /* 0xd1b0000058007fae */ /* 0x0003e80008921870 */
[----:B---3--:R2:W-:Y:S01]  /*1b6f0*/  LDGSTS.E [R0+-0x2e100], desc[UR48][R4.64], P1 ;  /* 0xd1f0000004007fae */ /* 0x0085e20008921870 */
[----:B------:R-:W-:-:S03]  /*1b700*/  CS2R R144, SRZ ;  /* 0x0000000000907805 */ /* 0x000fc6000001ff00 */
[----:B------:R-:W0:Y:S01]  /*1b710*/  LDGDEPBAR ;  /* 0x00000000000079af */ /* 0x000e220000000000 */
[----:B------:R-:W-:Y:S02]  /*1b720*/  CS2R R146, SRZ ;  /* 0x0000000000927805 */ /* 0x000fe4000001ff00 */
[----:B------:R-:W-:Y:S02]  /*1b730*/  CS2R R148, SRZ ;  /* 0x0000000000947805 */ /* 0x000fe4000001ff00 */
[----:B------:R-:W-:Y:S02]  /*1b740*/  CS2R R150, SRZ ;  /* 0x0000000000967805 */ /* 0x000fe4000001ff00 */
[----:B-1----:R-:W-:Y:S02]  /*1b750*/  CS2R R88, SRZ ;  /* 0x0000000000587805 */ /* 0x002fe4000001ff00 */
        /* <DEDUP_REMOVED lines=46> */
[----:B------:R-:W-:Y:S01]  /*1ba40*/  CS2R R54, SRZ ;  /* 0x0000000000367805 */ /* 0x000fe2000001ff00 */
[----:B--2---:R-:W-:Y:S06]  /*1ba50*/  @!P0 BRA `(.L_x_0) ;  /* 0x0000011800b08947 */ /* 0x004fec0003800000 */
[----:B------:R-:W2:Y:S04]  /*1ba60*/  LDL.LU.64 R54, [R1+0x478] ;  /* 0x0004780001367983 */ /* 0x000ea80000300a00 */
[----:B------:R-:W3:Y:S04]  /*1ba70*/  LDL.LU.64 R16, [R1+0x750] ;  /* 0x0007500001107983 */ /* 0x000ee80000300a00 */
[----:B------:R-:W4:Y:S04]  /*1ba80*/  LDL.LU.64 R18, [R1+0x480] ;  /* 0x0004800001127983 */ /* 0x000f280000300a00 */
[----:B------:R-:W3:Y:S04]  /*1ba90*/  LDL.LU.64 R46, [R1+0x468] ;  /* 0x00046800012e7983 */ /* 0x000ee80000300a00 */
[----:B------:R-:W4:Y:S04]  /*1baa0*/  LDL.LU.64 R14, [R1+0x470] ;  /* 0x00047000010e7983 */ /* 0x000f280000300a00 */
[----:B------:R-:W4:Y:S04]  /*1bab0*/  LDL.LU.64 R48, [R1+0x1e8] ;  /* 0x0001e80001307983 */ /* 0x000f280000300a00 */
[----:B------:R-:W4:Y:S04]  /*1bac0*/  LDL.LU.64 R52, [R1+0x1f0] ;  /* 0x0001f00001347983 */ /* 0x000f280000300a00 */
[----:B------:R-:W4:Y:S01]  /*1bad0*/  LDL.LU.64 R44, [R1+0x1f8] ;  /* 0x0001f800012c7983 */ /* 0x000f220000300a00 */
[----:B--2---:R-:W-:Y:S01]  /*1bae0*/  IMAD.MOV.U32 R50, RZ, RZ, R54 ;  /* 0x000000ffff327224 */ /* 0x004fe200078e0036 */
[----:B------:R-:W-:Y:S01]  /*1baf0*/  MOV R51, R55 ;  /* 0x0000003700337202 */ /* 0x000fe20000000f00 */
[----:B------:R-:W-:-:S02]  /*1bb00*/  IMAD.MOV.U32 R54, RZ, RZ, R22 ;  /* 0x000000ffff367224 */ /* 0x000fc400078e0016 */
[----:B------:R-:W-:Y:S02]  /*1bb10*/  IMAD.MOV.U32 R55, RZ, RZ, R23 ;  /* 0x000000ffff377224 */ /* 0x000fe400078e0017 */
        /* <DEDUP_REMOVED lines=11> */
[----:B---3--:R-:W-:Y:S01]  /*1bbd0*/  MOV R42, R46 ;  /* 0x0000002e002a7202 */ /* 0x008fe20000000f00 */
[----:B------:R-:W-:Y:S01]  /*1bbe0*/  IMAD.MOV.U32 R43, RZ, RZ, R47 ;  /* 0x000000ffff2b7224 */ /* 0x000fe200078e002f */
[----:B----4-:R-:W-:Y:S01]  /*1bbf0*/  MOV R47, R15 ;  /* 0x0000000f002f7202 */ /* 0x010fe20000000f00 */
[----:B------:R-:W-:-:S02]  /*1bc00*/  IMAD.MOV.U32 R46, RZ, RZ, R14 ;  /* 0x000000ffff2e7224 */ /* 0x000fc400078e000e */
[----:B------:R-:W-:Y:S01]  /*1bc10*/  IMAD.MOV.U32 R15, RZ, RZ, R48 ;  /* 0x000000ffff0f7224 */ /* 0x000fe200078e0030 */
[----:B------:R-:W-:Y:S01]  /*1bc20*/  MOV R48, R50 ;  /* 0x0000003200307202 */ /* 0x000fe20000000f00 */
[----:B------:R-:W-:Y:S02]  /*1bc30*/  IMAD.MOV.U32 R14, RZ, RZ, R49 ;  /* 0x000000ffff0e7224 */ /* 0x000fe400078e0031 */
[----:B------:R-:W-:Y:S01]  /*1bc40*/  IMAD.MOV.U32 R49, RZ, RZ, R51 ;  /* 0x000000ffff317224 */ /* 0x000fe200078e0033 */
[----:B------:R-:W-:Y:S01]  /*1bc50*/  MOV R51, R17 ;  /* 0x0000001100337202 */ /* 0x000fe20000000f00 */
[----:B------:R-:W-:Y:S02]  /*1bc60*/  IMAD.MOV.U32 R50, RZ, RZ, R16 ;  /* 0x000000ffff327224 */ /* 0x000fe400078e0010 */
[----:B------:R-:W-:Y:S01]  /*1bc70*/  IMAD.MOV.U32 R17, RZ, RZ, R52 ;  /* 0x000000ffff117224 */ /* 0x000fe200078e0034 */
[----:B------:R-:W-:Y:S01]  /*1bc80*/  MOV R52, R18 ;  /* 0x0000001200347202 */ /* 0x000fe20000000f00 */
[----:B------:R-:W-:Y:S01]  /*1bc90*/  IMAD.MOV.U32 R16, RZ, RZ, R53 ;  /* 0x000000ffff107224 */ /* 0x000fe200078e0035 */
[----:B------:R-:W-:Y:S01]  /*1bca0*/  MOV R18, R45 ;  /* 0x0000002d00127202 */ /* 0x000fe20000000f00 */
[----:B------:R-:W-:-:S02]  /*1bcb0*/  IMAD.MOV.U32 R53, RZ, RZ, R19 ;  /* 0x000000ffff357224 */ /* 0x000fc400078e0013 */
[----:B------:R-:W-:Y:S02]  /*1bcc0*/  IMAD.MOV.U32 R19, RZ, RZ, R44 ;  /* 0x000000ffff137224 */ /* 0x000fe400078e002c */
[----:B------:R-:W-:Y:S01]  /*1bcd0*/  IMAD.MOV.U32 R44, RZ, RZ, R54 ;  /* 0x000000ffff2c7224 */ /* 0x000fe200078e0036 */
[----:B------:R-:W-:Y:S01]  /*1bce0*/  MOV R54, R20 ;  /* 0x0000001400367202 */ /* 0x000fe20000000f00 */
[----:B------:R-:W-:Y:S02]  /*1bcf0*/  IMAD.MOV.U32 R45, RZ, RZ, R55 ;  /* 0x000000ffff2d7224 */ /* 0x000fe400078e0037 */
[----:B------:R-:W-:Y:S02]  /*1bd00*/  IMAD.MOV.U32 R55, RZ, RZ, R21 ;  /* 0x000000ffff377224 */ /* 0x000fe400078e0015 */
[----:B--2---:R-:W-:Y:S01]  /*1bd10*/  IMAD.MOV.U32 R21, RZ, RZ, R22 ;  /* 0x000000ffff157224 */ /* 0x004fe200078e0016 */
[----:B------:R-:W-:Y:S01]  /*1bd20*/  MOV R20, R23 ;  /* 0x0000001700147202 */ /* 0x000fe20000000f00 */
[----:B------:R-:W-:-:S02]  /*1bd30*/  IMAD.MOV.U32 R23, RZ, RZ, R248 ;  /* 0x000000ffff177224 */ /* 0x000fc400078e00f8 */
[----:B------:R-:W-:Y:S01]  /*1bd40*/  IMAD.MOV.U32 R22, RZ, RZ, R249 ;  /* 0x000000ffff167224 */ /* 0x000fe200078e00f9 */
[----:B------:R-:W-:Y:S01]  /*1bd50*/  MOV R249, R250 ;  /* 0x000000fa00f97202 */ /* 0x000fe20000000f00 */
[----:B------:R-:W-:Y:S01]  /*1bd60*/  IMAD.MOV.U32 R248, RZ, RZ, R251 ;  /* 0x000000fffff87224 */ /* 0x000fe200078e00fb */
[----:B------:R-:W-:Y:S01]  /*1bd70*/  MOV R250, R27 ;  /* 0x0000001b00fa7202 */ /* 0x000fe20000000f00 */
[----:B------:R-:W-:Y:S01]  /*1bd80*/  STL [R1+0x80], R28 ;  /* 0x0000801c01007387 */ /* 0x000fe20000100800 */
[----:B------:R-:W-:-:S03]  /*1bd90*/  IMAD.MOV.U32 R251, RZ, RZ, R26 ;  /* 0x000000fffffb7224 */ /* 0x000fc600078e001a */
[----:B------:R1:W-:Y:S04]  /*1bda0*/  STL [R1+0x88], R40 ;  /* 0x0000882801007387 */ /* 0x0003e80000100800 */
[----:B------:R-:W2:Y:S01]  /*1bdb0*/  LDL.LU.64 R26, [R1+0x290] ;  /* 0x00029000011a7983 */ /* 0x000ea20000300a00 */
[----:B------:R-:W-:Y:S02]  /*1bdc0*/  IMAD.MOV.U32 R0, RZ, RZ, R41 ;  /* 0x000000ffff007224 */ /* 0x000fe400078e0029 */
[----:B------:R-:W-:Y:S01]  /*1bdd0*/  IMAD.MOV.U32 R252, RZ, RZ, R29 ;  /* 0x000000fffffc7224 */ /* 0x000fe200078e001d */
[----:B-1----:R-:W3:Y:S04]  /*1bde0*/  LDL.LU.64 R40, [R1+0x170] ;  /* 0x0001700001287983 */ /* 0x002ee80000300a00 */
[----:B------:R1:W-:Y:S04]  /*1bdf0*/  STL [R1+0x84], R0 ;  /* 0x0000840001007387 */ /* 0x0003e80000100800 */
[----:B------:R-:W-:Y:S04]  /*1be00*/  STL [R1+0x90], R24 ;  /* 0x0000901801007387 */ /* 0x000fe80000100800 */
[----:B------:R-:W4:Y:S01]  /*1be10*/  LDL.LU.64 R28, [R1+0x178] ;  /* 0x00017800011c7983 */ /* 0x000f220000300a00 */
[----:B-1----:R-:W-:-:S05]  /*1be20*/  MOV R0, R25 ;  /* 0x0000001900007202 */ /* 0x002fca0000000f00 */
[----:B------:R1:W-:Y:S04]  /*1be30*/  STL [R1+0x8c], R0 ;  /* 0x00008c0001007387 */ /* 0x0003e80000100800 */
[----:B------:R1:W-:Y:S02]  /*1be40*/  STL [R1+0x98], R30 ;  /* 0x0000981e01007387 */ /* 0x0003e40000100800 */
[----:B-1----:R-:W-:Y:S02]  /*1be50*/  IMAD.MOV.U32 R0, RZ, RZ, R31 ;  /* 0x000000ffff007224 */ /* 0x002fe400078e001f */
[----:B------:R-:W4:Y:S04]  /*1be60*/  LDL.LU.64 R30, [R1+0x180] ;  /* 0x00018000011e7983 */ /* 0x000f280000300a00 */
[----:B------:R1:W-:Y:S04]  /*1be70*/  STL [R1+0x94], R0 ;  /* 0x0000940001007387 */ /* 0x0003e80000100800 */
[----:B------:R1:W-:Y:S02]  /*1be80*/  STL [R1+0xa0], R32 ;  /* 0x0000a02001007387 */ /* 0x0003e40000100800 */
[----:B-1----:R-:W-:-:S02]  /*1be90*/  IMAD.MOV.U32 R0, RZ, RZ, R33 ;  /* 0x000000ffff007224 */ /* 0x002fc400078e0021 */
[----:B------:R-:W4:Y:S04]  /*1bea0*/  LDL.LU.64 R32, [R1+0x2b8] ;  /* 0x0002b80001207983 */ /* 0x000f280000300a00 */
[----:B------:R1:W-:Y:S04]  /*1beb0*/  STL [R1+0x9c], R0 ;  /* 0x00009c0001007387 */ /* 0x0003e80000100800 */
[----:B------:R1:W-:Y:S02]  /*1bec0*/  STL [R1+0xa8], R34 ;  /* 0x0000a82201007387 */ /* 0x0003e40000100800 */
[----:B-1----:R-:W-:-:S02]  /*1bed0*/  MOV R0, R35 ;  /* 0x0000002300007202 */ /* 0x002fc40000000f00 */
[----:B------:R-:W4:Y:S04]  /*1bee0*/  LDL.LU.64 R34, [R1+0x190] ;  /* 0x0001900001227983 */ /* 0x000f280000300a00 */
[----:B------:R1:W-:Y:S04]  /*1bef0*/  STL [R1+0xa4], R0 ;  /* 0x0000a40001007387 */ /* 0x0003e80000100800 */
[----:B------:R1:W-:Y:S04]  /*1bf00*/  STL [R1+0xb0], R36 ;  /* 0x0000b02401007387 */ /* 0x0003e80000100800 */
[----:B------:R-:W4:Y:S01]  /*1bf10*/  LDL.LU.64 R24, [R1+0x1a8] ;  /* 0x0001a80001187983 */ /* 0x000f220000300a00 */
[----:B-1----:R-:W-:-:S05]  /*1bf20*/  IMAD.MOV.U32 R0, RZ, RZ, R37 ;  /* 0x000000ffff007224 */ /* 0x002fca00078e0025 */
[----:B------:R1:W-:Y:S04]  /*1bf30*/  STL [R1+0xac], R0 ;  /* 0x0000ac0001007387 */ /* 0x0003e80000100800 */
[----:B------:R1:W-:Y:S04]  /*1bf40*/  STL [R1+0xb8], R38 ;  /* 0x0000b82601007387 */ /* 0x0003e80000100800 */
[----:B------:R-:W4:Y:S01]  /*1bf50*/  LDL.LU.64 R36, [R1+0x1b8] ;  /* 0x0001b80001247983 */ /* 0x000f220000300a00 */
[----:B-1----:R-:W-:-:S05]  /*1bf60*/  IMAD.MOV.U32 R0, RZ, RZ, R39 ;  /* 0x000000ffff007224 */ /* 0x002fca00078e0027 */
[----:B------:R1:W-:Y:S04]  /*1bf70*/  STL [R1+0xb4], R0 ;  /* 0x0000b40001007387 */ /* 0x0003e80000100800 */
[----:B------:R-:W-:Y:S04]  /*1bf80*/  STL [R1+0xc0], R86 ;  /* 0x0000c05601007387 */ /* 0x000fe80000100800 */
[----:B------:R-:W4:Y:S01]  /*1bf90*/  LDL.LU.64 R38, [R1+0x2f0] ;  /* 0x0002f00001267983 */ /* 0x000f220000300a00 */
[----:B-1----:R-:W-:-:S05]  /*1bfa0*/  MOV R0, R87 ;  /* 0x0000005700007202 */ /* 0x002fca0000000f00 */
[----:B------:R1:W-:Y:S04]  /*1bfb0*/  STL [R1+0xbc], R0 ;  /* 0x0000bc0001007387 */ /* 0x0003e80000100800 */
[----:B--2---:R2:W-:Y:S01]  /*1bfc0*/  STL [R1+0xc8], R26 ;  /* 0x0000c81a01007387 */ /* 0x0045e20000100800 */
[----:B-1----:R-:W-:-:S03]  /*1bfd0*/  IMAD.MOV.U32 R0, RZ, RZ, R27 ;  /* 0x000000ffff007224 */ /* 0x002fc600078e001b */
[----:B--2---:R-:W2:Y:S04]  /*1bfe0*/  LDL.LU.64 R26, [R1+0x1d0] ;  /* 0x0001d000011a7983 */ /* 0x004ea80000300a00 */
[----:B------:R1:W-:Y:S04]  /*1bff0*/  STL [R1+0xc4], R0 ;  /* 0x0000c40001007387 */ /* 0x0003e80000100800 */
[----:B---3--:R3:W-:Y:S01]  /*1c000*/  STL [R1+0xd0], R40 ;  /* 0x0000d02801007387 */ /* 0x0087e20000100800 */
[----:B-1----:R-:W-:-:S03]  /*1c010*/  IMAD.MOV.U32 R0, RZ, RZ, R41 ;  /* 0x000000ffff007224 */ /* 0x002fc600078e0029 */
[----:B----4-:R-:W-:Y:S04]  /*1c020*/  STL [R1+0xd8], R28 ;  /* 0x0000d81c01007387 */ /* 0x010fe80000100800 */
[----:B------:R1:W-:Y:S04]  /*1c030*/  STL [R1+0xcc], R0 ;  /* 0x0000cc0001007387 */ /* 0x0003e80000100800 */
[----:B---3--:R-:W3:Y:S01]  /*1c040*/  LDL.LU.64 R40, [R1+0x1d8] ;  /* 0x0001d80001287983 */ /* 0x008ee20000300a00 */
[----:B-1----:R-:W-:-:S03]  /*1c050*/  MOV R0, R29 ;  /* 0x0000001d00007202 */ /* 0x002fc60000000f00 */
[----:B------:R-:W4:Y:S04]  /*1c060*/  LDL.LU.64 R28, [R1+0x1e0] ;  /* 0x0001e000011c7983 */ /* 0x000f280000300a00 */
[----:B------:R1:W-:Y:S04]  /*1c070*/  STL [R1+0xd4], R0 ;  /* 0x0000d40001007387 */ /* 0x0003e80000100800 */
[----:B------:R1:W-:Y:S02]  /*1c080*/  STL [R1+0xe0], R30 ;  /* 0x0000e01e01007387 */ /* 0x0003e40000100800 */
[----:B-1----:R-:W-:-:S02]  /*1c090*/  IMAD.MOV.U32 R0, RZ, RZ, R31 ;  /* 0x000000ffff007224 */ /* 0x002fc400078e001f */
[----:B------:R-:W-:Y:S04]  /*1c0a0*/  STL [R1+0xe8], R32 ;  /* 0x0000e82001007387 */ /* 0x000fe80000100800 */
[----:B------:R1:W-:Y:S04]  /*1c0b0*/  STL [R1+0xdc], R0 ;  /* 0x0000dc0001007387 */ /* 0x0003e80000100800 */
[----:B------:R-:W4:Y:S01]  /*1c0c0*/  LDL.LU.64 R30, [R1+0x3e0] ;  /* 0x0003e000011e7983 */ /* 0x000f220000300a00 */
[----:B-1----:R-:W-:-:S03]  /*1c0d0*/  IMAD.MOV.U32 R0, RZ, RZ, R33 ;  /* 0x000000ffff007224 */ /* 0x002fc600078e0021 */
[----:B------:R-:W-:Y:S04]  /*1c0e0*/  STL [R1+0xf0], R34 ;  /* 0x0000f02201007387 */ /* 0x000fe80000100800 */
[----:B------:R1:W-:Y:S04]  /*1c0f0*/  STL [R1+0xe4], R0 ;  /* 0x0000e40001007387 */ /* 0x0003e80000100800 */
[----:B------:R-:W4:Y:S01]  /*1c100*/  LDL.LU.64 R32, [R1+0x208] ;  /* 0x0002080001207983 */ /* 0x000f220000300a00 */
[----:B-1----:R-:W-:-:S03]  /*1c110*/  MOV R0, R35 ;  /* 0x0000002300007202 */ /* 0x002fc60000000f00 */
[----:B------:R-:W-:Y:S04]  /*1c120*/  STL [R1+0xf8], R24 ;  /* 0x0000f81801007387 */ /* 0x000fe80000100800 */
[----:B------:R1:W-:Y:S04]  /*1c130*/  STL [R1+0xec], R0 ;  /* 0x0000ec0001007387 */ /* 0x0003e80000100800 */
[----:B------:R-:W4:Y:S04]  /*1c140*/  LDL.LU.64 R34, [R1+0x218] ;  /* 0x0002180001227983 */ /* 0x000f280000300a00 */
[----:B------:R-:W4:Y:S01]  /*1c150*/  LDL.LU.64 R86, [R1+0x220] ;  /* 0x0002200001567983 */ /* 0x000f220000300a00 */
[----:B-1----:R-:W-:-:S05]  /*1c160*/  IMAD.MOV.U32 R0, RZ, RZ, R25 ;  /* 0x000000ffff007224 */ /* 0x002fca00078e0019 */
[----:B------:R1:W-:Y:S04]  /*1c170*/  STL [R1+0xf4], R0 ;  /* 0x0000f40001007387 */ /* 0x0003e80000100800 */
[----:B------:R1:W-:Y:S02]  /*1c180*/  STL [R1+0x100], R36 ;  /* 0x0001002401007387 */ /* 0x0003e40000100800 */
[----:B-1----:R-:W-:Y:S02]  /*1c190*/  IMAD.MOV.U32 R0, RZ, RZ, R37 ;  /* 0x000000ffff007224 */ /* 0x002fe400078e0025 */
[----:B------:R-:W-:Y:S04]  /*1c1a0*/  STL [R1+0x108], R38 ;  /* 0x0001082601007387 */ /* 0x000fe80000100800 */
[----:B------:R1:W-:Y:S04]  /*1c1b0*/  STL [R1+0xfc], R0 ;  /* 0x0000fc0001007387 */ /* 0x0003e80000100800 */
[----:B------:R-:W4:Y:S04]  /*1c1c0*/  LDL.LU.64 R24, [R1+0x3e8] ;  /* 0x0003e80001187983 */ /* 0x000f280000300a00 */
[----:B------:R-:W4:Y:S01]  /*1c1d0*/  LDL.LU.64 R36, [R1+0x228] ;  /* 0x0002280001247983 */ /* 0x000f220000300a00 */
[----:B-1----:R-:W-:-:S05]  /*1c1e0*/  MOV R0, R39 ;  /* 0x0000002700007202 */ /* 0x002fca0000000f00 */
[----:B------:R1:W-:Y:S04]  /*1c1f0*/  STL [R1+0x104], R0 ;  /* 0x0001040001007387 */ /* 0x0003e80000100800 */
[----:B--2---:R-:W-:Y:S04]  /*1c200*/  STL [R1+0x110], R26 ;  /* 0x0001101a01007387 */ /* 0x004fe80000100800 */
[----:B------:R-:W2:Y:S01]  /*1c210*/  LDL.LU.64 R38, [R1+0x238] ;  /* 0x0002380001267983 */ /* 0x000ea20000300a00 */
[----:B-1----:R-:W-:-:S05]  /*1c220*/  IMAD.MOV.U32 R0, RZ, RZ, R27 ;  /* 0x000000ffff007224 */ /* 0x002fca00078e001b */
[----:B------:R3:W-:Y:S02]  /*1c230*/  STL [R1+0x10c], R0 ;  /* 0x00010c0001007387 */ /* 0x0007e40000100800 */
[----:B---3--:R-:W-:Y:S02]  /*1c240*/  IMAD.MOV.U32 R0, RZ, RZ, R41 ;  /* 0x000000ffff007224 */ /* 0x008fe400078e0029 */
[----:B------:R1:W-:Y:S04]  /*1c250*/  STL [R1+0x118], R40 ;  /* 0x0001182801007387 */ /* 0x0003e80000100800 */
[----:B-1----:R-:W3:Y:S04]  /*1c260*/  LDL.LU.64 R40, [R1+0x240] ;  /* 0x0002400001287983 */ /* 0x002ee80000300a00 */
[----:B------:R1:W-:Y:S04]  /*1c270*/  STL [R1+0x114], R0 ;  /* 0x0001140001007387 */ /* 0x0003e80000100800 */
[----:B----4-:R4:W-:Y:S04]  /*1c280*/  STL [R1+0x120], R28 ;  /* 0x0001201c01007387 */ /* 0x0109e80000100800 */
[----:B------:R-:W3:Y:S01]  /*1c290*/  LDL.LU.64 R26, [R1+0x3f0] ;  /* 0x0003f000011a7983 */ /* 0x000ee20000300a00 */
[----:B-1----:R-:W-:-:S05]  /*1c2a0*/  MOV R0, R29 ;  /* 0x0000001d00007202 */ /* 0x002fca0000000f00 */
[----:B------:R1:W-:Y:S04]  /*1c2b0*/  STL [R1+0x11c], R0 ;  /* 0x00011c0001007387 */ /* 0x0003e80000100800 */
[----:B------:R-:W-:Y:S04]  /*1c2c0*/  STL [R1+0x128], R30 ;  /* 0x0001281e01007387 */ /* 0x000fe80000100800 */
[----:B----4-:R-:W4:Y:S01]  /*1c2d0*/  LDL.LU.64 R28, [R1+0x258] ;  /* 0x00025800011c7983 */ /* 0x010f220000300a00 */
[----:B-1----:R-:W-:-:S05]  /*1c2e0*/  IMAD.MOV.U32 R0, RZ, RZ, R31 ;  /* 0x000000ffff007224 */ /* 0x002fca00078e001f */
[----:B------:R1:W-:Y:S04]  /*1c2f0*/  STL [R1+0x124], R0 ;  /* 0x0001240001007387 */ /* 0x0003e80000100800 */
[----:B------:R-:W-:Y:S01]  /*1c300*/  STL [R1+0x130], R32 ;  /* 0x0001302001007387 */ /* 0x000fe20000100800 */
[----:B-1----:R-:W-:-:S03]  /*1c310*/  IMAD.MOV.U32 R0, RZ, RZ, R33 ;  /* 0x000000ffff007224 */ /* 0x002fc600078e0021 */
[----:B------:R-:W4:Y:S04]  /*1c320*/  LDL.LU.64 R30, [R1+0x250] ;  /* 0x00025000011e7983 */ /* 0x000f280000300a00 */
[----:B------:R1:W-:Y:S04]  /*1c330*/  STL [R1+0x12c], R0 ;  /* 0x00012c0001007387 */ /* 0x0003e80000100800 */
[----:B------:R1:W-:Y:S02]  /*1c340*/  STL [R1+0x138], R34 ;  /* 0x0001382201007387 */ /* 0x0003e40000100800 */
[----:B-1----:R-:W-:-:S02]  /*1c350*/  MOV R0, R35 ;  /* 0x0000002300007202 */ /* 0x002fc40000000f00 */
[----:B------:R-:W4:Y:S04]  /*1c360*/  LDL.LU.64 R32, [R1+0x248] ;  /* 0x0002480001207983 */ /* 0x000f280000300a00 */
[----:B------:R1:W-:Y:S04]  /*1c370*/  STL [R1+0x134], R0 ;  /* 0x0001340001007387 */ /* 0x0003e80000100800 */
[----:B------:R-:W-:Y:S04]  /*1c380*/  STL [R1+0x140], R86 ;  /* 0x0001405601007387 */ /* 0x000fe80000100800 */
[----:B------:R-:W4:Y:S01]  /*1c390*/  LDL.LU.64 R34, [R1+0x418] ;  /* 0x0004180001227983 */ /* 0x000f220000300a00 */
[----:B-1----:R-:W-:-:S05]  /*1c3a0*/  IMAD.MOV.U32 R0, RZ, RZ, R87 ;  /* 0x000000ffff007224 */ /* 0x002fca00078e0057 */
[----:B------:R1:W-:Y:S04]  /*1c3b0*/  STL [R1+0x13c], R0 ;  /* 0x00013c0001007387 */ /* 0x0003e80000100800 */
[----:B------:R1:W-:Y:S02]  /*1c3c0*/  STL [R1+0x148], R24 ;  /* 0x0001481801007387 */ /* 0x0003e40000100800 */
[----:B-1----:R-:W-:Y:S02]  /*1c3d0*/  IMAD.MOV.U32 R0, RZ, RZ, R25 ;  /* 0x000000ffff007224 */ /* 0x002fe400078e0019 */
[----:B------:R-:W4:Y:S04]  /*1c3e0*/  LDL.LU.64 R24, [R1+0x1c8] ;  /* 0x0001c80001187983 */ /* 0x000f280000300a00 */
[----:B------:R1:W-:Y:S04]  /*1c3f0*/  STL [R1+0x144], R0 ;  /* 0x0001440001007387 */ /* 0x0003e80000100800 */
[----:B------:R2:W-:Y:S01]  /*1c400*/  STL [R1+0x150], R36 ;  /* 0x0001502401007387 */ /* 0x0005e20000100800 */
[----:B-1----:R-:W-:-:S03]  /*1c410*/  MOV R0, R37 ;  /* 0x0000002500007202 */ /* 0x002fc60000000f00 */
[----:B--2---:R-:W-:Y:S04]  /*1c420*/  STL [R1+0x158], R38 ;  /* 0x0001582601007387 */ /* 0x004fe80000100800 */
[----:B------:R1:W-:Y:S04]  /*1c430*/  STL [R1+0x14c], R0 ;  /* 0x00014c0001007387 */ /* 0x0003e80000100800 */
[----:B------:R-:W2:Y:S01]  /*1c440*/  LDL.LU.64 R36, [R1+0x1c0] ;  /* 0x0001c00001247983 */ /* 0x000ea20000300a00 */
[----:B-1----:R-:W-:-:S03]  /*1c450*/  IMAD.MOV.U32 R0, RZ, RZ, R39 ;  /* 0x000000ffff007224 */ /* 0x002fc600078e0027 */
[----:B------:R-:W2:Y:S04]  /*1c460*/  LDL.LU.64 R38, [R1+0x1b0] ;  /* 0x0001b00001267983 */ /* 0x000ea80000300a00 */
[----:B------:R3:W-:Y:S02]  /*1c470*/  STL [R1+0x154], R0 ;  /* 0x0001540001007387 */ /* 0x0007e40000100800 */
[----:B---3--:R-:W-:Y:S02]  /*1c480*/  IMAD.MOV.U32 R0, RZ, RZ, R41 ;  /* 0x000000ffff007224 */ /* 0x008fe400078e0029 */
[----:B------:R1:W-:Y:S04]  /*1c490*/  STL [R1+0x160], R40 ;  /* 0x0001602801007387 */ /* 0x0003e80000100800 */
[----:B------:R-:W-:Y:S04]  /*1c4a0*/  STL [R1+0x168], R26 ;  /* 0x0001681a01007387 */ /* 0x000fe80000100800 */
[----:B------:R3:W-:Y:S04]  /*1c4b0*/  STL [R1+0x15c], R0 ;  /* 0x00015c0001007387 */ /* 0x0007e80000100800 */
[----:B-1----:R-:W2:Y:S01]  /*1c4c0*/  LDL.LU.64 R40, [R1+0x498] ;  /* 0x0004980001287983 */ /* 0x002ea20000300a00 */
[----:B---3--:R-:W-:-:S03]  /*1c4d0*/  MOV R0, R27 ;  /* 0x0000001b00007202 */ /* 0x008fc60000000f00 */
[----:B----4-:R-:W-:Y:S04]  /*1c4e0*/  STL [R1+0x170], R28 ;  /* 0x0001701c01007387 */ /* 0x010fe80000100800 */
[----:B------:R1:W-:Y:S04]  /*1c4f0*/  STL [R1+0x164], R0 ;  /* 0x0001640001007387 */ /* 0x0003e80000100800 */
[----:B------:R-:W3:Y:S01]  /*1c500*/  LDL.LU.64 R26, [R1+0x268] ;  /* 0x00026800011a7983 */ /* 0x000ee20000300a00 */
[----:B-1----:R-:W-:-:S03]  /*1c510*/  IMAD.MOV.U32 R0, RZ, RZ, R29 ;  /* 0x000000ffff007224 */ /* 0x002fc600078e001d */
[----:B------:R-:W-:Y:S04]  /*1c520*/  STL [R1+0x178], R30 ;  /* 0x0001781e01007387 */ /* 0x000fe80000100800 */
[----:B------:R1:W-:Y:S04]  /*1c530*/  STL [R1+0x16c], R0 ;  /* 0x00016c0001007387 */ /* 0x0003e80000100800 */
[----:B------:R-:W4:Y:S04]  /*1c540*/  LDL.LU.64 R28, [R1+0x270] ;  /* 0x00027000011c7983 */ /* 0x000f280000300a00 */
[----:B------:R-:W4:Y:S01]  /*1c550*/  LDL.LU.64 R86, [R1+0x278] ;  /* 0x0002780001567983 */ /* 0x000f220000300a00 */
[----:B-1----:R-:W-:-:S05]  /*1c560*/  IMAD.MOV.U32 R0, RZ, RZ, R31 ;  /* 0x000000ffff007224 */ /* 0x002fca00078e001f */
[----:B------:R1:W-:Y:S04]  /*1c570*/  STL [R1+0x174], R0 ;  /* 0x0001740001007387 */ /* 0x0003e80000100800 */
[----:B------:R1:W-:Y:S02]  /*1c580*/  STL [R1+0x180], R32 ;  /* 0x0001802001007387 */ /* 0x0003e40000100800 */
[----:B-1----:R-:W-:Y:S02]  /*1c590*/  MOV R0, R33 ;  /* 0x0000002100007202 */ /* 0x002fe40000000f00 */
[----:B------:R-:W-:Y:S04]  /*1c5a0*/  STL [R1+0x188], R34 ;  /* 0x0001882201007387 */ /* 0x000fe80000100800 */
[----:B------:R1:W-:Y:S04]  /*1c5b0*/  STL [R1+0x17c], R0 ;  /* 0x00017c0001007387 */ /* 0x0003e80000100800 */
[----:B------:R-:W4:Y:S04]  /*1c5c0*/  LDL.LU.64 R30, [R1+0x4a0] ;  /* 0x0004a000011e7983 */ /* 0x000f280000300a00 */
[----:B------:R-:W4:Y:S01]  /*1c5d0*/  LDL.LU.64 R32, [R1+0x280] ;  /* 0x0002800001207983 */ /* 0x000f220000300a00 */
[----:B-1----:R-:W-:-:S05]  /*1c5e0*/  IMAD.MOV.U32 R0, RZ, RZ, R35 ;  /* 0x000000ffff007224 */ /* 0x002fca00078e0023 */
[----:B------:R1:W-:Y:S04]  /*1c5f0*/  STL [R1+0x184], R0 ;  /* 0x0001840001007387 */ /* 0x0003e80000100800 */
[----:B------:R-:W-:Y:S04]  /*1c600*/  STL [R1+0x190], R24 ;  /* 0x0001901801007387 */ /* 0x000fe80000100800 */
[----:B------:R-:W4:Y:S01]  /*1c610*/  LDL.LU.64 R34, [R1+0x288] ;  /* 0x0002880001227983 */ /* 0x000f220000300a00 */
[----:B-1----:R-:W-:-:S05]  /*1c620*/  IMAD.MOV.U32 R0, RZ, RZ, R25 ;  /* 0x000000ffff007224 */ /* 0x002fca00078e0019 */
[----:B------:R2:W-:Y:S02]  /*1c630*/  STL [R1+0x18c], R0 ;  /* 0x00018c0001007387 */ /* 0x0005e40000100800 */
[----:B--2---:R-:W-:Y:S02]  /*1c640*/  MOV R0, R37 ;  /* 0x0000002500007202 */ /* 0x004fe40000000f00 */
[----:B------:R1:W-:Y:S04]  /*1c650*/  STL [R1+0x198], R36 ;  /* 0x0001982401007387 */ /* 0x0003e80000100800 */
[----:B-1----:R-:W2:Y:S04]  /*1c660*/  LDL.LU.64 R36, [R1+0x298] ;  /* 0x0002980001247983 */ /* 0x002ea80000300a00 */
[----:B------:R1:W-:Y:S04]  /*1c670*/  STL [R1+0x194], R0 ;  /* 0x0001940001007387 */ /* 0x0003e80000100800 */
[----:B------:R1:W-:Y:S02]  /*1c680*/  STL [R1+0x1a0], R38 ;  /* 0x0001a02601007387 */ /* 0x0003e40000100800 */
[----:B-1----:R-:W-:-:S02]  /*1c690*/  IMAD.MOV.U32 R0, RZ, RZ, R39 ;  /* 0x000000ffff007224 */ /* 0x002fc400078e0027 */
[----:B------:R-:W2:Y:S04]  /*1c6a0*/  LDL.LU.64 R38, [R1+0x4a8] ;  /* 0x0004a80001267983 */ /* 0x000ea80000300a00 */
[----:B------:R1:W-:Y:S04]  /*1c6b0*/  STL [R1+0x19c], R0 ;  /* 0x00019c0001007387 */ /* 0x0003e80000100800 */
[----:B------:R3:W-:Y:S01]  /*1c6c0*/  STL [R1+0x1a8], R40 ;  /* 0x0001a82801007387 */ /* 0x0007e20000100800 */
[----:B-1----:R-:W-:-:S03]  /*1c6d0*/  IMAD.MOV.U32 R0, RZ, RZ, R41 ;  /* 0x000000ffff007224 */ /* 0x002fc600078e0029 */
[----:B---3--:R-:W3:Y:S04]  /*1c6e0*/  LDL.LU.64 R40, [R1+0x2a0] ;  /* 0x0002a00001287983 */ /* 0x008ee80000300a00 */
[----:B------:R1:W-:Y:S04]  /*1c6f0*/  STL [R1+0x1a4], R0 ;  /* 0x0001a40001007387 */ /* 0x0003e80000100800 */
[----:B------:R4:W-:Y:S04]  /*1c700*/  STL [R1+0x1b0], R26 ;  /* 0x0001b01a01007387 */ /* 0x0009e80000100800 */
[----:B------:R-:W3:Y:S01]  /*1c710*/  LDL.LU.64 R24, [R1+0x2a8] ;  /* 0x0002a80001187983 */ /* 0x000ee20000300a00 */
[----:B-1----:R-:W-:-:S05]  /*1c720*/  MOV R0, R27 ;  /* 0x0000001b00007202 */ /* 0x002fca0000000f00 */
[----:B------:R1:W-:Y:S04]  /*1c730*/  STL [R1+0x1ac], R0 ;  /* 0x0001ac0001007387 */ /* 0x0003e80000100800 */
[----:B----4-:R4:W-:Y:S04]  /*1c740*/  STL [R1+0x1b8], R28 ;  /* 0x0001b81c01007387 */ /* 0x0109e80000100800 */
[----:B------:R-:W3:Y:S01]  /*1c750*/  LDL.LU.64 R26, [R1+0x2b0] ;  /* 0x0002b000011a7983 */ /* 0x000ee20000300a00 */
[----:B-1----:R-:W-:-:S05]  /*1c760*/  IMAD.MOV.U32 R0, RZ, RZ, R29 ;  /* 0x000000ffff007224 */ /* 0x002fca00078e001d */
[----:B------:R1:W-:Y:S04]  /*1c770*/  STL [R1+0x1b4], R0 ;  /* 0x0001b40001007387 */ /* 0x0003e80000100800 */
[----:B------:R-:W-:Y:S04]  /*1c780*/  STL [R1+0x1c0], R86 ;  /* 0x0001c05601007387 */ /* 0x000fe80000100800 */
[----:B----4-:R-:W4:Y:S01]  /*1c790*/  LDL.LU.64 R28, [R1+0x4b0] ;  /* 0x0004b000011c7983 */ /* 0x010f220000300a00 */
[----:B-1----:R-:W-:-:S05]  /*1c7a0*/  IMAD.MOV.U32 R0, RZ, RZ, R87 ;  /* 0x000000ffff007224 */ /* 0x002fca00078e0057 */
[----:B------:R1:W-:Y:S04]  /*1c7b0*/  STL [R1+0x1bc], R0 ;  /* 0x0001bc0001007387 */ /* 0x0003e80000100800 */
[----:B------:R1:W-:Y:S02]  /*1c7c0*/  STL [R1+0x1c8], R30 ;  /* 0x0001c81e01007387 */ /* 0x0003e40000100800 */
[----:B-1----:R-:W-:Y:S02]  /*1c7d0*/  MOV R0, R31 ;  /* 0x0000001f00007202 */ /* 0x002fe40000000f00 */
        /* <DEDUP_REMOVED lines=8> */
[----:B------:R-:W4:Y:S04]  /*1c860*/  LDL.LU.64 R34, [R1+0x2d0] ;  /* 0x0002d00001227983 */ /* 0x000f280000300a00 */
[----:B------:R2:W-:Y:S02]  /*1c870*/  STL [R1+0x1d4], R0 ;  /* 0x0001d40001007387 */ /* 0x0005e40000100800 */
[----:B--2---:R-:W-:Y:S02]  /*1c880*/  MOV R0, R37 ;  /* 0x0000002500007202 */ /* 0x004fe40000000f00 */
[----:B------:R1:W-:Y:S04]  /*1c890*/  STL [R1+0x1e0], R36 ;  /* 0x0001e02401007387 */ /* 0x0003e80000100800 */
[----:B------:R-:W-:Y:S04]  /*1c8a0*/  STL [R1+0x1e8], R38 ;  /* 0x0001e82601007387 */ /* 0x000fe80000100800 */
[----:B------:R2:W-:Y:S04]  /*1c8b0*/  STL [R1+0x1dc], R0 ;  /* 0x0001dc0001007387 */ /* 0x0005e80000100800 */
[----:B-1----:R-:W4:Y:S01]  /*1c8c0*/  LDL.LU.64 R36, [R1+0x4b8] ;  /* 0x0004b80001247983 */ /* 0x002f220000300a00 */
[----:B--2---:R-:W-:-:S03]  /*1c8d0*/  IMAD.MOV.U32 R0, RZ, RZ, R39 ;  /* 0x000000ffff007224 */ /* 0x004fc600078e0027 */
[----:B---3--:R-:W-:Y:S04]  /*1c8e0*/  STL [R1+0x1f0], R40 ;  /* 0x0001f02801007387 */ /* 0x008fe80000100800 */
[----:B------:R1:W-:Y:S04]  /*1c8f0*/  STL [R1+0x1e4], R0 ;  /* 0x0001e40001007387 */ /* 0x0003e80000100800 */
[----:B------:R-:W2:Y:S01]  /*1c900*/  LDL.LU.64 R38, [R1+0x2d8] ;  /* 0x0002d80001267983 */ /* 0x000ea20000300a00 */
[----:B-1----:R-:W-:-:S03]  /*1c910*/  IMAD.MOV.U32 R0, RZ, RZ, R41 ;  /* 0x000000ffff007224 */ /* 0x002fc600078e0029 */
[----:B------:R-:W-:Y:S04]  /*1c920*/  STL [R1+0x1f8], R24 ;  /* 0x0001f81801007387 */ /* 0x000fe80000100800 */
[----:B------:R1:W-:Y:S04]  /*1c930*/  STL [R1+0x1ec], R0 ;  /* 0x0001ec0001007387 */ /* 0x0003e80000100800 */
[----:B------:R-:W3:Y:S04]  /*1c940*/  LDL.LU.64 R40, [R1+0x2e0] ;  /* 0x0002e00001287983 */ /* 0x000ee80000300a00 */
[----:B------:R-:W3:Y:S01]  /*1c950*/  LDL.LU.64 R86, [R1+0x2e8] ;  /* 0x0002e80001567983 */ /* 0x000ee20000300a00 */
[----:B-1----:R-:W-:-:S05]  /*1c960*/  MOV R0, R25 ;  /* 0x0000001900007202 */ /* 0x002fca0000000f00 */
[----:B------:R1:W-:Y:S04]  /*1c970*/  STL [R1+0x1f4], R0 ;  /* 0x0001f40001007387 */ /* 0x0003e80000100800 */
[----:B------:R4:W-:Y:S01]  /*1c980*/  STL [R1+0x200], R26 ;  /* 0x0002001a01007387 */ /* 0x0009e20000100800 */
[----:B-1----:R-:W-:-:S03]  /*1c990*/  IMAD.MOV.U32 R0, RZ, RZ, R27 ;  /* 0x000000ffff007224 */ /* 0x002fc600078e001b */
[----:B----4-:R-:W-:Y:S04]  /*1c9a0*/  STL [R1+0x208], R28 ;  /* 0x0002081c01007387 */ /* 0x010fe80000100800 */
[----:B------:R1:W-:Y:S04]  /*1c9b0*/  STL [R1+0x1fc], R0 ;  /* 0x0001fc0001007387 */ /* 0x0003e80000100800 */
[----:B------:R-:W4:Y:S04]  /*1c9c0*/  LDL.LU.64 R24, [R1+0x4c0] ;  /* 0x0004c00001187983 */ /* 0x000f280000300a00 */
[----:B------:R-:W4:Y:S01]  /*1c9d0*/  LDL.LU.64 R26, [R1+0x2f8] ;  /* 0x0002f800011a7983 */ /* 0x000f220000300a00 */
[----:B-1----:R-:W-:-:S05]  /*1c9e0*/  IMAD.MOV.U32 R0, RZ, RZ, R29 ;  /* 0x000000ffff007224 */ /* 0x002fca00078e001d */
[----:B------:R1:W-:Y:S04]  /*1c9f0*/  STL [R1+0x204], R0 ;  /* 0x0002040001007387 */ /* 0x0003e80000100800 */
[----:B------:R-:W-:Y:S04]  /*1ca00*/  STL [R1+0x210], R30 ;  /* 0x0002101e01007387 */ /* 0x000fe80000100800 */
[----:B------:R-:W4:Y:S01]  /*1ca10*/  LDL.LU.64 R28, [R1+0x300] ;  /* 0x00030000011c7983 */ /* 0x000f220000300a00 */
[----:B-1----:R-:W-:-:S05]  /*1ca20*/  MOV R0, R31 ;  /* 0x0000001f00007202 */ /* 0x002fca0000000f00 */
[----:B------:R1:W-:Y:S02]  /*1ca30*/  STL [R1+0x20c], R0 ;  /* 0x00020c0001007387 */ /* 0x0003e40000100800 */
[----:B-1----:R-:W-:Y:S02]  /*1ca40*/  IMAD.MOV.U32 R0, RZ, RZ, R33 ;  /* 0x000000ffff007224 */ /* 0x002fe400078e0021 */
[----:B------:R1:W-:Y:S04]  /*1ca50*/  STL [R1+0x218], R32 ;  /* 0x0002182001007387 */ /* 0x0003e80000100800 */
[----:B------:R-:W4:Y:S04]  /*1ca60*/  LDL.LU.64 R30, [R1+0x308] ;  /* 0x00030800011e7983 */ /* 0x000f280000300a00 */
[----:B------:R1:W-:Y:S04]  /*1ca70*/  STL [R1+0x214], R0 ;  /* 0x0002140001007387 */ /* 0x0003e80000100800 */
[----:B------:R1:W-:Y:S04]  /*1ca80*/  STL [R1+0x220], R34 ;  /* 0x0002202201007387 */ /* 0x0003e80000100800 */
[----:B-1----:R-:W4:Y:S01]  /*1ca90*/  LDL.LU.64 R32, [R1+0x4e0] ;  /* 0x0004e00001207983 */ /* 0x002f220000300a00 */
[----:B------:R-:W-:-:S05]  /*1caa0*/  IMAD.MOV.U32 R0, RZ, RZ, R35 ;  /* 0x000000ffff007224 */ /* 0x000fca00078e0023 */
[----:B------:R1:W-:Y:S04]  /*1cab0*/  STL [R1+0x21c], R0 ;  /* 0x00021c0001007387 */ /* 0x0003e80000100800 */
[----:B------:R2:W-:Y:S04]  /*1cac0*/  STL [R1+0x228], R36 ;  /* 0x0002282401007387 */ /* 0x0005e80000100800 */
[----:B------:R-:W4:Y:S01]  /*1cad0*/  LDL.LU.64 R34, [R1+0x310] ;  /* 0x0003100001227983 */ /* 0x000f220000300a00 */
[----:B-1----:R-:W-:-:S05]  /*1cae0*/  MOV R0, R37 ;  /* 0x0000002500007202 */ /* 0x002fca0000000f00 */
[----:B------:R1:W-:Y:S04]  /*1caf0*/  STL [R1+0x224], R0 ;  /* 0x0002240001007387 */ /* 0x0003e80000100800 */
[----:B--2---:R-:W-:Y:S04]  /*1cb00*/  STL [R1+0x230], R38 ;  /* 0x0002302601007387 */ /* 0x004fe80000100800 */
[----:B------:R-:W2:Y:S01]  /*1cb10*/  LDL.LU.64 R36, [R1+0x318] ;  /* 0x0003180001247983 */ /* 0x000ea20000300a00 */
[----:B-1----:R-:W-:-:S05]  /*1cb20*/  IMAD.MOV.U32 R0, RZ, RZ, R39 ;  /* 0x000000ffff007224 */ /* 0x002fca00078e0027 */
[----:B------:R1:W-:Y:S04]  /*1cb30*/  STL [R1+0x22c], R0 ;  /* 0x00022c0001007387 */ /* 0x0003e80000100800 */
[----:B---3--:R3:W-:Y:S01]  /*1cb40*/  STL [R1+0x238], R40 ;  /* 0x0002382801007387 */ /* 0x0087e20000100800 */
[----:B-1----:R-:W-:Y:S01]  /*1cb50*/  IMAD.MOV.U32 R0, RZ, RZ, R41 ;  /* 0x000000ffff007224 */ /* 0x002fe200078e0029 */
[----:B------:R-:W-:Y:S01]  /*1cb60*/  MOV R38, R42 ;  /* 0x0000002a00267202 */ /* 0x000fe20000000f00 */
[----:B------:R-:W-:Y:S01]  /*1cb70*/  IMAD.MOV.U32 R39, RZ, RZ, R43 ;  /* 0x000000ffff277224 */ /* 0x000fe200078e002b */
[----:B---3--:R-:W3:Y:S04]  /*1cb80*/  LDL.LU.64 R40, [R1+0x320] ;  /* 0x0003200001287983 */ /* 0x008ee80000300a00 */
[----:B------:R1:W-:Y:S04]  /*1cb90*/  STL [R1+0x234], R0 ;  /* 0x0002340001007387 */ /* 0x0003e80000100800 */
[----:B------:R-:W-:Y:S04]  /*1cba0*/  STL [R1+0x240], R86 ;  /* 0x0002405601007387 */ /* 0x000fe80000100800 */
[----:B------:R-:W3:Y:S01]  /*1cbb0*/  LDL.LU.64 R42, [R1+0x500] ;  /* 0x00050000012a7983 */ /* 0x000ee20000300a00 */
[----:B-1----:R-:W-:-:S05]  /*1cbc0*/  IMAD.MOV.U32 R0, RZ, RZ, R87 ;  /* 0x000000ffff007224 */ /* 0x002fca00078e0057 */
[----:B------:R1:W-:Y:S04]  /*1cbd0*/  STL [R1+0x23c], R0 ;  /* 0x00023c0001007387 */ /* 0x0003e80000100800 */
[----:B----4-:R4:W-:Y:S01]  /*1cbe0*/  STL [R1+0x248], R24 ;  /* 0x0002481801007387 */ /* 0x0109e20000100800 */
[----:B-1----:R-:W-:-:S03]  /*1cbf0*/  MOV R0, R25 ;  /* 0x0000001900007202 */ /* 0x002fc60000000f00 */
[----:B----4-:R-:W4:Y:S04]  /*1cc00*/  LDL.LU.64 R24, [R1+0x328] ;  /* 0x0003280001187983 */ /* 0x010f280000300a00 */
        /* <DEDUP_REMOVED lines=8> */
[----:B------:R1:W-:Y:S04]  /*1cc90*/  STL [R1+0x254], R0 ;  /* 0x0002540001007387 */ /* 0x0003e80000100800 */
[----:B------:R1:W-:Y:S02]  /*1cca0*/  STL [R1+0x260], R30 ;  /* 0x0002601e01007387 */ /* 0x0003e40000100800 */
[----:B-1----:R-:W-:-:S02]  /*1ccb0*/  MOV R0, R31 ;  /* 0x0000001f00007202 */ /* 0x002fc40000000f00 */
[----:B------:R-:W-:Y:S04]  /*1ccc0*/  STL [R1+0x268], R32 ;  /* 0x0002682001007387 */ /* 0x000fe80000100800 */
[----:B------:R1:W-:Y:S04]  /*1ccd0*/  STL [R1+0x25c], R0 ;  /* 0x00025c0001007387 */ /* 0x0003e80000100800 */
[----:B------:R-:W4:Y:S01]  /*1cce0*/  LDL.LU.64 R30, [R1+0x518] ;  /* 0x00051800011e7983 */ /* 0x000f220000300a00 */
[----:B-1----:R-:W-:-:S03]  /*1ccf0*/  IMAD.MOV.U32 R0, RZ, RZ, R33 ;  /* 0x000000ffff007224 */ /* 0x002fc600078e0021 */
[----:B------:R-:W-:Y:S04]  /*1cd00*/  STL [R1+0x270], R34 ;  /* 0x0002702201007387 */ /* 0x000fe80000100800 */
[----:B------:R1:W-:Y:S04]  /*1cd10*/  STL [R1+0x264], R0 ;  /* 0x0002640001007387 */ /* 0x0003e80000100800 */
[----:B------:R-:W4:Y:S01]  /*1cd20*/  LDL.LU.64 R32, [R1+0x340] ;  /* 0x0003400001207983 */ /* 0x000f220000300a00 */
[----:B-1----:R-:W-:-:S03]  /*1cd30*/  IMAD.MOV.U32 R0, RZ, RZ, R35 ;  /* 0x000000ffff007224 */ /* 0x002fc600078e0023 */
[----:B--2---:R-:W-:Y:S04]  /*1cd40*/  STL [R1+0x278], R36 ;  /* 0x0002782401007387 */ /* 0x004fe80000100800 */
[----:B------:R1:W-:Y:S04]  /*1cd50*/  STL [R1+0x26c], R0 ;  /* 0x00026c0001007387 */ /* 0x0003e80000100800 */
[----:B------:R-:W2:Y:S04]  /*1cd60*/  LDL.LU.64 R34, [R1+0x348] ;  /* 0x0003480001227983 */ /* 0x000ea80000300a00 */
[----:B------:R-:W2:Y:S01]  /*1cd70*/  LDL.LU.64 R86, [R1+0x350] ;  /* 0x0003500001567983 */ /* 0x000ea20000300a00 */
[----:B-1----:R-:W-:-:S05]  /*1cd80*/  MOV R0, R37 ;  /* 0x0000002500007202 */ /* 0x002fca0000000f00 */
[----:B------:R1:W-:Y:S04]  /*1cd90*/  STL [R1+0x274], R0 ;  /* 0x0002740001007387 */ /* 0x0003e80000100800 */
[----:B---3--:R3:W-:Y:S01]  /*1cda0*/  STL [R1+0x280], R40 ;  /* 0x0002802801007387 */ /* 0x0087e20000100800 */
[----:B-1----:R-:W-:-:S03]  /*1cdb0*/  IMAD.MOV.U32 R0, RZ, RZ, R41 ;  /* 0x000000ffff007224 */ /* 0x002fc600078e0029 */
[----:B------:R-:W-:Y:S04]  /*1cdc0*/  STL [R1+0x288], R42 ;  /* 0x0002882a01007387 */ /* 0x000fe80000100800 */
[----:B------:R1:W-:Y:S04]  /*1cdd0*/  STL [R1+0x27c], R0 ;  /* 0x00027c0001007387 */ /* 0x0003e80000100800 */
[----:B---3--:R-:W3:Y:S01]  /*1cde0*/  LDL.LU.64 R40, [R1+0x538] ;  /* 0x0005380001287983 */ /* 0x008ee20000300a00 */
[----:B-1----:R-:W-:-:S03]  /*1cdf0*/  IMAD.MOV.U32 R0, RZ, RZ, R43 ;  /* 0x000000ffff007224 */ /* 0x002fc600078e002b */
[----:B------:R-:W3:Y:S04]  /*1ce00*/  LDL.LU.64 R42, [R1+0x358] ;  /* 0x00035800012a7983 */ /* 0x000ee80000300a00 */
[----:B------:R1:W-:Y:S04]  /*1ce10*/  STL [R1+0x284], R0 ;  /* 0x0002840001007387 */ /* 0x0003e80000100800 */
[----:B----4-:R-:W-:Y:S04]  /*1ce20*/  STL [R1+0x290], R24 ;  /* 0x0002901801007387 */ /* 0x010fe80000100800 */
[----:B------:R-:W4:Y:S01]  /*1ce30*/  LDL.LU.64 R36, [R1+0x360] ;  /* 0x0003600001247983 */ /* 0x000f220000300a00 */
[----:B-1----:R-:W-:-:S05]  /*1ce40*/  MOV R0, R25 ;  /* 0x0000001900007202 */ /* 0x002fca0000000f00 */
[----:B------:R1:W-:Y:S02]  /*1ce50*/  STL [R1+0x28c], R0 ;  /* 0x00028c0001007387 */ /* 0x0003e40000100800 */
[----:B-1----:R-:W-:Y:S02]  /*1ce60*/  IMAD.MOV.U32 R0, RZ, RZ, R27 ;  /* 0x000000ffff007224 */ /* 0x002fe400078e001b */
[----:B------:R1:W-:Y:S04]  /*1ce70*/  STL [R1+0x298], R26 ;  /* 0x0002981a01007387 */ /* 0x0003e80000100800 */
[----:B-1----:R-:W4:Y:S04]  /*1ce80*/  LDL.LU.64 R26, [R1+0x368] ;  /* 0x00036800011a7983 */ /* 0x002f280000300a00 */
        /* <DEDUP_REMOVED lines=12> */
[----:B------:R2:W-:Y:S02]  /*1cf50*/  STL [R1+0x2ac], R0 ;  /* 0x0002ac0001007387 */ /* 0x0005e40000100800 */
[----:B--2---:R-:W-:Y:S02]  /*1cf60*/  IMAD.MOV.U32 R0, RZ, RZ, R35 ;  /* 0x000000ffff007224 */ /* 0x004fe400078e0023 */
[----:B------:R1:W-:Y:S04]  /*1cf70*/  STL [R1+0x2b8], R34 ;  /* 0x0002b82201007387 */ /* 0x0003e80000100800 */
[----:B------:R-:W2:Y:S04]  /*1cf80*/  LDL.LU.64 R32, [R1+0x380] ;  /* 0x0003800001207983 */ /* 0x000ea80000300a00 */
[----:B------:R1:W-:Y:S04]  /*1cf90*/  STL [R1+0x2b4], R0 ;  /* 0x0002b40001007387 */ /* 0x0003e80000100800 */
[----:B------:R-:W-:Y:S04]  /*1cfa0*/  STL [R1+0x2c0], R86 ;  /* 0x0002c05601007387 */ /* 0x000fe80000100800 */
[----:B-1----:R-:W2:Y:S01]  /*1cfb0*/  LDL.LU.64 R34, [R1+0x570] ;  /* 0x0005700001227983 */ /* 0x002ea20000300a00 */
[----:B------:R-:W-:-:S05]  /*1cfc0*/  MOV R0, R87 ;  /* 0x0000005700007202 */ /* 0x000fca0000000f00 */
[----:B------:R1:W-:Y:S04]  /*1cfd0*/  STL [R1+0x2bc], R0 ;  /* 0x0002bc0001007387 */ /* 0x0003e80000100800 */
[----:B---3--:R3:W-:Y:S01]  /*1cfe0*/  STL [R1+0x2c8], R40 ;  /* 0x0002c82801007387 */ /* 0x0087e20000100800 */
[----:B-1----:R-:W-:-:S03]  /*1cff0*/  IMAD.MOV.U32 R0, RZ, RZ, R41 ;  /* 0x000000ffff007224 */ /* 0x002fc600078e0029 */
[----:B---3--:R-:W3:Y:S04]  /*1d000*/  LDL.LU.64 R40, [R1+0x388] ;  /* 0x0003880001287983 */ /* 0x008ee80000300a00 */
[----:B------:R1:W-:Y:S04]  /*1d010*/  STL [R1+0x2c4], R0 ;  /* 0x0002c40001007387 */ /* 0x0003e80000100800 */
[----:B------:R4:W-:Y:S01]  /*1d020*/  STL [R1+0x2d0], R42 ;  /* 0x0002d02a01007387 */ /* 0x0009e20000100800 */
[----:B-1----:R-:W-:-:S03]  /*1d030*/  IMAD.MOV.U32 R0, RZ, RZ, R43 ;  /* 0x000000ffff007224 */ /* 0x002fc600078e002b */
[----:B----4-:R-:W-:Y:S04]  /*1d040*/  STL [R1+0x2d8], R36 ;  /* 0x0002d82401007387 */ /* 0x010fe80000100800 */
[----:B------:R1:W-:Y:S04]  /*1d050*/  STL [R1+0x2cc], R0 ;  /* 0x0002cc0001007387 */ /* 0x0003e80000100800 */
[----:B------:R-:W4:Y:S01]  /*1d060*/  LDL.LU.64 R42, [R1+0x390] ;  /* 0x00039000012a7983 */ /* 0x000f220000300a00 */
        /* <DEDUP_REMOVED lines=19> */
[----:B--2---:R2:W-:Y:S01]  /*1d1a0*/  STL [R1+0x300], R32 ;  /* 0x0003002001007387 */ /* 0x0045e20000100800 */
[----:B-1----:R-:W-:-:S03]  /*1d1b0*/  IMAD.MOV.U32 R0, RZ, RZ, R33 ;  /* 0x000000ffff007224 */ /* 0x002fc600078e0021 */
[----:B------:R-:W-:Y:S04]  /*1d1c0*/  STL [R1+0x308], R34 ;  /* 0x0003082201007387 */ /* 0x000fe80000100800 */
[----:B------:R1:W-:Y:S04]  /*1d1d0*/  STL [R1+0x2fc], R0 ;  /* 0x0002fc0001007387 */ /* 0x0003e80000100800 */
[----:B--2---:R-:W2:Y:S01]  /*1d1e0*/  LDL.LU.64 R32, [R1+0x5a8] ;  /* 0x0005a80001207983 */ /* 0x004ea20000300a00 */
[----:B-1----:R-:W-:-:S03]  /*1d1f0*/  MOV R0, R35 ;  /* 0x0000002300007202 */ /* 0x002fc60000000f00 */
[----:B------:R-:W2:Y:S04]  /*1d200*/  LDL.LU.64 R34, [R1+0x3b8] ;  /* 0x0003b80001227983 */ /* 0x000ea80000300a00 */
[----:B------:R1:W-:Y:S04]  /*1d210*/  STL [R1+0x304], R0 ;  /* 0x0003040001007387 */ /* 0x0003e80000100800 */
[----:B---3--:R3:W-:Y:S04]  /*1d220*/  STL [R1+0x310], R40 ;  /* 0x0003102801007387 */ /* 0x0087e80000100800 */
[----:B------:R-:W2:Y:S01]  /*1d230*/  LDL.LU.64 R24, [R1+0x3c0] ;  /* 0x0003c00001187983 */ /* 0x000ea20000300a00 */
[----:B-1----:R-:W-:-:S05]  /*1d240*/  IMAD.MOV.U32 R0, RZ, RZ, R41 ;  /* 0x000000ffff007224 */ /* 0x002fca00078e0029 */
[----:B------:R1:W-:Y:S01]  /*1d250*/  STL [R1+0x30c], R0 ;  /* 0x00030c0001007387 */ /* 0x0003e20000100800 */
[----:B---3--:R-:W-:Y:S01]  /*1d260*/  MOV R40, R44 ;  /* 0x0000002c00287202 */ /* 0x008fe20000000f00 */
[----:B------:R-:W-:Y:S02]  /*1d270*/  IMAD.MOV.U32 R41, RZ, RZ, R45 ;  /* 0x000000ffff297224 */ /* 0x000fe400078e002d */
[----:B----4-:R3:W-:Y:S01]  /*1d280*/  STL [R1+0x318], R42 ;  /* 0x0003182a01007387 */ /* 0x0107e20000100800 */
[----:B-1----:R-:W-:-:S03]  /*1d290*/  IMAD.MOV.U32 R0, RZ, RZ, R43 ;  /* 0x000000ffff007224 */ /* 0x002fc600078e002b */
[----:B---3--:R-:W3:Y:S04]  /*1d2a0*/  LDL.LU.64 R42, [R1+0x3c8] ;  /* 0x0003c800012a7983 */ /* 0x008ee80000300a00 */
[----:B------:R1:W-:Y:S04]  /*1d2b0*/  STL [R1+0x314], R0 ;  /* 0x0003140001007387 */ /* 0x0003e80000100800 */
[----:B------:R4:W-:Y:S04]  /*1d2c0*/  STL [R1+0x320], R36 ;  /* 0x0003202401007387 */ /* 0x0009e80000100800 */
[----:B------:R-:W3:Y:S01]  /*1d2d0*/  LDL.LU.64 R44, [R1+0x5c8] ;  /* 0x0005c800012c7983 */ /* 0x000ee20000300a00 */
[----:B-1----:R-:W-:-:S03]  /*1d2e0*/  IMAD.MOV.U32 R0, RZ, RZ, R37 ;  /* 0x000000ffff007224 */ /* 0x002fc600078e0025 */
[----:B------:R-:W-:Y:S04]  /*1d2f0*/  STL [R1+0x328], R26 ;  /* 0x0003281a01007387 */ /* 0x000fe80000100800 */
[----:B------:R1:W-:Y:S04]  /*1d300*/  STL [R1+0x31c], R0 ;  /* 0x00031c0001007387 */ /* 0x0003e80000100800 */
[----:B----4-:R-:W4:Y:S01]  /*1d310*/  LDL.LU.64 R36, [R1+0x3d0] ;  /* 0x0003d00001247983 */ /* 0x010f220000300a00 */
[----:B-1----:R-:W-:-:S03]  /*1d320*/  MOV R0, R27 ;  /* 0x0000001b00007202 */ /* 0x002fc60000000f00 */
        /* <DEDUP_REMOVED lines=8> */
[----:B------:R-:W-:Y:S04]  /*1d3b0*/  STL [R1+0x340], R86 ;  /* 0x0003405601007387 */ /* 0x000fe80000100800 */
[----:B------:R1:W-:Y:S04]  /*1d3c0*/  STL [R1+0x334], R0 ;  /* 0x0003340001007387 */ /* 0x0003e80000100800 */
[----:B------:R-:W4:Y:S01]  /*1d3d0*/  LDL.LU.64 R30, [R1+0x5e8] ;  /* 0x0005e800011e7983 */ /* 0x000f220000300a00 */
[----:B-1----:R-:W-:-:S05]  /*1d3e0*/  MOV R0, R87 ;  /* 0x0000005700007202 */ /* 0x002fca0000000f00 */
[----:B------:R1:W-:Y:S04]  /*1d3f0*/  STL [R1+0x33c], R0 ;  /* 0x00033c0001007387 */ /* 0x0003e80000100800 */
[----:B--2---:R2:W-:Y:S01]  /*1d400*/  STL [R1+0x348], R32 ;  /* 0x0003482001007387 */ /* 0x0045e20000100800 */
[----:B-1----:R-:W-:-:S03]  /*1d410*/  IMAD.MOV.U32 R0, RZ, RZ, R33 ;  /* 0x000000ffff007224 */ /* 0x002fc600078e0021 */
[----:B--2---:R-:W2:Y:S04]  /*1d420*/  LDL.LU.64 R32, [R1+0x400] ;  /* 0x0004000001207983 */ /* 0x004ea80000300a00 */
[----:B------:R1:W-:Y:S04]  /*1d430*/  STL [R1+0x344], R0 ;  /* 0x0003440001007387 */ /* 0x0003e80000100800 */
[----:B------:R1:W-:Y:S02]  /*1d440*/  STL [R1+0x350], R34 ;  /* 0x0003502201007387 */ /* 0x0003e40000100800 */
[----:B-1----:R-:W-:-:S02]  /*1d450*/  IMAD.MOV.U32 R0, RZ, RZ, R35 ;  /* 0x000000ffff007224 */ /* 0x002fc400078e0023 */
[----:B------:R-:W-:Y:S04]  /*1d460*/  STL [R1+0x358], R24 ;  /* 0x0003581801007387 */ /* 0x000fe80000100800 */
[----:B------:R1:W-:Y:S04]  /*1d470*/  STL [R1+0x34c], R0 ;  /* 0x00034c0001007387 */ /* 0x0003e80000100800 */
[----:B------:R-:W2:Y:S01]  /*1d480*/  LDL.LU.64 R34, [R1+0x408] ;  /* 0x0004080001227983 */ /* 0x000ea20000300a00 */
[----:B-1----:R-:W-:-:S05]  /*1d490*/  MOV R0, R25 ;  /* 0x0000001900007202 */ /* 0x002fca0000000f00 */
[----:B------:R3:W-:Y:S02]  /*1d4a0*/  STL [R1+0x354], R0 ;  /* 0x0003540001007387 */ /* 0x0007e40000100800 */
[----:B---3--:R-:W-:Y:S02]  /*1d4b0*/  IMAD.MOV.U32 R0, RZ, RZ, R43 ;  /* 0x000000ffff007224 */ /* 0x008fe400078e002b */
[----:B------:R1:W-:Y:S04]  /*1d4c0*/  STL [R1+0x360], R42 ;  /* 0x0003602a01007387 */ /* 0x0003e80000100800 */
[----:B------:R3:W-:Y:S04]  /*1d4d0*/  STL [R1+0x35c], R0 ;  /* 0x00035c0001007387 */ /* 0x0007e80000100800 */
[----:B------:R4:W-:Y:S04]  /*1d4e0*/  STL [R1+0x368], R44 ;  /* 0x0003682c01007387 */ /* 0x0009e80000100800 */
[----:B-1----:R-:W2:Y:S01]  /*1d4f0*/  LDL.LU.64 R42, [R1+0x410] ;  /* 0x00041000012a7983 */ /* 0x002ea20000300a00 */
[----:B---3--:R-:W-:-:S03]  /*1d500*/  IMAD.MOV.U32 R0, RZ, RZ, R45 ;  /* 0x000000ffff007224 */ /* 0x008fc600078e002d */
[----:B----4-:R-:W-:Y:S04]  /*1d510*/  STL [R1+0x370], R36 ;  /* 0x0003702401007387 */ /* 0x010fe80000100800 */
[----:B------:R1:W-:Y:S04]  /*1d520*/  STL [R1+0x364], R0 ;  /* 0x0003640001007387 */ /* 0x0003e80000100800 */
[----:B------:R-:W3:Y:S01]  /*1d530*/  LDL.LU.64 R44, [R1+0x618] ;  /* 0x00061800012c7983 */ /* 0x000ee20000300a00 */
[----:B-1----:R-:W-:-:S03]  /*1d540*/  MOV R0, R37 ;  /* 0x0000002500007202 */ /* 0x002fc60000000f00 */
[----:B------:R-:W-:Y:S04]  /*1d550*/  STL [R1+0x378], R26 ;  /* 0x0003781a01007387 */ /* 0x000fe80000100800 */
[----:B------:R1:W-:Y:S04]  /*1d560*/  STL [R1+0x36c], R0 ;  /* 0x00036c0001007387 */ /* 0x0003e80000100800 */
[----:B------:R-:W4:Y:S01]  /*1d570*/  LDL.LU.64 R36, [R1+0x420] ;  /* 0x0004200001247983 */ /* 0x000f220000300a00 */
[----:B-1----:R-:W-:-:S03]  /*1d580*/  IMAD.MOV.U32 R0, RZ, RZ, R27 ;  /* 0x000000ffff007224 */ /* 0x002fc600078e001b */
        /* <DEDUP_REMOVED lines=8> */
[----:B-1----:R-:W-:-:S03]  /*1d610*/  MOV R0, R31 ;  /* 0x0000001f00007202 */ /* 0x002fc60000000f00 */
[----:B------:R-:W4:Y:S04]  /*1d620*/  LDL.LU.64 R26, [R1+0x438] ;  /* 0x00043800011a7983 */ /* 0x000f280000300a00 */
[----:B------:R1:W-:Y:S04]  /*1d630*/  STL [R1+0x384], R0 ;  /* 0x0003840001007387 */ /* 0x0003e80000100800 */
[----:B--2---:R2:W-:Y:S04]  /*1d640*/  STL [R1+0x390], R32 ;  /* 0x0003902001007387 */ /* 0x0045e80000100800 */
[----:B------:R-:W4:Y:S01]  /*1d650*/  LDL.LU.64 R28, [R1+0x440] ;  /* 0x00044000011c7983 */ /* 0x000f220000300a00 */
[----:B-1----:R-:W-:-:S03]  /*1d660*/  IMAD.MOV.U32 R0, RZ, RZ, R33 ;  /* 0x000000ffff007224 */ /* 0x002fc600078e0021 */
[----:B------:R-:W4:Y:S04]  /*1d670*/  LDL.LU.64 R30, [R1+0x448] ;  /* 0x00044800011e7983 */ /* 0x000f280000300a00 */
[----:B------:R1:W-:Y:S04]  /*1d680*/  STL [R1+0x38c], R0 ;  /* 0x00038c0001007387 */ /* 0x0003e80000100800 */
[----:B------:R1:W-:Y:S04]  /*1d690*/  STL [R1+0x398], R34 ;  /* 0x0003982201007387 */ /* 0x0003e80000100800 */
[----:B--2---:R-:W2:Y:S01]  /*1d6a0*/  LDL.LU.64 R32, [R1+0x6c0] ;  /* 0x0006c00001207983 */ /* 0x004ea20000300a00 */
[----:B-1----:R-:W-:-:S03]  /*1d6b0*/  IMAD.MOV.U32 R0, RZ, RZ, R35 ;  /* 0x000000ffff007224 */ /* 0x002fc600078e0023 */
[----:B------:R-:W2:Y:S04]  /*1d6c0*/  LDL.LU.64 R34, [R1+0x450] ;  /* 0x0004500001227983 */ /* 0x000ea80000300a00 */
[----:B------:R1:W-:Y:S04]  /*1d6d0*/  STL [R1+0x394], R0 ;  /* 0x0003940001007387 */ /* 0x0003e80000100800 */
[----:B------:R1:W-:Y:S02]  /*1d6e0*/  STL [R1+0x3a0], R42 ;  /* 0x0003a02a01007387 */ /* 0x0003e40000100800 */
[----:B-1----:R-:W-:-:S02]  /*1d6f0*/  MOV R0, R43 ;  /* 0x0000002b00007202 */ /* 0x002fc40000000f00 */
[----:B------:R-:W2:Y:S04]  /*1d700*/  LDL.LU.64 R42, [R1+0x458] ;  /* 0x00045800012a7983 */ /* 0x000ea80000300a00 */
[----:B------:R1:W-:Y:S04]  /*1d710*/  STL [R1+0x39c], R0 ;  /* 0x00039c0001007387 */ /* 0x0003e80000100800 */
[----:B---3--:R3:W-:Y:S01]  /*1d720*/  STL [R1+0x3a8], R44 ;  /* 0x0003a82c01007387 */ /* 0x0087e20000100800 */
[----:B-1----:R-:W-:-:S03]  /*1d730*/  IMAD.MOV.U32 R0, RZ, RZ, R45 ;  /* 0x000000ffff007224 */ /* 0x002fc600078e002d */
[----:B---3--:R-:W3:Y:S04]  /*1d740*/  LDL.LU.64 R44, [R1+0x460] ;  /* 0x00046000012c7983 */ /* 0x008ee80000300a00 */
[----:B------:R1:W-:Y:S04]  /*1d750*/  STL [R1+0x3a4], R0 ;  /* 0x0003a40001007387 */ /* 0x0003e80000100800 */
[----:B----4-:R4:W-:Y:S01]  /*1d760*/  STL [R1+0x3b0], R36 ;  /* 0x0003b02401007387 */ /* 0x0109e20000100800 */
[----:B-1----:R-:W-:-:S03]  /*1d770*/  IMAD.MOV.U32 R0, RZ, RZ, R37 ;  /* 0x000000ffff007224 */ /* 0x002fc600078e0025 */
[----:B----4-:R-:W4:Y:S04]  /*1d780*/  LDL.LU.64 R36, [R1+0x720] ;  /* 0x0007200001247983 */ /* 0x010f280000300a00 */
[----:B------:R1:W-:Y:S02]  /*1d790*/  STL [R1+0x3ac], R0 ;  /* 0x0003ac0001007387 */ /* 0x0003e40000100800 */
[----:B-1----:R-:W-:Y:S02]  /*1d7a0*/  MOV R0, R85 ;  /* 0x0000005500007202 */ /* 0x002fe40000000f00 */
[----:B------:R-:W-:Y:S04]  /*1d7b0*/  STL [R1+0x3b8], R84 ;  /* 0x0003b85401007387 */ /* 0x000fe80000100800 */
[----:B------:R1:W-:Y:S04]  /*1d7c0*/  STL [R1+0x3b4], R0 ;  /* 0x0003b40001007387 */ /* 0x0003e80000100800 */
[----:B------:R-:W-:Y:S01]  /*1d7d0*/  STL [R1+0x3c0], R86 ;  /* 0x0003c05601007387 */ /* 0x000fe20000100800 */
[----:B-1----:R-:W-:-:S05]  /*1d7e0*/  IMAD.MOV.U32 R0, RZ, RZ, R87 ;  /* 0x000000ffff007224 */ /* 0x002fca00078e0057 */
[----:B------:R1:W-:Y:S04]  /*1d7f0*/  STL [R1+0x3bc], R0 ;  /* 0x0003bc0001007387 */ /* 0x0003e80000100800 */
[----:B------:R-:W-:Y:S01]  /*1d800*/  STL [R1+0x3c8], R24 ;  /* 0x0003c81801007387 */ /* 0x000fe20000100800 */
[----:B-1----:R-:W-:-:S05]  /*1d810*/  IMAD.MOV.U32 R0, RZ, RZ, R25 ;  /* 0x000000ffff007224 */ /* 0x002fca00078e0019 */
[----:B------:R1:W-:Y:S04]  /*1d820*/  STL [R1+0x3c4], R0 ;  /* 0x0003c40001007387 */ /* 0x0003e80000100800 */
[----:B------:R-:W-:Y:S01]  /*1d830*/  STL [R1+0x3d0], R26 ;  /* 0x0003d01a01007387 */ /* 0x000fe20000100800 */
[----:B-1----:R-:W-:-:S05]  /*1d840*/  MOV R0, R27 ;  /* 0x0000001b00007202 */ /* 0x002fca0000000f00 */
[----:B------:R1:W-:Y:S04]  /*1d850*/  STL [R1+0x3cc], R0 ;  /* 0x0003cc0001007387 */ /* 0x0003e80000100800 */
[----:B------:R-:W-:Y:S01]  /*1d860*/  STL [R1+0x3d8], R28 ;  /* 0x0003d81c01007387 */ /* 0x000fe20000100800 */
[----:B-1----:R-:W-:-:S05]  /*1d870*/  IMAD.MOV.U32 R0, RZ, RZ, R29 ;  /* 0x000000ffff007224 */ /* 0x002fca00078e001d */
[----:B------:R1:W-:Y:S04]  /*1d880*/  STL [R1+0x3d4], R0 ;  /* 0x0003d40001007387 */ /* 0x0003e80000100800 */
[----:B------:R-:W-:Y:S01]  /*1d890*/  STL [R1+0x3e0], R30 ;  /* 0x0003e01e01007387 */ /* 0x000fe20000100800 */
[----:B-1----:R-:W-:-:S05]  /*1d8a0*/  IMAD.MOV.U32 R0, RZ, RZ, R31 ;  /* 0x000000ffff007224 */ /* 0x002fca00078e001f */
[----:B------:R1:W-:Y:S04]  /*1d8b0*/  STL [R1+0x3dc], R0 ;  /* 0x0003dc0001007387 */ /* 0x0003e80000100800 */
[----:B--2---:R-:W-:Y:S01]  /*1d8c0*/  STL [R1+0x3e8], R32 ;  /* 0x0003e82001007387 */ /* 0x004fe20000100800 */
[----:B-1----:R-:W-:-:S05]  /*1d8d0*/  MOV R0, R33 ;  /* 0x0000002100007202 */ /* 0x002fca0000000f00 */
[----:B------:R1:W-:Y:S04]  /*1d8e0*/  STL [R1+0x3e4], R0 ;  /* 0x0003e40001007387 */ /* 0x0003e80000100800 */
[----:B------:R2:W-:Y:S01]  /*1d8f0*/  STL [R1+0x3f0], R34 ;  /* 0x0003f02201007387 */ /* 0x0005e20000100800 */
[----:B-1----:R-:W-:-:S03]  /*1d900*/  IMAD.MOV.U32 R0, RZ, RZ, R35 ;  /* 0x000000ffff007224 */ /* 0x002fc600078e0023 */
[----:B--2---:R-:W2:Y:S04]  /*1d910*/  LDL.LU.64 R34, [R1+0x908] ;  /* 0x0009080001227983 */ /* 0x004ea80000300a00 */
[----:B------:R1:W-:Y:S04]  /*1d920*/  STL [R1+0x3ec], R0 ;  /* 0x0003ec0001007387 */ /* 0x0003e80000100800 */
[----:B------:R1:W-:Y:S02]  /*1d930*/  STL [R1+0x3f8], R42 ;  /* 0x0003f82a01007387 */ /* 0x0003e40000100800 */
[----:B-1----:R-:W-:-:S02]  /*1d940*/  IMAD.MOV.U32 R0, RZ, RZ, R43 ;  /* 0x000000ffff007224 */ /* 0x002fc400078e002b */
[----:B------:R-:W2:Y:S04]  /*1d950*/  LDL.LU.64 R42, [R1+0x5f8] ;  /* 0x0005f800012a7983 */ /* 0x000ea80000300a00 */
[----:B------:R1:W-:Y:S04]  /*1d960*/  STL [R1+0x3f4], R0 ;  /* 0x0003f40001007387 */ /* 0x0003e80000100800 */
[----:B---3--:R3:W-:Y:S01]  /*1d970*/  STL [R1+0x400], R44 ;  /* 0x0004002c01007387 */ /* 0x0087e20000100800 */
[----:B-1----:R-:W-:-:S03]  /*1d980*/  MOV R0, R45 ;  /* 0x0000002d00007202 */ /* 0x002fc60000000f00 */
[----:B---3--:R-:W3:Y:S04]  /*1d990*/  LDL.LU.64 R44, [R1+0x608] ;  /* 0x00060800012c7983 */ /* 0x008ee80000300a00 */
[----:B------:R1:W-:Y:S04]  /*1d9a0*/  STL [R1+0x3fc], R0 ;  /* 0x0003fc0001007387 */ /* 0x0003e80000100800 */
[----:B----4-:R4:W-:Y:S01]  /*1d9b0*/  STL [R1+0x408], R36 ;  /* 0x0004082401007387 */ /* 0x0109e20000100800 */
[----:B-1----:R-:W-:-:S03]  /*1d9c0*/  IMAD.MOV.U32 R0, RZ, RZ, R37 ;  /* 0x000000ffff007224 */ /* 0x002fc600078e0025 */
[----:B----4-:R-:W4:Y:S04]  /*1d9d0*/  LDL.LU.64 R36, [R1+0x610] ;  /* 0x0006100001247983 */ /* 0x010f280000300a00 */
        /* <DEDUP_REMOVED lines=9> */
[----:B------:R1:W-:Y:S02]  /*1da70*/  STL [R1+0x420], R48 ;  /* 0x0004203001007387 */ /* 0x0003e40000100800 */
[----:B-1----:R-:W-:-:S02]  /*1da80*/  IMAD.MOV.U32 R0, RZ, RZ, R49 ;  /* 0x000000ffff007224 */ /* 0x002fc400078e0031 */
        /* <DEDUP_REMOVED lines=18> */
[----:B--2---:R2:W-:Y:S01]  /*1dbb0*/  STL [R1+0x448], R34 ;  /* 0x0004482201007387 */ /* 0x0045e20000100800 */
[----:B-1----:R-:W-:-:S03]  /*1dbc0*/  MOV R0, R35 ;  /* 0x0000002300007202 */ /* 0x002fc60000000f00 */
[----:B--2---:R-:W2:Y:S04]  /*1dbd0*/  LDL.LU.64 R34, [R1+0x4d8] ;  /* 0x0004d80001227983 */ /* 0x004ea80000300a00 */
[----:B------:R1:W-:Y:S04]  /*1dbe0*/  STL [R1+0x444], R0 ;  /* 0x0004440001007387 */ /* 0x0003e80000100800 */
[----:B------:R1:W-:Y:S02]  /*1dbf0*/  STL [R1+0x450], R42 ;  /* 0x0004502a01007387 */ /* 0x0003e40000100800 */
[----:B-1----:R-:W-:-:S02]  /*1dc00*/  IMAD.MOV.U32 R0, RZ, RZ, R43 ;  /* 0x000000ffff007224 */ /* 0x002fc400078e002b */
[----:B------:R-:W2:Y:S04]  /*1dc10*/  LDL.LU.64 R42, [R1+0x808] ;  /* 0x00080800012a7983 */ /* 0x000ea80000300a00 */
[----:B------:R1:W-:Y:S04]  /*1dc20*/  STL [R1+0x44c], R0 ;  /* 0x00044c0001007387 */ /* 0x0003e80000100800 */
[----:B---3--:R3:W-:Y:S01]  /*1dc30*/  STL [R1+0x458], R44 ;  /* 0x0004582c01007387 */ /* 0x0087e20000100800 */
[----:B-1----:R-:W-:-:S03]  /*1dc40*/  IMAD.MOV.U32 R0, RZ, RZ, R45 ;  /* 0x000000ffff007224 */ /* 0x002fc600078e002d */
[----:B---3--:R-:W3:Y:S04]  /*1dc50*/  LDL.LU.64 R44, [R1+0x4e8] ;  /* 0x0004e800012c7983 */ /* 0x008ee80000300a00 */
[----:B------:R1:W-:Y:S04]  /*1dc60*/  STL [R1+0x454], R0 ;  /* 0x0004540001007387 */ /* 0x0003e80000100800 */
[----:B----4-:R4:W-:Y:S01]  /*1dc70*/  STL [R1+0x460], R36 ;  /* 0x0004602401007387 */ /* 0x0109e20000100800 */
[----:B-1----:R-:W-:-:S03]  /*1dc80*/  MOV R0, R37 ;  /* 0x0000002500007202 */ /* 0x002fc60000000f00 */
[----:B----4-:R-:W4:Y:S04]  /*1dc90*/  LDL.LU.64 R36, [R1+0x4f0] ;  /* 0x0004f00001247983 */ /* 0x010f280000300a00 */
        /* <DEDUP_REMOVED lines=29> */
[----:B--2---:R2:W-:Y:S01]  /*1de70*/  STL [R1+0x4a0], R34 ;  /* 0x0004a02201007387 */ /* 0x0045e20000100800 */
[----:B-1----:R-:W-:-:S03]  /*1de80*/  IMAD.MOV.U32 R0, RZ, RZ, R35 ;  /* 0x000000ffff007224 */ /* 0x002fc600078e0023 */
[----:B--2---:R-:W2:Y:S04]  /*1de90*/  LDL.LU.64 R34, [R1+0x530] ;  /* 0x0005300001227983 */ /* 0x004ea80000300a00 */
        /* <DEDUP_REMOVED lines=39> */
[----:B------:R-:W4:Y:S04]  /*1e110*/  LDL.64 R54, [R1+0x940] ;  /* 0x0009400001367983 */ /* 0x000f280000100a00 */
[----:B------:R1:W-:Y:S04]  /*1e120*/  STL [R1+0x4ec], R0 ;  /* 0x0004ec0001007387 */ /* 0x0003e80000100800 */
[----:B--2---:R2:W-:Y:S01]  /*1e130*/  STL [R1+0x4f8], R34 ;  /* 0x0004f82201007387 */ /* 0x0045e20000100800 */
        /* <DEDUP_REMOVED lines=303> */
[----:B-1----:R-:W-:Y:S02]  /*1f430*/  MOV R0, R55 ;  /* 0x0000003700007202 */ /* 0x002fe40000000f00 */
[----:B------:R1:W-:Y:S04]  /*1f440*/  STL [R1+0x758], R54 ;  /* 0x0007583601007387 */ /* 0x0003e80000100800 */
[----:B-1----:R-:W4:Y:S04]  /*1f450*/  LDL.LU.64 R54, [R1+0x7d0] ;  /* 0x0007d00001367983 */ /* 0x002f280000300a00 */
[----:B------:R1:W-:Y:S04]  /*1f460*/  STL [R1+0x754], R0 ;  /* 0x0007540001007387 */ /* 0x0003e80000100800 */
[----:B--2---:R2:W-:Y:S04]  /*1f470*/  STL [R1+0x760], R34 ;  /* 0x0007602201007387 */ /* 0x0045e80000100800 */
[----:B------:R-:W4:Y:S01]  /*1f480*/  LDL.LU.64 R40, [R1+0x7d8] ;  /* 0x0007d80001287983 */ /* 0x000f220000300a00 */
[----:B-1----:R-:W-:-:S03]  /*1f490*/  IMAD.MOV.U32 R0, RZ, RZ, R35 ;  /* 0x000000ffff007224 */ /* 0x002fc600078e0023 */
[----:B------:R-:W-:Y:S04]  /*1f4a0*/  STL [R1+0x768], R42 ;  /* 0x0007682a01007387 */ /* 0x000fe80000100800 */
[----:B------:R1:W-:Y:S04]  /*1f4b0*/  STL [R1+0x75c], R0 ;  /* 0x00075c0001007387 */ /* 0x0003e80000100800 */
[----:B--2---:R-:W2:Y:S01]  /*1f4c0*/  LDL.LU.64 R34, [R1+0x7e0] ;  /* 0x0007e00001227983 */ /* 0x004ea20000300a00 */
[----:B-1----:R-:W-:-:S03]  /*1f4d0*/  MOV R0, R43 ;  /* 0x0000002b00007202 */ /* 0x002fc60000000f00 */
[----:B---3--:R-:W-:Y:S04]  /*1f4e0*/  STL [R1+0x770], R44 ;  /* 0x0007702c01007387 */ /* 0x008fe80000100800 */
[----:B------:R1:W-:Y:S04]  /*1f4f0*/  STL [R1+0x764], R0 ;  /* 0x0007640001007387 */ /* 0x0003e80000100800 */
[----:B------:R-:W3:Y:S01]  /*1f500*/  LDL.LU.64 R42, [R1+0xae0] ;  /* 0x000ae000012a7983 */ /* 0x000ee20000300a00 */
[----:B-1----:R-:W-:-:S03]  /*1f510*/  IMAD.MOV.U32 R0, RZ, RZ, R45 ;  /* 0x000000ffff007224 */ /* 0x002fc600078e002d */
[----:B----4-:R-:W-:Y:S04]  /*1f520*/  STL [R1+0x778], R36 ;  /* 0x0007782401007387 */ /* 0x010fe80000100800 */
[----:B------:R1:W-:Y:S04]  /*1f530*/  STL [R1+0x76c], R0 ;  /* 0x00076c0001007387 */ /* 0x0003e80000100800 */
[----:B------:R-:W4:Y:S01]  /*1f540*/  LDL.LU.64 R44, [R1+0x7e8] ;  /* 0x0007e800012c7983 */ /* 0x000f220000300a00 */
[----:B-1----:R-:W-:-:S03]  /*1f550*/  MOV R0, R37 ;  /* 0x0000002500007202 */ /* 0x002fc60000000f00 */
[----:B------:R-:W-:Y:S04]  /*1f560*/  STL [R1+0x780], R32 ;  /* 0x0007802001007387 */ /* 0x000fe80000100800 */
[----:B------:R1:W-:Y:S04]  /*1f570*/  STL [R1+0x774], R0 ;  /* 0x0007740001007387 */ /* 0x0003e80000100800 */
[----:B------:R-:W4:Y:S01]  /*1f580*/  LDL.LU.64 R36, [R1+0x7f0] ;  /* 0x0007f00001247983 */ /* 0x000f220000300a00 */
[----:B-1----:R-:W-:-:S03]  /*1f590*/  IMAD.MOV.U32 R0, RZ, RZ, R33 ;  /* 0x000000ffff007224 */ /* 0x002fc600078e0021 */
[----:B------:R-:W-:Y:S04]  /*1f5a0*/  STL [R1+0x788], R46 ;  /* 0x0007882e01007387 */ /* 0x000fe80000100800 */
[----:B------:R1:W-:Y:S02]  /*1f5b0*/  STL [R1+0x77c], R0 ;  /* 0x00077c0001007387 */ /* 0x0003e40000100800 */
[----:B-1----:R-:W-:Y:S02]  /*1f5c0*/  MOV R0, R47 ;  /* 0x0000002f00007202 */ /* 0x002fe40000000f00 */
        /* <DEDUP_REMOVED lines=20> */
[----:B------:R-:W-:Y:S04]  /*1f710*/  STL [R1+0x7b8], R40 ;  /* 0x0007b82801007387 */ /* 0x000fe80000100800 */
[----:B------:R1:W-:Y:S04]  /*1f720*/  STL [R1+0x7ac], R0 ;  /* 0x0007ac0001007387 */ /* 0x0003e80000100800 */
[----:B------:R-:W4:Y:S01]  /*1f730*/  LDL.LU.64 R54, [R1+0xaf0] ;  /* 0x000af00001367983 */ /* 0x000f220000300a00 */
[----:B-1----:R-:W-:-:S03]  /*1f740*/  MOV R0, R41 ;  /* 0x0000002900007202 */ /* 0x002fc60000000f00 */
[----:B--2---:R-:W-:Y:S04]  /*1f750*/  STL [R1+0x7c0], R34 ;  /* 0x0007c02201007387 */ /* 0x004fe80000100800 */
[----:B------:R1:W-:Y:S04]  /*1f760*/  STL [R1+0x7b4], R0 ;  /* 0x0007b40001007387 */ /* 0x0003e80000100800 */
[----:B------:R-:W2:Y:S01]  /*1f770*/  LDL.LU.64 R40, [R1+0x820] ;  /* 0x0008200001287983 */ /* 0x000ea20000300a00 */
[----:B-1----:R-:W-:-:S03]  /*1f780*/  IMAD.MOV.U32 R0, RZ, RZ, R35 ;  /* 0x000000ffff007224 */ /* 0x002fc600078e0023 */
[----:B---3--:R-:W-:Y:S04]  /*1f790*/  STL [R1+0x7c8], R42 ;  /* 0x0007c82a01007387 */ /* 0x008fe80000100800 */
[----:B------:R1:W-:Y:S04]  /*1f7a0*/  STL [R1+0x7bc], R0 ;  /* 0x0007bc0001007387 */ /* 0x0003e80000100800 */
[----:B------:R-:W3:Y:S01]  /*1f7b0*/  LDL.LU.64 R30, [R1+0x828] ;  /* 0x00082800011e7983 */ /* 0x000ee20000300a00 */
[----:B-1----:R-:W-:-:S03]  /*1f7c0*/  MOV R0, R43 ;  /* 0x0000002b00007202 */ /* 0x002fc60000000f00 */
[----:B----4-:R-:W-:Y:S04]  /*1f7d0*/  STL [R1+0x7d0], R44 ;  /* 0x0007d02c01007387 */ /* 0x010fe80000100800 */
[----:B------:R1:W-:Y:S04]  /*1f7e0*/  STL [R1+0x7c4], R0 ;  /* 0x0007c40001007387 */ /* 0x0003e80000100800 */
[----:B------:R-:W4:Y:S01]  /*1f7f0*/  LDL.LU.64 R42, [R1+0x830] ;  /* 0x00083000012a7983 */ /* 0x000f220000300a00 */
[----:B-1----:R-:W-:-:S03]  /*1f800*/  IMAD.MOV.U32 R0, RZ, RZ, R45 ;  /* 0x000000ffff007224 */ /* 0x002fc600078e002d */
[----:B------:R-:W-:Y:S04]  /*1f810*/  STL [R1+0x7d8], R36 ;  /* 0x0007d82401007387 */ /* 0x000fe80000100800 */
[----:B------:R1:W-:Y:S04]  /*1f820*/  STL [R1+0x7cc], R0 ;  /* 0x0007cc0001007387 */ /* 0x0003e80000100800 */
[----:B------:R-:W4:Y:S04]  /*1f830*/  LDL.LU.64 R44, [R1+0xaf8] ;  /* 0x000af800012c7983 */ /* 0x000f280000300a00 */
        /* <DEDUP_REMOVED lines=26> */
[----:B------:R-:W4:Y:S04]  /*1f9e0*/  LDL.LU.64 R54, [R1+0x870] ;  /* 0x0008700001367983 */ /* 0x000f280000300a00 */
[----:B------:R1:W-:Y:S04]  /*1f9f0*/  STL [R1+0x804], R0 ;  /* 0x0008040001007387 */ /* 0x0003e80000100800 */
[----:B--2---:R2:W-:Y:S01]  /*1fa00*/  STL [R1+0x810], R40 ;  /* 0x0008102801007387 */ /* 0x0045e20000100800 */
[----:B-1----:R-:W-:-:S03]  /*1fa10*/  IMAD.MOV.U32 R0, RZ, RZ, R41 ;  /* 0x000000ffff007224 */ /* 0x002fc600078e0029 */
[----:B------:R-:W4:Y:S04]  /*1fa20*/  LDL.LU.64 R38, [R1+0x878] ;  /* 0x0008780001267983 */ /* 0x000f280000300a00 */
[----:B------:R1:W-:Y:S04]  /*1fa30*/  STL [R1+0x80c], R0 ;  /* 0x00080c0001007387 */ /* 0x0003e80000100800 */
[----:B---3--:R-:W-:Y:S04]  /*1fa40*/  STL [R1+0x818], R30 ;  /* 0x0008181e01007387 */ /* 0x008fe80000100800 */
[----:B--2---:R-:W2:Y:S01]  /*1fa50*/  LDL.LU.64 R40, [R1+0x880] ;  /* 0x0008800001287983 */ /* 0x004ea20000300a00 */
[----:B-1----:R-:W-:-:S03]  /*1fa60*/  MOV R0, R31 ;  /* 0x0000001f00007202 */ /* 0x002fc60000000f00 */
[----:B----4-:R-:W-:Y:S04]  /*1fa70*/  STL [R1+0x820], R42 ;  /* 0x0008202a01007387 */ /* 0x010fe80000100800 */
[----:B------:R1:W-:Y:S02]  /*1fa80*/  STL [R1+0x814], R0 ;  /* 0x0008140001007387 */ /* 0x0003e40000100800 */
[----:B-1----:R-:W-:Y:S02]  /*1fa90*/  IMAD.MOV.U32 R0, RZ, RZ, R43 ;  /* 0x000000ffff007224 */ /* 0x002fe400078e002b */
[----:B------:R-:W3:Y:S04]  /*1faa0*/  LDL.LU.64 R42, [R1+0x888] ;  /* 0x00088800012a7983 */ /* 0x000ee80000300a00 */
[----:B------:R1:W-:Y:S04]  /*1fab0*/  STL [R1+0x81c], R0 ;  /* 0x00081c0001007387 */ /* 0x0003e80000100800 */
[----:B------:R4:W-:Y:S01]  /*1fac0*/  STL [R1+0x828], R44 ;  /* 0x0008282c01007387 */ /* 0x0009e20000100800 */
[----:B-1----:R-:W-:-:S03]  /*1fad0*/  MOV R0, R45 ;  /* 0x0000002d00007202 */ /* 0x002fc60000000f00 */
[----:B------:R-:W-:Y:S04]  /*1fae0*/  STL [R1+0x830], R32 ;  /* 0x0008302001007387 */ /* 0x000fe80000100800 */
[----:B------:R1:W-:Y:S04]  /*1faf0*/  STL [R1+0x824], R0 ;  /* 0x0008240001007387 */ /* 0x0003e80000100800 */
[----:B----4-:R-:W4:Y:S01]  /*1fb00*/  LDL.LU.64 R44, [R1+0x890] ;  /* 0x00089000012c7983 */ /* 0x010f220000300a00 */
        /* <DEDUP_REMOVED lines=12> */
[----:B------:R-:W-:Y:S04]  /*1fbd0*/  STL [R1+0x850], R50 ;  /* 0x0008503201007387 */ /* 0x000fe80000100800 */
[----:B------:R1:W-:Y:S02]  /*1fbe0*/  STL [R1+0x844], R0 ;  /* 0x0008440001007387 */ /* 0x0003e40000100800 */
[----:B-1----:R-:W-:Y:S02]  /*1fbf0*/  IMAD.MOV.U32 R0, RZ, RZ, R51 ;  /* 0x000000ffff007224 */ /* 0x002fe400078e0033 */
        /* <DEDUP_REMOVED lines=13> */
[----:B------:R-:W-:Y:S01]  /*1fcd0*/  STL [R1+0x870], R38 ;  /* 0x0008702601007387 */ /* 0x000fe20000100800 */
[----:B-1----:R-:W-:-:S03]  /*1fce0*/  IMAD.MOV.U32 R0, RZ, RZ, R39 ;  /* 0x000000ffff007224 */ /* 0x002fc600078e0027 */
[----:B--2---:R-:W-:Y:S04]  /*1fcf0*/  STL [R1+0x878], R40 ;  /* 0x0008782801007387 */ /* 0x004fe80000100800 */
[----:B------:R1:W-:Y:S04]  /*1fd00*/  STL [R1+0x86c], R0 ;  /* 0x00086c0001007387 */ /* 0x0003e80000100800 */
[----:B------:R-:W2:Y:S04]  /*1fd10*/  LDL.LU.64 R24, [R1+0x8c0] ;  /* 0x0008c00001187983 */ /* 0x000ea80000300a00 */
[----:B------:R-:W2:Y:S01]  /*1fd20*/  LDL.LU.64 R26, [R1+0x8c8] ;  /* 0x0008c800011a7983 */ /* 0x000ea20000300a00 */
[----:B-1----:R-:W-:-:S05]  /*1fd30*/  MOV R0, R41 ;  /* 0x0000002900007202 */ /* 0x002fca0000000f00 */
[----:B------:R1:W-:Y:S04]  /*1fd40*/  STL [R1+0x874], R0 ;  /* 0x0008740001007387 */ /* 0x0003e80000100800 */
[----:B---3--:R-:W-:Y:S04]  /*1fd50*/  STL [R1+0x880], R42 ;  /* 0x0008802a01007387 */ /* 0x008fe80000100800 */
[----:B------:R-:W3:Y:S01]  /*1fd60*/  LDL.LU.64 R28, [R1+0x8d0] ;  /* 0x0008d000011c7983 */ /* 0x000ee20000300a00 */
[----:B-1----:R-:W-:-:S03]  /*1fd70*/  IMAD.MOV.U32 R0, RZ, RZ, R43 ;  /* 0x000000ffff007224 */ /* 0x002fc600078e002b */
[----:B------:R-:W3:Y:S04]  /*1fd80*/  LDL.LU.64 R30, [R1+0x8d8] ;  /* 0x0008d800011e7983 */ /* 0x000ee80000300a00 */
[----:B------:R1:W-:Y:S04]  /*1fd90*/  STL [R1+0x87c], R0 ;  /* 0x00087c0001007387 */ /* 0x0003e80000100800 */
[----:B----4-:R-:W-:Y:S04]  /*1fda0*/  STL [R1+0x888], R44 ;  /* 0x0008882c01007387 */ /* 0x010fe80000100800 */
[----:B------:R-:W4:Y:S01]  /*1fdb0*/  LDL.LU.64 R32, [R1+0x8e0] ;  /* 0x0008e00001207983 */ /* 0x000f220000300a00 */
[----:B-1----:R-:W-:-:S03]  /*1fdc0*/  MOV R0, R45 ;  /* 0x0000002d00007202 */ /* 0x002fc60000000f00 */
[----:B------:R-:W4:Y:S04]  /*1fdd0*/  LDL.LU.64 R34, [R1+0x8e8] ;  /* 0x0008e80001227983 */ /* 0x000f280000300a00 */
[----:B------:R1:W-:Y:S04]  /*1fde0*/  STL [R1+0x884], R0 ;  /* 0x0008840001007387 */ /* 0x0003e80000100800 */
[----:B------:R-:W-:Y:S04]  /*1fdf0*/  STL [R1+0x890], R46 ;  /* 0x0008902e01007387 */ /* 0x000fe80000100800 */
[----:B------:R-:W4:Y:S01]  /*1fe00*/  LDL.LU.64 R36, [R1+0x8f0] ;  /* 0x0008f00001247983 */ /* 0x000f220000300a00 */
[----:B-1----:R-:W-:-:S03]  /*1fe10*/  IMAD.MOV.U32 R0, RZ, RZ, R47 ;  /* 0x000000ffff007224 */ /* 0x002fc600078e002f */
[----:B------:R-:W4:Y:S04]  /*1fe20*/  LDL.LU.64 R38, [R1+0x8f8] ;  /* 0x0008f80001267983 */ /* 0x000f280000300a00 */
[----:B------:R1:W-:Y:S04]  /*1fe30*/  STL [R1+0x88c], R0 ;  /* 0x00088c0001007387 */ /* 0x0003e80000100800 */
[----:B------:R-:W-:Y:S04]  /*1fe40*/  STL [R1+0x898], R48 ;  /* 0x0008983001007387 */ /* 0x000fe80000100800 */
        /* <DEDUP_REMOVED lines=9> */
[----:B------:R1:W-:Y:S04]  /*1fee0*/  STL [R1+0x8a8], R52 ;  /* 0x0008a83401007387 */ /* 0x0003e80000100800 */
[----:B------:R-:W4:Y:S01]  /*1fef0*/  LDL.LU.64 R48, [R1+0x958] ;  /* 0x0009580001307983 */ /* 0x000f220000300a00 */
[----:B-1----:R-:W-:-:S03]  /*1ff00*/  MOV R0, R53 ;  /* 0x0000003500007202 */ /* 0x002fc60000000f00 */
[----:B------:R-:W4:Y:S04]  /*1ff10*/  LDL.LU.64 R50, [R1+0x960] ;  /* 0x0009600001327983 */ /* 0x000f280000300a00 */
[----:B------:R1:W-:Y:S04]  /*1ff20*/  STL [R1+0x8a4], R0 ;  /* 0x0008a40001007387 */ /* 0x0003e80000100800 */
[----:B------:R1:W-:Y:S04]  /*1ff30*/  STL [R1+0x8b0], R54 ;  /* 0x0008b03601007387 */ /* 0x0003e80000100800 */
[----:B------:R-:W4:Y:S01]  /*1ff40*/  LDL.LU.64 R52, [R1+0x968] ;  /* 0x0009680001347983 */ /* 0x000f220000300a00 */
[----:B-1----:R-:W-:-:S03]  /*1ff50*/  IMAD.MOV.U32 R0, RZ, RZ, R55 ;  /* 0x000000ffff007224 */ /* 0x002fc600078e0037 */
[----:B------:R-:W4:Y:S04]  /*1ff60*/  LDL.LU.64 R54, [R1+0x970] ;  /* 0x0009700001367983 */ /* 0x000f280000300a00 */
[----:B------:R2:W-:Y:S02]  /*1ff70*/  STL [R1+0x8ac], R0 ;  /* 0x0008ac0001007387 */ /* 0x0005e40000100800 */
[----:B--2---:R-:W-:Y:S02]  /*1ff80*/  MOV R0, R25 ;  /* 0x0000001900007202 */ /* 0x004fe40000000f00 */
[----:B------:R-:W-:Y:S04]  /*1ff90*/  STL [R1+0x8b8], R24 ;  /* 0x0008b81801007387 */ /* 0x000fe80000100800 */
[----:B------:R-:W-:Y:S04]  /*1ffa0*/  STL [R1+0x8c0], R26 ;  /* 0x0008c01a01007387 */ /* 0x000fe80000100800 */
[----:B------:R1:W-:Y:S02]  /*1ffb0*/  STL [R1+0x8b4], R0 ;  /* 0x0008b40001007387 */ /* 0x0003e40000100800 */
[----:B-1----:R-:W-:-:S02]  /*1ffc0*/  IMAD.MOV.U32 R0, RZ, RZ, R27 ;  /* 0x000000ffff007224 */ /* 0x002fc400078e001b */
[----:B---3--:R-:W-:Y:S04]  /*1ffd0*/  STL [R1+0x8c8], R28 ;  /* 0x0008c81c01007387 */ /* 0x008fe80000100800 */
[----:B------:R1:W-:Y:S04]  /*1ffe0*/  STL [R1+0x8bc], R0 ;  /* 0x0008bc0001007387 */ /* 0x0003e80000100800 */
[----:B------:R-:W-:Y:S01]  /*1fff0*/  STL [R1+0x8d0], R30 ;  /* 0x0008d01e01007387 */ /* 0x000fe20000100800 */
[----:B-1----:R-:W-:-:S05]  /*20000*/  MOV R0, R29 ;  /* 0x0000001d00007202 */ /* 0x002fca0000000f00 */
[----:B------:R1:W-:Y:S04]  /*20010*/  STL [R1+0x8c4], R0 ;  /* 0x0008c40001007387 */ /* 0x0003e80000100800 */
[----:B----4-:R-:W-:Y:S01]  /*20020*/  STL [R1+0x8d8], R32 ;  /* 0x0008d82001007387 */ /* 0x010fe20000100800 */
        /* <DEDUP_REMOVED lines=28> */
[----:B------:R1:W-:Y:S02]  /*201f0*/  STL [R1+0x914], R0 ;  /* 0x0009140001007387 */ /* 0x0003e40000100800 */
[----:B-1----:R-:W-:Y:S02]  /*20200*/  IMAD.MOV.U32 R0, RZ, RZ, R51 ;  /* 0x000000ffff007224 */ /* 0x002fe400078e0033 */
[----:B------:R-:W-:Y:S04]  /*20210*/  STL [R1+0x928], R52 ;  /* 0x0009283401007387 */ /* 0x000fe80000100800 */
[----:B------:R1:W-:Y:S04]  /*20220*/  STL [R1+0x91c], R0 ;  /* 0x00091c0001007387 */ /* 0x0003e80000100800 */
[----:B------:R-:W-:Y:S01]  /*20230*/  STL [R1+0x930], R54 ;  /* 0x0009303601007387 */ /* 0x000fe20000100800 */
[----:B-1----:R-:W-:-:S05]  /*20240*/  MOV R0, R53 ;  /* 0x0000003500007202 */ /* 0x002fca0000000f00 */
[----:B------:R1:W-:Y:S02]  /*20250*/  STL [R1+0x924], R0 ;  /* 0x0009240001007387 */ /* 0x0003e40000100800 */
[----:B-1----:R-:W-:-:S05]  /*20260*/  IMAD.MOV.U32 R0, RZ, RZ, R55 ;  /* 0x000000ffff007224 */ /* 0x002fca00078e0037 */
[----:B------:R-:W-:Y:S04]  /*20270*/  STL [R1+0x92c], R0 ;  /* 0x00092c0001007387 */ /* 0x000fe80000100800 */
[----:B------:R1:W-:Y:S02]  /*20280*/  STL [R1+0x938], R2 ;  /* 0x0009380201007387 */ /* 0x0003e40000100800 */
[----:B-1----:R-:W-:-:S05]  /*20290*/  MOV R2, R3 ;  /* 0x0000000300027202 */ /* 0x002fca0000000f00 */
[----:B------:R1:W-:Y:S04]  /*202a0*/  STL [R1+0x934], R2 ;  /* 0x0009340201007387 */ /* 0x0003e80000100800 */
[----:B------:R2:W-:Y:S01]  /*202b0*/  STL [R1+0x940], R4 ;  /* 0x0009400401007387 */ /* 0x0005e20000100800 */
[----:B-1----:R-:W-:-:S05]  /*202c0*/  IMAD.MOV.U32 R2, RZ, RZ, R5 ;  /* 0x000000ffff027224 */ /* 0x002fca00078e0005 */
[----:B------:R2:W-:Y:S04]  /*202d0*/  STL [R1+0x93c], R2 ;  /* 0x00093c0201007387 */ /* 0x0005e80000100800 */
[----:B------:R2:W-:Y:S04]  /*202e0*/  STL [R1], RZ ;  /* 0x000000ff01007387 */ /* 0x0005e80000100800 */
        /* <DEDUP_REMOVED lines=30> */
[----:B------:R2:W-:Y:S01]  /*204d0*/  STL [R1+0x7c], RZ ;  /* 0x00007cff01007387 */ /* 0x0005e20000100800 */
[----:B------:R-:W-:Y:S01]  /*204e0*/  SHF.R.S32.HI R0, RZ, 0x1f, R8 ;  /* 0x0000001fff007819 */ /* 0x000fe20000011408 */
[----:B------:R-:W-:-:S03]  /*204f0*/  USHF.R.S32.HI UR6, URZ, 0x1f, UR7 ;  /* 0x0000001f3f067899 */ /* 0x000fc60008011407 */
[----:B------:R-:W-:Y:S01]  /*20500*/  LEA.HI R0, R0, R8, RZ, 0x6 ;  /* 0x0000000800007211 */ /* 0x000fe200078f30ff */
[----:B------:R-:W-:Y:S01]  /*20510*/  USHF.R.S32.HI UR11, URZ, 0x1f, UR8 ;  /* 0x0000001f3f0b7899 */ /* 0x000fe20008011408 */
[----:B------:R-:W-:Y:S02]  /*20520*/  MOV R8, RZ ;  /* 0x000000ff00087202 */ /* 0x000fe40000000f00 */
        /* <DEDUP_REMOVED lines=88> */
[----:B------:R-:W-:Y:S02]  /*20ab0*/  SHF.R.S32.HI R0, RZ, 0x6, R0 ;  /* 0x00000006ff007819 */ /* 0x000fe40000011400 */
        /* <DEDUP_REMOVED lines=23> */
[----:B------:R-:W-:Y:S01]  /*20c30*/  CS2R R54, SRZ ;  /* 0x0000000000367805 */ /* 0x000fe2000001ff00 */
[----:B------:R-:W-:Y:S02]  /*20c40*/  USHF.L.U32 UR4, UR7, 0x2, URZ ;  /* 0x0000000207047899 */ /* 0x000fe4000800063f */
[----:B------:R-:W-:Y:S02]  /*20c50*/  USHF.L.U32 UR5, UR8, 0x2, URZ ;  /* 0x0000000208057899 */ /* 0x000fe4000800063f */
[----:B------:R-:W-:Y:S01]  /*20c60*/  USHF.L.U64.HI UR7, UR7, 0x2, UR6 ;  /* 0x0000000207077899 */ /* 0x000fe20008010206 */
[----:B------:R-:W-:Y:S01]  /*20c70*/  UMOV UR9, 0x4 ;  /* 0x0000000400097882 */ /* 0x000fe20000000000 */
[----:B------:R-:W-:Y:S01]  /*20c80*/  USHF.L.U64.HI UR8, UR8, 0x2, UR11 ;  /* 0x0000000208087899 */ /* 0x000fe2000801020b */
[----:B--2---:R-:W-:-:S11]  /*20c90*/  UMOV UR6, 0xffffffff ;  /* 0xffffffff00067882 */ /* 0x004fd60000000000 */
.L_x_1:
[----:B------:R-:W-:Y:S01]  /*20ca0*/  STL.64 [R1+0xb98], R54 ;  /* 0x000b983601007387 */ /* 0x000fe20000100a00 */
[----:B------:R-:W-:Y:S01]  /*20cb0*/  UIADD3 UR6, UR6, 0x1, URZ ;  /* 0x0000000106067890 */ /* 0x000fe2000fffe03f */
[----:B------:R-:W-:-:S04]  /*20cc0*/  DEPBAR.LE SB0, 0x8 ;  /* 0x000082000000791a */ /* 0x000fc80000000000 */
[----:B------:R-:W-:Y:S01]  /*20cd0*/  STL.64 [R1+0xb90], R52 ;  /* 0x000b903401007387 */ /* 0x000fe20000100a00 */
[----:B------:R-:W-:Y:S01]  /*20ce0*/  UMOV UR33, 0x40000040 ;  /* 0x4000004000217882 */ /* 0x000fe20000000000 */
[----:B------:R-:W-:Y:S01]  /*20cf0*/  UMOV UR35, 0x40000040 ;  /* 0x4000004000237882 */ /* 0x000fe20000000000 */
[----:B------:R-:W1:Y:S01]  /*20d00*/  LDC R2, c[0x0][0x230] ;  /* 0x00008c00ff027b82 */ /* 0x000e620000000800 */
[----:B------:R-:W-:Y:S04]  /*20d10*/  STL.64 [R1+0xb88], R50 ;  /* 0x000b883201007387 */ /* 0x000fe80000100a00 */
        /* <DEDUP_REMOVED lines=12> */
[----:B------:R2:W-:Y:S04]  /*20de0*/  STL.64 [R1+0xb20], R24 ;  /* 0x000b201801007387 */ /* 0x0005e80000100a00 */
[----:B--2---:R-:W2:Y:S04]  /*20df0*/  LDL.LU.64 R24, [R1] ;  /* 0x0000000001187983 */ /* 0x004ea80000300a00 */
        /* <DEDUP_REMOVED lines=15> */
[----:B------:R-:W-:Y:S01]  /*20ef0*/  UISETP.GT.AND UP0, UPT, UR6, 0x5, UPT ;  /* 0x000000050600788c */ /* 0x000fe2000bf04270 */
[----:B------:R-:W-:Y:S03]  /*20f00*/  BAR.SYNC.DEFER_BLOCKING 0x0 ;  /* 0x0000000000007b1d */ /* 0x000fe60000010000 */
[----:B------:R-:W-:-:S04]  /*20f10*/  USEL UR6, UR6, URZ, !UP0 ;  /* 0x0000003f06067287 */ /* 0x000fc8000c000000 */
[----:B------:R-:W-:Y:S02]  /*20f20*/  ULEA UR12, UR6, UR10, 0xe ;  /* 0x0000000a060c7291 */ /* 0x000fe4000f8e703f */
[----:B------:R-:W-:Y:S01]  /*20f30*/  ULEA UR11, UR6, UR10, 0x11 ;  /* 0x0000000a060b7291 */ /* 0x000fe2000f8e883f */
[----:B-----5:R-:W-:Y:S01]  /*20f40*/  STL [R1+0xb10], R13 ;  /* 0x000b100d01007387 */ /* 0x020fe20000100800 */
[----:B------:R-:W-:Y:S02]  /*20f50*/  UIADD3 UR12, UR12, 0xc0000, URZ ;  /* 0x000c00000c0c7890 */ /* 0x000fe4000fffe03f */
[----:B------:R-:W-:Y:S01]  /*20f60*/  USHF.R.U32.HI UR11, URZ, 0x4, UR11 ;  /* 0x000000043f0b7899 */ /* 0x000fe2000801160b */
[----:B------:R-:W-:Y:S01]  /*20f70*/  STL [R1+0xb0c], R12 ;  /* 0x000b0c0c01007387 */ /* 0x000fe20000100800 */
[----:B------:R-:W-:Y:S02]  /*20f80*/  USHF.R.U32.HI UR12, URZ, 0x4, UR12 ;  /* 0x000000043f0c7899 */ /* 0x000fe4000801160c */
[----:B------:R-:W-:Y:S01]  /*20f90*/  USGXT.U32 UR32, UR11, 0xe ;  /* 0x0000000e0b20789a */ /* 0x000fe20008000000 */
[----:B------:R-:W-:Y:S01]  /*20fa0*/  STL [R1+0xb08], R11 ;  /* 0x000b080b01007387 */ /* 0x000fe20000100800 */
[----:B------:R-:W-:-:S02]  /*20fb0*/  USGXT.U32 UR34, UR12, 0xe ;  /* 0x0000000e0c22789a */ /* 0x000fc40008000000 */
[----:B------:R-:W-:Y:S01]  /*20fc0*/  UIADD3 UR36, UP0, UR32, 0x2, URZ ;  /* 0x0000000220247890 */ /* 0x000fe2000ff1e03f */
[----:B------:R-:W-:Y:S01]  /*20fd0*/  STL [R1+0xb04], R10 ;  /* 0x000b040a01007387 */ /* 0x000fe20000100800 */
[----:B------:R-:W-:Y:S01]  /*20fe0*/  UIADD3 UR38, UP1, UR34, 0x2, URZ ;  /* 0x0000000222267890 */ /* 0x000fe2000ff3e03f */
[----:B------:R-:W-:Y:S01]  /*20ff0*/  UMOV UR11, URZ ;  /* 0x0000003f000b7c82 */ /* 0x000fe20008000000 */
[----:B------:R-:W-:Y:S01]  /*21000*/  UMOV UR12, URZ ;  /* 0x0000003f000c7c82 */ /* 0x000fe20008000000 */
[----:B------:R-:W-:Y:S01]  /*21010*/  UIADD3.X UR37, UR11, 0x40000040, URZ, UP0, !UPT ;  /* 0x400000400b257890 */ /* 0x000fe200087fe43f */
[----:B------:R-:W-:Y:S01]  /*21020*/  STL [R1+0xb00], R9 ;  /* 0x000b000901007387 */ /* 0x000fe20000100800 */
[----:B------:R-:W-:Y:S02]  /*21030*/  UIADD3.X UR39, UR12, 0x40000040, URZ, UP1, !UPT ;  /* 0x400000400c277890 */ /* 0x000fe40008ffe43f */
[----:B------:R-:W-:Y:S02]  /*21040*/  UIADD3.64 UR28, UR36, 0x2, URZ ;  /* 0x00000002241c7897 */ /* 0x000fe4000fffe03f */
[----:B------:R-:W-:-:S02]  /*21050*/  UIADD3.64 UR30, UR38, 0x2, URZ ;  /* 0x00000002261e7897 */ /* 0x000fc4000fffe03f */
[----:B------:R-:W-:Y:S02]  /*21060*/  UIADD3.64 UR24, UR36, 0x4, URZ ;  /* 0x0000000424187897 */ /* 0x000fe4000fffe03f */
[----:B------:R-:W-:Y:S02]  /*21070*/  UIADD3.64 UR26, UR38, 0x4, URZ ;  /* 0x00000004261a7897 */ /* 0x000fe4000fffe03f */
[----:B------:R-:W-:Y:S02]  /*21080*/  UIADD3.64 UR20, UR36, 0xffe, URZ ;  /* 0x00000ffe24147897 */ /* 0x000fe4000fffe03f */
[----:B------:R-:W-:Y:S02]  /*21090*/  UIADD3.64 UR22, UR38, 0x1fe, URZ ;  /* 0x000001fe26167897 */ /* 0x000fe4000fffe03f */
[----:B------:R-:W-:Y:S02]  /*210a0*/  UIADD3.64 UR16, UR36, 0x1000, URZ ;  /* 0x0000100024107897 */ /* 0x000fe4000fffe03f */
[----:B------:R-:W-:-:S02]  /*210b0*/  UIADD3.64 UR18, UR38, 0x200, URZ ;  /* 0x0000020026127897 */ /* 0x000fc4000fffe03f */
[----:B------:R-:W-:Y:S02]  /*210c0*/  UIADD3.64 UR12, UR36, 0x1002, URZ ;  /* 0x00001002240c7897 */ /* 0x000fe4000fffe03f */
[----:B------:R-:W-:Y:S02]  /*210d0*/  UIADD3.64 UR14, UR38, 0x202, URZ ;  /* 0x00000202260e7897 */ /* 0x000fe4000fffe03f */
[----:B------:R-:W-:Y:S02]  /*210e0*/  UIADD3.64 UR40, UR36, 0x1004, URZ ;  /* 0x0000100424287897 */ /* 0x000fe4000fffe03f */
[----:B------:R-:W-:Y:S01]  /*210f0*/  UIADD3.64 UR42, UR38, 0x204, URZ ;  /* 0x00000204262a7897 */ /* 0x000fe2000fffe03f */
[----:B--2---:R-:W-:-:S06]  /*21100*/  WARPGROUP.ARRIVE ;  /* 0x00000000000079c5 */ /* 0x004fcc0000000000 */
[----:B------:R-:W-:Y:S01]  /*21110*/  HGMMA.64x64x8.F32.TF32 R24, gdesc[UR32], R24, gsb0 ;  /* 0x04e00000201879f0 */ /* 0x000fe20008002818 */
[----:B------:R-:W-:Y:S02]  /*21120*/  UIADD3.64 UR32, UR36, 0x1fe, URZ ;  /* 0x000001fe24207897 */ /* 0x000fe4000fffe03f */
[----:B------:R-:W-:Y:S02]  /*21130*/  WARPGROUP.DEPBAR.LE gsb0, 0x0 ;  /* 0x00008000000079c5 */ /* 0x000fe40000010000 */
[----:B------:R-:W-:-:S06]  /*21140*/  WARPGROUP.ARRIVE ;  /* 0x00000000000079c5 */ /* 0x000fcc0000000000 */
[----:B------:R-:W-:Y:S03]  /*21150*/  HGMMA.64x64x8.F32.TF32 R24, gdesc[UR36], R24, gsb0 ;  /* 0x04e00000241879f0 */ /* 0x000fe60008002818 */
        /* <DEDUP_REMOVED lines=19> */
[----:B------:R-:W-:Y:S01]  /*21290*/  WARPGROUP.ARRIVE ;  /* 0x00000000000079c5 */ /* 0x000fe20000000000 */
[----:B------:R-:W-:Y:S01]  /*212a0*/  UIADD3.64 UR44, UR36, 0x200, URZ ;  /* 0x00000200242c7897 */ /* 0x000fe2000fffe03f */
[----:B------:R-:W-:Y:S04]  /*212b0*/  STL.64 [R1], R24 ;  /* 0x0000001801007387 */ /* 0x000fe80000100a00 */
[----:B------:R-:W-:Y:S01]  /*212c0*/  HGMMA.64x64x8.F32.TF32 R216, gdesc[UR32], R216, gsb0 ;  /* 0x04e0000020d879f0 */ /* 0x000fe200080028d8 */
[----:B------:R-:W-:Y:S01]  /*212d0*/  UMOV UR46, UR38 ;  /* 0x00000026002e7c82 */ /* 0x000fe20008000000 */
[----:B------:R-:W-:Y:S01]  /*212e0*/  UMOV UR47, UR39 ;  /* 0x00000027002f7c82 */ /* 0x000fe20008000000 */
[----:B------:R-:W-:Y:S01]  /*212f0*/  UIADD3.64 UR28, UR36, 0x202, URZ ;  /* 0x00000202241c7897 */ /* 0x000fe2000fffe03f */
[----:B------:R-:W-:Y:S01]  /*21300*/  STL.64 [R1+0x8], R26 ;  /* 0x0000081a01007387 */ /* 0x000fe20000100a00 */
[----:B------:R-:W-:-:S02]  /*21310*/  UIADD3.64 UR24, UR36, 0x204, URZ ;  /* 0x0000020424187897 */ /* 0x000fc4000fffe03f */
[----:B------:R-:W-:Y:S01]  /*21320*/  UIADD3.64 UR20, UR36, 0x11fe, URZ ;  /* 0x000011fe24147897 */ /* 0x000fe2000fffe03f */
[----:B------:R-:W-:Y:S01]  /*21330*/  STL.64 [R1+0x10], R28 ;  /* 0x0000101c01007387 */ /* 0x000fe20000100a00 */
[----:B------:R-:W-:Y:S02]  /*21340*/  UIADD3.64 UR16, UR36, 0x1200, URZ ;  /* 0x0000120024107897 */ /* 0x000fe4000fffe03f */
[----:B------:R-:W-:Y:S01]  /*21350*/  UIADD3.64 UR12, UR36, 0x1202, URZ ;  /* 0x00001202240c7897 */ /* 0x000fe2000fffe03f */
[----:B------:R-:W-:Y:S01]  /*21360*/  STL.64 [R1+0x18], R30 ;  /* 0x0000181e01007387 */ /* 0x000fe20000100a00 */
[----:B------:R-:W-:Y:S02]  /*21370*/  UIADD3.64 UR40, UR36, 0x1204, URZ ;  /* 0x0000120424287897 */ /* 0x000fe4000fffe03f */
[----:B------:R-:W-:Y:S01]  /*21380*/  UIADD3.64 UR32, UR36, 0x3fe, URZ ;  /* 0x000003fe24207897 */ /* 0x000fe2000fffe03f */
        /* <DEDUP_REMOVED lines=12> */
[----:B--2---:R-:W2:Y:S01]  /*21450*/  LDL.LU.64 R54, [R1+0xb98] ;  /* 0x000b980001367983 */ /* 0x004ea20000300a00 */
[----:B------:R-:W-:-:S02]  /*21460*/  WARPGROUP.DEPBAR.LE gsb0, 0x0 ;  /* 0x00008000000079c5 */ /* 0x000fc40000010000 */
[----:B------:R-:W-:Y:S01]  /*21470*/  WARPGROUP.ARRIVE ;  /* 0x00000000000079c5 */ /* 0x000fe20000000000 */
[----:B------:R-:W2:Y:S04]  /*21480*/  LDL.LU.64 R52, [R1+0xb90] ;  /* 0x000b900001347983 */ /* 0x000ea80000300a00 */
[----:B------:R-:W2:Y:S01]  /*21490*/  LDL.LU.64 R50, [R1+0xb88] ;  /* 0x000b880001327983 */ /* 0x000ea20000300a00 */
[----:B------:R-:W-:Y:S03]  /*214a0*/  HGMMA.64x64x8.F32.TF32 R216, gdesc[UR44], R216, gsb0 ;  /* 0x04e000002cd879f0 */ /* 0x000fe600080028d8 */
[----:B------:R-:W2:Y:S01]  /*214b0*/  LDL.LU.64 R48, [R1+0xb80] ;  /* 0x000b800001307983 */ /* 0x000ea20000300a00 */
[----:B------:R-:W-:Y:S01]  /*214c0*/  UIADD3.64 UR44, UR36, 0x400, URZ ;  /* 0x00000400242c7897 */ /* 0x000fe2000fffe03f */
[----:B------:R-:W-:Y:S01]  /*214d0*/  UMOV UR46, UR38 ;  /* 0x00000026002e7c82 */ /* 0x000fe20008000000 */
[----:B------:R-:W-:Y:S01]  /*214e0*/  UMOV UR47, UR39 ;  /* 0x00000027002f7c82 */ /* 0x000fe20008000000 */
        /* <DEDUP_REMOVED lines=12> */
[----:B-1----:R-:W-:-:S05]  /*215b0*/  VIADD R2, R2, 0x3f ;  /* 0x0000003f02027836 */ /* 0x002fca0000000000 */
[----:B------:R-:W-:-:S04]  /*215c0*/  SHF.R.S32.HI R0, RZ, 0x1f, R2 ;  /* 0x0000001fff007819 */ /* 0x000fc80000011402 */
[----:B------:R-:W-:Y:S02]  /*215d0*/  LEA.HI R0, R0, R2, RZ, 0x6 ;  /* 0x0000000200007211 */ /* 0x000fe400078f30ff */
[----:B------:R-:W1:Y:S02]  /*215e0*/  LDC R2, c[0x0][0x230] ;  /* 0x00008c00ff027b82 */ /* 0x000e640000000800 */
[----:B------:R-:W-:Y:S01]  /*215f0*/  SHF.R.S32.HI R0, RZ, 0x6, R0 ;  /* 0x00000006ff007819 */ /* 0x000fe20000011400 */
[----:B------:R-:W-:-:S04]  /*21600*/  UIADD3 UR9, UR9, 0x1, URZ ;  /* 0x0000000109097890 */ /* 0x000fc8000fffe03f */
[----:B------:R-:W-:Y:S01]  /*21610*/  VIADD R0, R0, 0xfffffffb ;  /* 0xfffffffb00007836 */ /* 0x000fe20000000000 */
[----:B------:R-:W-:Y:S02]  /*21620*/  WARPGROUP.DEPBAR.LE gsb0, 0x0 ;  /* 0x00008000000079c5 */ /* 0x000fe40000010000 */
[----:B------:R-:W-:-:S06]  /*21630*/  WARPGROUP.ARRIVE ;  /* 0x00000000000079c5 */ /* 0x000fcc0000000000 */
[----:B------:R-:W-:Y:S01]  /*21640*/  HGMMA.64x64x8.F32.TF32 R216, gdesc[UR28], R216, gsb0 ;  /* 0x04e000001cd879f0 */ /* 0x000fe200080028d8 */
[----:B------:R-:W-:Y:S01]  /*21650*/  UIADD3.64 UR28, UR36, 0x402, URZ ;  /* 0x00000402241c7897 */ /* 0x000fe2000fffe03f */
[----:B-1----:R-:W-:-:S05]  /*21660*/  IADD3 R2, R2, -0x140, RZ ;  /* 0xfffffec002027810 */ /* 0x002fca0007ffe0ff */
[----:B------:R-:W-:Y:S01]  /*21670*/  IMAD R2, R8, -0x40, R2 ;  /* 0xffffffc008027824 */ /* 0x000fe200078e0202 */
[----:B------:R-:W-:Y:S02]  /*21680*/  WARPGROUP.DEPBAR.LE gsb0, 0x0 ;  /* 0x00008000000079c5 */ /* 0x000fe40000010000 */
[----:B------:R-:W-:-:S06]  /*21690*/  WARPGROUP.ARRIVE ;  /* 0x00000000000079c5 */ /* 0x000fcc0000000000 */
[----:B------:R-:W-:Y:S01]  /*216a0*/  HGMMA.64x64x8.F32.TF32 R216, gdesc[UR24], R216, gsb0 ;  /* 0x04e0000018d879f0 */ /* 0x000fe200080028d8 */
[----:B------:R-:W-:Y:S02]  /*216b0*/  UIADD3.64 UR24, UR36, 0x404, URZ ;  /* 0x0000040424187897 */ /* 0x000fe4000fffe03f */
        /* <DEDUP_REMOVED lines=17> */
[----:B------:R-:W-:Y:S01]  /*217d0*/  WARPGROUP.ARRIVE ;  /* 0x00000000000079c5 */ /* 0x000fe20000000000 */
[----:B------:R-:W-:Y:S04]  /*217e0*/  STL [R1+0xb18], R246 ;  /* 0x000b18f601007387 */ /* 0x000fe80000100800 */
[----:B------:R1:W-:Y:S01]  /*217f0*/  STL [R1+0xb14], R247 ;  /* 0x000b14f701007387 */ /* 0x0003e20000100800 */
[----:B------:R-:W-:Y:S01]  /*21800*/  HGMMA.64x64x8.F32.TF32 R184, gdesc[UR32], R184, gsb0 ;  /* 0x04e0000020b879f0 */ /* 0x000fe200080028b8 */
[----:B------:R-:W-:-:S02]  /*21810*/  UIADD3.64 UR32, UR36, 0x5fe, URZ ;  /* 0x000005fe24207897 */ /* 0x000fc4000fffe03f */
[----:B-1----:R-:W3:Y:S04]  /*21820*/  LDL.LU R247, [R1+0x80] ;  /* 0x0000800001f77983 */ /* 0x002ee80000300800 */
[----:B------:R-:W4:Y:S04]  /*21830*/  LDL.LU R246, [R1+0x84] ;  /* 0x0000840001f67983 */ /* 0x000f280000300800 */
[----:B------:R-:W4:Y:S04]  /*21840*/  LDL.LU R13, [R1+0x88] ;  /* 0x00008800010d7983 */ /* 0x000f280000300800 */
[----:B------:R-:W4:Y:S04]  /*21850*/  LDL.LU R12, [R1+0x8c] ;  /* 0x00008c00010c7983 */ /* 0x000f280000300800 */
[----:B------:R-:W4:Y:S04]  /*21860*/  LDL.LU R11, [R1+0x90] ;  /* 0x00009000010b7983 */ /* 0x000f280000300800 */
[----:B------:R-:W4:Y:S04]  /*21870*/  LDL.LU R10, [R1+0x94] ;  /* 0x00009400010a7983 */ /* 0x000f280000300800 */
[----:B------:R-:W4:Y:S01]  /*21880*/  LDL.LU R9, [R1+0x98] ;  /* 0x0000980001097983 */ /* 0x000f220000300800 */
[----:B------:R-:W-:-:S02]  /*21890*/  WARPGROUP.DEPBAR.LE gsb0, 0x0 ;  /* 0x00008000000079c5 */ /* 0x000fc40000010000 */
[----:B------:R-:W-:-:S06]  /*218a0*/  WARPGROUP.ARRIVE ;  /* 0x00000000000079c5 */ /* 0x000fcc0000000000 */
[----:B------:R-:W-:Y:S01]  /*218b0*/  HGMMA.64x64x8.F32.TF32 R184, gdesc[UR44], R184, gsb0 ;  /* 0x04e000002cb879f0 */ /* 0x000fe200080028b8 */
[----:B------:R-:W-:Y:S01]  /*218c0*/  UIADD3.64 UR44, UR36, 0x600, URZ ;  /* 0x00000600242c7897 */ /* 0x000fe2000fffe03f */
[----:B------:R-:W-:Y:S01]  /*218d0*/  UMOV UR46, UR38 ;  /* 0x00000026002e7c82 */ /* 0x000fe20008000000 */
[----:B------:R-:W-:Y:S01]  /*218e0*/  UMOV UR47, UR39 ;  /* 0x00000027002f7c82 */ /* 0x000fe20008000000 */
        /* <DEDUP_REMOVED lines=132> */
[----:B------:R-:W-:Y:S03]  /*22130*/  HGMMA.64x64x8.F32.TF32 R56, gdesc[UR44], R56, gsb0 ;  /* 0x04e000002c3879f0 */ /* 0x000fe60008002838 */
        /* <DEDUP_REMOVED lines=24> */
[----:B--2---:R-:W-:-:S06]  /*222c0*/  WARPGROUP.ARRIVE ;  /* 0x00000000000079c5 */ /* 0x004fcc0000000000 */
[----:B------:R-:W-:Y:S01]  /*222d0*/  HGMMA.64x64x8.F32.TF32 R24, gdesc[UR32], R24, gsb0 ;  /* 0x04e00000201879f0 */ /* 0x000fe20008002818 */
[----:B------:R-:W-:Y:S01]  /*222e0*/  UIADD3.64 UR32, UR36, 0xe00, URZ ;  /* 0x00000e0024207897 */ /* 0x000fe2000fffe03f */
[----:B------:R-:W-:Y:S01]  /*222f0*/  UMOV UR34, UR38 ;  /* 0x0000002600227c82 */ /* 0x000fe20008000000 */
[----:B------:R-:W-:Y:S01]  /*22300*/  UMOV UR35, UR39 ;  /* 0x0000002700237c82 */ /* 0x000fe20008000000 */
        /* <DEDUP_REMOVED lines=22> */
[----:B------:R-:W-:Y:S02]  /*22470*/  ISETP.GT.AND P1, PT, R2, RZ, PT ;  /* 0x000000ff0200720c */ /* 0x000fe40003f24270 */
[----:B------:R-:W-:Y:S02]  /*22480*/  ISETP.GE.AND P0, PT, R8, R0, PT ;  /* 0x000000000800720c */ /* 0x000fe40003f06270 */
[----:B------:R-:W-:Y:S01]  /*22490*/  SEL R0, RZ, 0x4, !P1 ;  /* 0x00000004ff007807 */ /* 0x000fe20004800000 */
[----:B------:R-:W-:-:S03]  /*224a0*/  UISETP.GT.AND UP0, UPT, UR9, 0x5, UPT ;  /* 0x000000050900788c */ /* 0x000fc6000bf04270 */
[----:B------:R-:W-:Y:S01]  /*224b0*/  SEL R0, R0, RZ, !P0 ;  /* 0x000000ff00007207 */ /* 0x000fe20004000000 */
[----:B------:R-:W-:Y:S01]  /*224c0*/  USEL UR9, UR9, URZ, !UP0 ;  /* 0x0000003f09097287 */ /* 0x000fe2000c000000 */
[----:B------:R-:W-:Y:S02]  /*224d0*/  IADD3 R15, P2, R15, UR4, RZ ;  /* 0x000000040f0f7c10 */ /* 0x000fe4000ff5e0ff */
[----:B------:R-:W-:Y:S01]  /*224e0*/  ISETP.NE.U32.AND P1, PT, R0, RZ, PT ;  /* 0x000000ff0000720c */ /* 0x000fe20003f25070 */
[----:B------:R-:W-:Y:S01]  /*224f0*/  ULEA UR11, UR9, UR10, 0x11 ;  /* 0x0000000a090b7291 */ /* 0x000fe2000f8e883f */
[----:B------:R-:W-:Y:S02]  /*22500*/  IADD3.X R14, R14, UR7, RZ, P2, !PT ;  /* 0x000000070e0e7c10 */ /* 0x000fe400097fe4ff */
[----:B------:R-:W-:Y:S01]  /*22510*/  IADD3 R17, P2, R17, UR4, RZ ;  /* 0x0000000411117c10 */ /* 0x000fe2000ff5e0ff */
[----:B------:R-:W-:Y:S01]  /*22520*/  IMAD.MOV.U32 R4, RZ, RZ, R15 ;  /* 0x000000ffff047224 */ /* 0x000fe200078e000f */
[----:B------:R-:W-:-:S02]  /*22530*/  MOV R5, R14 ;  /* 0x0000000e00057202 */ /* 0x000fc40000000f00 */
[----:B------:R-:W-:Y:S02]  /*22540*/  IADD3 R0, R6, UR11, RZ ;  /* 0x0000000b06007c10 */ /* 0x000fe4000fffe0ff */
[----:B------:R-:W-:Y:S02]  /*22550*/  IADD3.X R16, R16, UR7, RZ, P2, !PT ;  /* 0x0000000710107c10 */ /* 0x000fe400097fe4ff */
[----:B------:R-:W-:Y:S02]  /*22560*/  IADD3 R19, P3, R19, UR4, RZ ;  /* 0x0000000413137c10 */ /* 0x000fe4000ff7e0ff */
[----:B------:R-:W-:Y:S02]  /*22570*/  ISETP.GT.AND P2, PT, R2, 0x1, PT ;  /* 0x000000010200780c */ /* 0x000fe40003f44270 */
[----:B------:R-:W-:Y:S02]  /*22580*/  IADD3.X R18, R18, UR7, RZ, P3, !PT ;  /* 0x0000000712127c10 */ /* 0x000fe40009ffe4ff */
[----:B------:R-:W-:-:S02]  /*22590*/  SEL R3, RZ, 0x4, !P2 ;  /* 0x00000004ff037807 */ /* 0x000fc40005000000 */
[----:B------:R-:W-:Y:S02]  /*225a0*/  IADD3 R21, P3, R21, UR4, RZ ;  /* 0x0000000415157c10 */ /* 0x000fe4000ff7e0ff */
[----:B------:R-:W-:Y:S02]  /*225b0*/  SEL R3, R3, RZ, !P0 ;  /* 0x000000ff03037207 */ /* 0x000fe40004000000 */
[----:B------:R-:W-:Y:S01]  /*225c0*/  IADD3.X R20, R20, UR7, RZ, P3, !PT ;  /* 0x0000000714147c10 */ /* 0x000fe20009ffe4ff */
[----:B------:R-:W-:Y:S02]  /*225d0*/  WARPGROUP.DEPBAR.LE gsb0, 0x0 ;  /* 0x00008000000079c5 */ /* 0x000fe40000010000 */
[----:B------:R-:W-:Y:S01]  /*225e0*/  BAR.SYNC.DEFER_BLOCKING 0x0 ;  /* 0x0000000000007b1d */ /* 0x000fe20000010000 */
[----:B------:R-:W-:Y:S02]  /*225f0*/  ISETP.NE.U32.AND P2, PT, R3, RZ, PT ;  /* 0x000000ff0300720c */ /* 0x000fe40003f45070 */
[----:B------:R-:W-:-:S04]  /*22600*/  IADD3 R23, P4, R23, UR4, RZ ;  /* 0x0000000417177c10 */ /* 0x000fc8000ff9e0ff */
[----:B------:R-:W-:Y:S01]  /*22610*/  IADD3.X R22, R22, UR7, RZ, P4, !PT ;  /* 0x0000000716167c10 */ /* 0x000fe2000a7fe4ff */
[----:B------:R-:W-:Y:S01]  /*22620*/  @!PT LDS RZ, [RZ] ;  /* 0x00000000fffff984 */ /* 0x000fe20000000800 */
[----:B------:R-:W-:Y:S01]  /*22630*/  @!PT LDS RZ, [RZ] ;  /* 0x00000000fffff984 */ /* 0x000fe20000000800 */
[----:B------:R-:W-:Y:S01]  /*22640*/  @!PT LDS RZ, [RZ] ;  /* 0x00000000fffff984 */ /* 0x000fe20000000800 */
[----:B------:R1:W-:Y:S02]  /*22650*/  LDGSTS.E [R0], desc[UR48][R4.64], P1 ;  /* 0x0000000004007fae */ /* 0x0003e40008921870 */
[----:B-1----:R-:W-:Y:S01]  /*22660*/  IMAD.MOV.U32 R4, RZ, RZ, R17 ;  /* 0x000000ffff047224 */ /* 0x002fe200078e0011 */
[----:B------:R-:W-:-:S05]  /*22670*/  MOV R5, R16 ;  /* 0x0000001000057202 */ /* 0x000fca0000000f00 */
[----:B------:R1:W-:Y:S02]  /*22680*/  LDGSTS.E [R0+0x4000], desc[UR48][R4.64], P1 ;  /* 0x0400000004007fae */ /* 0x0003e40008921870 */
[----:B-1----:R-:W-:Y:S01]  /*22690*/  IMAD.MOV.U32 R4, RZ, RZ, R19 ;  /* 0x000000ffff047224 */ /* 0x002fe200078e0013 */
[----:B------:R-:W-:-:S05]  /*226a0*/  MOV R5, R18 ;  /* 0x0000001200057202 */ /* 0x000fca0000000f00 */
[----:B------:R1:W-:Y:S02]  /*226b0*/  LDGSTS.E [R0+0x8000], desc[UR48][R4.64], P1 ;  /* 0x0800000004007fae */ /* 0x0003e40008921870 */
[----:B-1----:R-:W-:Y:S01]  /*226c0*/  IMAD.MOV.U32 R4, RZ, RZ, R21 ;  /* 0x000000ffff047224 */ /* 0x002fe200078e0015 */
[----:B------:R-:W-:-:S05]  /*226d0*/  MOV R5, R20 ;  /* 0x0000001400057202 */ /* 0x000fca0000000f00 */
[----:B------:R1:W-:Y:S01]  /*226e0*/  LDGSTS.E [R0+0xc000], desc[UR48][R4.64], P1 ;  /* 0x0c00000004007fae */ /* 0x0003e20008921870 */
[----:B------:R-:W-:Y:S02]  /*226f0*/  IADD3 R249, P1, R249, UR4, RZ ;  /* 0x00000004f9f97c10 */ /* 0x000fe4000ff3e0ff */
[----:B------:R-:W-:Y:S02]  /*22700*/  IADD3 R251, P3, R251, UR4, RZ ;  /* 0x00000004fbfb7c10 */ /* 0x000fe4000ff7e0ff */
[----:B------:R-:W-:Y:S01]  /*22710*/  IADD3.X R248, R248, UR7, RZ, P1, !PT ;  /* 0x00000007f8f87c10 */ /* 0x000fe20008ffe4ff */
[----:B-1----:R-:W-:Y:S01]  /*22720*/  IMAD.MOV.U32 R4, RZ, RZ, R23 ;  /* 0x000000ffff047224 */ /* 0x002fe200078e0017 */
[----:B------:R-:W-:Y:S02]  /*22730*/  MOV R5, R22 ;  /* 0x0000001600057202 */ /* 0x000fe40000000f00 */
[----:B------:R-:W-:-:S03]  /*22740*/  ISETP.GT.AND P1, PT, R2, 0x2, PT ;  /* 0x000000020200780c */ /* 0x000fc60003f24270 */
[----:B------:R1:W-:Y:S01]  /*22750*/  LDGSTS.E [R0+0x4], desc[UR48][R4.64], P2 ;  /* 0x0000400004007fae */ /* 0x0003e20009121870 */
[----:B------:R-:W-:Y:S02]  /*22760*/  IADD3.X R250, R250, UR7, RZ, P3, !PT ;  /* 0x00000007fafa7c10 */ /* 0x000fe40009ffe4ff */
[----:B------:R-:W-:Y:S02]  /*22770*/  SEL R3, RZ, 0x4, !P1 ;  /* 0x00000004ff037807 */ /* 0x000fe40004800000 */
[----:B---3--:R-:W-:Y:S01]  /*22780*/  IADD3 R247, P3, R247, UR4, RZ ;  /* 0x00000004f7f77c10 */ /* 0x008fe2000ff7e0ff */
[----:B-1----:R-:W-:Y:S01]  /*22790*/  IMAD.MOV.U32 R4, RZ, RZ, R249 ;  /* 0x000000ffff047224 */ /* 0x002fe200078e00f9 */
[----:B------:R-:W-:Y:S02]  /*227a0*/  MOV R5, R248 ;  /* 0x000000f800057202 */ /* 0x000fe40000000f00 */
[----:B------:R-:W-:-:S03]  /*227b0*/  SEL R3, R3, RZ, !P0 ;  /* 0x000000ff03037207 */ /* 0x000fc60004000000 */
[----:B------:R1:W-:Y:S01]  /*227c0*/  LDGSTS.E [R0+0x4004], desc[UR48][R4.64], P2 ;  /* 0x0400400004007fae */ /* 0x0003e20009121870 */
[----:B------:R-:W-:Y:S02]  /*227d0*/  IADD3.X R252, R252, UR7, RZ, P3, !PT ;  /* 0x00000007fcfc7c10 */ /* 0x000fe40009ffe4ff */
[----:B------:R-:W-:Y:S02]  /*227e0*/  ISETP.NE.U32.AND P1, PT, R3, RZ, PT ;  /* 0x000000ff0300720c */ /* 0x000fe40003f25070 */
[----:B----4-:R-:W-:Y:S01]  /*227f0*/  IADD3 R13, P4, R13, UR4, RZ ;  /* 0x000000040d0d7c10 */ /* 0x010fe2000ff9e0ff */
[----:B-1----:R-:W-:Y:S01]  /*22800*/  IMAD.MOV.U32 R4, RZ, RZ, R251 ;  /* 0x000000ffff047224 */ /* 0x002fe200078e00fb */
[----:B------:R-:W-:-:S05]  /*22810*/  MOV R5, R250 ;  /* 0x000000fa00057202 */ /* 0x000fca0000000f00 */
[----:B------:R1:W-:Y:S01]  /*22820*/  LDGSTS.E [R0+0x8004], desc[UR48][R4.64], P2 ;  /* 0x0800400004007fae */ /* 0x0003e20009121870 */
[----:B------:R-:W-:Y:S01]  /*22830*/  IADD3.X R246, R246, UR7, RZ, P4, !PT ;  /* 0x00000007f6f67c10 */ /* 0x000fe2000a7fe4ff */
[----:B-1----:R-:W-:Y:S01]  /*22840*/  IMAD.MOV.U32 R4, RZ, RZ, R247 ;  /* 0x000000ffff047224 */ /* 0x002fe200078e00f7 */
[----:B------:R-:W-:-:S05]  /*22850*/  MOV R5, R252 ;  /* 0x000000fc00057202 */ /* 0x000fca0000000f00 */
[----:B------:R1:W-:Y:S01]  /*22860*/  LDGSTS.E [R0+0xc004], desc[UR48][R4.64], P2 ;  /* 0x0c00400004007fae */ /* 0x0003e20009121870 */
[----:B------:R-:W-:Y:S02]  /*22870*/  IADD3 R11, P2, R11, UR4, RZ ;  /* 0x000000040b0b7c10 */ /* 0x000fe4000ff5e0ff */
[----:B------:R-:W-:Y:S02]  /*22880*/  IADD3 R9, P3, R9, UR4, RZ ;  /* 0x0000000409097c10 */ /* 0x000fe4000ff7e0ff */
[----:B------:R-:W-:Y:S01]  /*22890*/  IADD3.X R12, R12, UR7, RZ, P2, !PT ;  /* 0x000000070c0c7c10 */ /* 0x000fe200097fe4ff */
[----:B------:R2:W-:Y:S01]  /*228a0*/  STL [R1+0x80], R247 ;  /* 0x000080f701007387 */ /* 0x0005e20000100800 */
[----:B-1----:R-:W-:Y:S01]  /*228b0*/  IMAD.MOV.U32 R4, RZ, RZ, R13 ;  /* 0x000000ffff047224 */ /* 0x002fe200078e000d */
[----:B------:R-:W-:Y:S02]  /*228c0*/  MOV R5, R246 ;  /* 0x000000f600057202 */ /* 0x000fe40000000f00 */
[----:B------:R-:W-:Y:S01]  /*228d0*/  STL [R1+0x88], R13 ;  /* 0x0000880d01007387 */ /* 0x000fe20000100800 */
[----:B------:R-:W-:-:S03]  /*228e0*/  IADD3.X R10, R10, UR7, RZ, P3, !PT ;  /* 0x000000070a0a7c10 */ /* 0x000fc60009ffe4ff */
[----:B------:R1:W-:Y:S04]  /*228f0*/  LDGSTS.E [R0+0x8], desc[UR48][R4.64], P1 ;  /* 0x0000800004007fae */ /* 0x0003e80008921870 */
[----:B------:R3:W-:Y:S04]  /*22900*/  STL [R1+0x84], R246 ;  /* 0x000084f601007387 */ /* 0x0007e80000100800 */
[----:B--2---:R-:W2:Y:S01]  /*22910*/  LDL.LU R247, [R1+0xa0] ;  /* 0x0000a00001f77983 */ /* 0x004ea20000300800 */
[----:B-1----:R-:W-:Y:S01]  /*22920*/  IMAD.MOV.U32 R4, RZ, RZ, R11 ;  /* 0x000000ffff047224 */ /* 0x002fe200078e000b */
[----:B------:R-:W-:-:S02]  /*22930*/  MOV R5, R12 ;  /* 0x0000000c00057202 */ /* 0x000fc40000000f00 */
[----:B---3--:R-:W3:Y:S04]  /*22940*/  LDL.LU R246, [R1+0xa4] ;  /* 0x0000a40001f67983 */ /* 0x008ee80000300800 */
[----:B------:R-:W4:Y:S04]  /*22950*/  LDL.LU R13, [R1+0xa8] ;  /* 0x0000a800010d7983 */ /* 0x000f280000300800 */
[----:B------:R-:W-:Y:S04]  /*22960*/  STL [R1+0x90], R11 ;  /* 0x0000900b01007387 */ /* 0x000fe80000100800 */
[----:B------:R1:W-:Y:S04]  /*22970*/  STL [R1+0x8c], R12 ;  /* 0x00008c0c01007387 */ /* 0x0003e80000100800 */
[----:B------:R1:W-:Y:S04]  /*22980*/  LDGSTS.E [R0+0x4008], desc[UR48][R4.64], P1 ;  /* 0x0400800004007fae */ /* 0x0003e80008921870 */
[----:B------:R-:W-:Y:S04]  /*22990*/  STL [R1+0x98], R9 ;  /* 0x0000980901007387 */ /* 0x000fe80000100800 */
[----:B------:R1:W-:Y:S02]  /*229a0*/  STL [R1+0x94], R10 ;  /* 0x0000940a01007387 */ /* 0x0003e40000100800 */
[----:B-1----:R-:W-:Y:S01]  /*229b0*/  IMAD.MOV.U32 R4, RZ, RZ, R9 ;  /* 0x000000ffff047224 */ /* 0x002fe200078e0009 */
[----:B------:R-:W-:Y:S01]  /*229c0*/  MOV R5, R10 ;  /* 0x0000000a00057202 */ /* 0x000fe20000000f00 */
[----:B------:R-:W3:Y:S04]  /*229d0*/  LDL.LU R12, [R1+0xac] ;  /* 0x0000ac00010c7983 */ /* 0x000ee80000300800 */
[----:B------:R-:W3:Y:S04]  /*229e0*/  LDL.LU R11, [R1+0xb0] ;  /* 0x0000b000010b7983 */ /* 0x000ee80000300800 */
[----:B------:R-:W3:Y:S04]  /*229f0*/  LDL.LU R10, [R1+0xb4] ;  /* 0x0000b400010a7983 */ /* 0x000ee80000300800 */
[----:B------:R-:W3:Y:S04]  /*22a00*/  LDL.LU R9, [R1+0xb8] ;  /* 0x0000b80001097983 */ /* 0x000ee80000300800 */
[----:B------:R1:W-:Y:S04]  /*22a10*/  LDGSTS.E [R0+0x8008], desc[UR48][R4.64], P1 ;  /* 0x0800800004007fae */ /* 0x0003e80008921870 */
[----:B------:R-:W3:Y:S01]  /*22a20*/  LDL.LU R5, [R1+0x9c] ;  /* 0x00009c0001057983 */ /* 0x000ee20000300800 */
[----:B------:R-:W-:-:S04]  /*22a30*/  ISETP.GT.AND P2, PT, R2, 0x3, PT ;  /* 0x000000030200780c */ /* 0x000fc80003f44270 */
[----:B------:R-:W-:-:S04]  /*22a40*/  SEL R3, RZ, 0x4, !P2 ;  /* 0x00000004ff037807 */ /* 0x000fc80005000000 */
[----:B------:R-:W-:-:S04]  /*22a50*/  SEL R3, R3, RZ, !P0 ;  /* 0x000000ff03037207 */ /* 0x000fc80004000000 */
[----:B------:R-:W-:Y:S02]  /*22a60*/  ISETP.NE.U32.AND P2, PT, R3, RZ, PT ;  /* 0x000000ff0300720c */ /* 0x000fe40003f45070 */
[----:B--2---:R-:W-:-:S05]  /*22a70*/  IADD3 R247, P3, R247, UR4, RZ ;  /* 0x00000004f7f77c10 */ /* 0x004fca000ff7e0ff */
[----:B-1----:R-:W-:Y:S01]  /*22a80*/  IMAD.MOV.U32 R4, RZ, RZ, R247 ;  /* 0x000000ffff047224 */ /* 0x002fe200078e00f7 */
[----:B----4-:R-:W-:Y:S01]  /*22a90*/  IADD3 R13, P4, R13, UR4, RZ ;  /* 0x000000040d0d7c10 */ /* 0x010fe2000ff9e0ff */
[----:B------:R-:W-:Y:S03]  /*22aa0*/  STL [R1+0xa0], R247 ;  /* 0x0000a0f701007387 */ /* 0x000fe60000100800 */
[----:B---3--:R-:W-:Y:S02]  /*22ab0*/  IADD3.X R246, R246, UR7, RZ, P4, !PT ;  /* 0x00000007f6f67c10 */ /* 0x008fe4000a7fe4ff */
[----:B------:R-:W-:-:S05]  /*22ac0*/  IADD3.X R5, R5, UR7, RZ, P3, !PT ;  /* 0x0000000705057c10 */ /* 0x000fca0009ffe4ff */
[----:B------:R1:W-:Y:S01]  /*22ad0*/  LDGSTS.E [R0+0xc008], desc[UR48][R4.64], P1 ;  /* 0x0c00800004007fae */ /* 0x0003e20008921870 */
[----:B------:R-:W-:-:S03]  /*22ae0*/  IADD3 R11, P1, R11, UR4, RZ ;  /* 0x000000040b0b7c10 */ /* 0x000fc6000ff3e0ff */
[----:B------:R2:W-:Y:S01]  /*22af0*/  STL [R1+0x9c], R5 ;  /* 0x00009c0501007387 */ /* 0x0005e20000100800 */
[----:B------:R-:W-:Y:S02]  /*22b00*/  IADD3.X R12, R12, UR7, RZ, P1, !PT ;  /* 0x000000070c0c7c10 */ /* 0x000fe40008ffe4ff */
[----:B------:R-:W-:Y:S02]  /*22b10*/  IADD3 R9, P3, R9, UR4, RZ ;  /* 0x0000000409097c10 */ /* 0x000fe4000ff7e0ff */
[----:B-1----:R-:W-:Y:S01]  /*22b20*/  MOV R4, R13 ;  /* 0x0000000d00047202 */ /* 0x002fe20000000f00 */
[----:B--2---:R-:W-:Y:S01]  /*22b30*/  IMAD.MOV.U32 R5, RZ, RZ, R246 ;  /* 0x000000ffff057224 */ /* 0x004fe200078e00f6 */
[----:B------:R-:W-:Y:S01]  /*22b40*/  STL [R1+0xa8], R13 ;  /* 0x0000a80d01007387 */ /* 0x000fe20000100800 */
[----:B------:R-:W-:-:S03]  /*22b50*/  IADD3.X R10, R10, UR7, RZ, P3, !PT ;  /* 0x000000070a0a7c10 */ /* 0x000fc60009ffe4ff */
[----:B------:R1:W-:Y:S04]  /*22b60*/  LDGSTS.E [R0+0xc], desc[UR48][R4.64], P2 ;  /* 0x0000c00004007fae */ /* 0x0003e80009121870 */
[----:B------:R2:W-:Y:S04]  /*22b70*/  STL [R1+0xa4], R246 ;  /* 0x0000a4f601007387 */ /* 0x0005e80000100800 */
[----:B------:R-:W3:Y:S01]  /*22b80*/  LDL.LU R247, [R1+0xc0] ;  /* 0x0000c00001f77983 */ /* 0x000ee20000300800 */
[----:B-1----:R-:W-:Y:S01]  /*22b90*/  MOV R4, R11 ;  /* 0x0000000b00047202 */ /* 0x002fe20000000f00 */
[----:B------:R-:W-:-:S02]  /*22ba0*/  IMAD.MOV.U32 R5, RZ, RZ, R12 ;  /* 0x000000ffff057224 */ /* 0x000fc400078e000c */
[----:B--2---:R-:W2:Y:S04]  /*22bb0*/  LDL.LU R246, [R1+0x444] ;  /* 0x0004440001f67983 */ /* 0x004ea80000300800 */
[----:B------:R-:W4:Y:S04]  /*22bc0*/  LDL.LU R13, [R1+0x448] ;  /* 0x00044800010d7983 */ /* 0x000f280000300800 */
[----:B------:R-:W-:Y:S04]  /*22bd0*/  STL [R1+0xb0], R11 ;  /* 0x0000b00b01007387 */ /* 0x000fe80000100800 */
[----:B------:R1:W-:Y:S04]  /*22be0*/  STL [R1+0xac], R12 ;  /* 0x0000ac0c01007387 */ /* 0x0003e80000100800 */
[----:B------:R1:W-:Y:S04]  /*22bf0*/  LDGSTS.E [R0+0x400c], desc[UR48][R4.64], P2 ;  /* 0x0400c00004007fae */ /* 0x0003e80009121870 */
[----:B------:R-:W-:Y:S04]  /*22c00*/  STL [R1+0xb8], R9 ;  /* 0x0000b80901007387 */ /* 0x000fe80000100800 */
[----:B------:R1:W-:Y:S02]  /*22c10*/  STL [R1+0xb4], R10 ;  /* 0x0000b40a01007387 */ /* 0x0003e40000100800 */
[----:B-1----:R-:W-:Y:S01]  /*22c20*/  MOV R4, R9 ;  /* 0x0000000900047202 */ /* 0x002fe20000000f00 */
[----:B------:R-:W-:Y:S01]  /*22c30*/  IMAD.MOV.U32 R5, RZ, RZ, R10 ;  /* 0x000000ffff057224 */ /* 0x000fe200078e000a */
[----:B------:R-:W2:Y:S04]  /*22c40*/  LDL.LU R12, [R1+0x44c] ;  /* 0x00044c00010c7983 */ /* 0x000ea80000300800 */
[----:B------:R-:W2:Y:S04]  /*22c50*/  LDL.LU R11, [R1+0x450] ;  /* 0x00045000010b7983 */ /* 0x000ea80000300800 */
[----:B------:R-:W2:Y:S04]  /*22c60*/  LDL.LU R10, [R1+0x454] ;  /* 0x00045400010a7983 */ /* 0x000ea80000300800 */
[----:B------:R-:W2:Y:S04]  /*22c70*/  LDL.LU R9, [R1+0x458] ;  /* 0x0004580001097983 */ /* 0x000ea80000300800 */
[----:B------:R1:W-:Y:S04]  /*22c80*/  LDGSTS.E [R0+0x800c], desc[UR48][R4.64], P2 ;  /* 0x0800c00004007fae */ /* 0x0003e80009121870 */
[----:B------:R-:W2:Y:S01]  /*22c90*/  LDL.LU R5, [R1+0xbc] ;  /* 0x0000bc0001057983 */ /* 0x000ea20000300800 */
[----:B------:R-:W-:-:S04]  /*22ca0*/  ISETP.GT.AND P1, PT, R2, 0x20, PT ;  /* 0x000000200200780c */ /* 0x000fc80003f24270 */
[----:B------:R-:W-:-:S04]  /*22cb0*/  SEL R3, RZ, 0x4, !P1 ;  /* 0x00000004ff037807 */ /* 0x000fc80004800000 */
[----:B------:R-:W-:-:S04]  /*22cc0*/  SEL R3, R3, RZ, !P0 ;  /* 0x000000ff03037207 */ /* 0x000fc80004000000 */
[----:B------:R-:W-:Y:S02]  /*22cd0*/  ISETP.NE.U32.AND P1, PT, R3, RZ, PT ;  /* 0x000000ff0300720c */ /* 0x000fe40003f25070 */
[----:B---3--:R-:W-:-:S04]  /*22ce0*/  IADD3 R247, P3, R247, UR4, RZ ;  /* 0x00000004f7f77c10 */ /* 0x008fc8000ff7e0ff */
[----:B-1----:R-:W-:Y:S02]  /*22cf0*/  MOV R4, R247 ;  /* 0x000000f700047202 */ /* 0x002fe40000000f00 */
[----:B----4-:R-:W-:Y:S01]  /*22d00*/  IADD3 R13, P4, R13, UR4, RZ ;  /* 0x000000040d0d7c10 */ /* 0x010fe2000ff9e0ff */
[----:B------:R-:W-:Y:S03]  /*22d10*/  STL [R1+0xc0], R247 ;  /* 0x0000c0f701007387 */ /* 0x000fe60000100800 */
[----:B--2---:R-:W-:Y:S02]  /*22d20*/  IADD3.X R246, R246, UR7, RZ, P4, !PT ;  /* 0x00000007f6f67c10 */ /* 0x004fe4000a7fe4ff */
[----:B------:R-:W-:-:S05]  /*22d30*/  IADD3.X R5, R5, UR7, RZ, P3, !PT ;  /* 0x0000000705057c10 */ /* 0x000fca0009ffe4ff */
[----:B------:R1:W-:Y:S01]  /*22d40*/  LDGSTS.E [R0+0xc00c], desc[UR48][R4.64], P2 ;  /* 0x0c00c00004007fae */ /* 0x0003e20009121870 */
[----:B------:R-:W-:-:S03]  /*22d50*/  IADD3 R11, P2, R11, UR4, RZ ;  /* 0x000000040b0b7c10 */ /* 0x000fc6000ff5e0ff */
[----:B------:R2:W-:Y:S01]  /*22d60*/  STL [R1+0xbc], R5 ;  /* 0x0000bc0501007387 */ /* 0x0005e20000100800 */
[----:B------:R-:W-:Y:S02]  /*22d70*/  IADD3.X R12, R12, UR7, RZ, P2, !PT ;  /* 0x000000070c0c7c10 */ /* 0x000fe400097fe4ff */
[----:B------:R-:W-:Y:S01]  /*22d80*/  IADD3 R9, P3, R9, UR4, RZ ;  /* 0x0000000409097c10 */ /* 0x000fe2000ff7e0ff */
[----:B-1----:R-:W-:Y:S01]  /*22d90*/  IMAD.MOV.U32 R4, RZ, RZ, R13 ;  /* 0x000000ffff047224 */ /* 0x002fe200078e000d */
[----:B--2---:R-:W-:Y:S01]  /*22da0*/  MOV R5, R246 ;  /* 0x000000f600057202 */ /* 0x004fe20000000f00 */
[----:B------:R-:W-:Y:S01]  /*22db0*/  STL [R1+0x448], R13 ;  /* 0x0004480d01007387 */ /* 0x000fe20000100800 */
[----:B------:R-:W-:-:S03]  /*22dc0*/  IADD3.X R10, R10, UR7, RZ, P3, !PT ;  /* 0x000000070a0a7c10 */ /* 0x000fc60009ffe4ff */
[----:B------:R1:W-:Y:S04]  /*22dd0*/  LDGSTS.E [R0+0x10000], desc[UR48][R4.64], P1 ;  /* 0x1000000004007fae */ /* 0x0003e80008921870 */
[----:B------:R2:W-:Y:S04]  /*22de0*/  STL [R1+0x444], R246 ;  /* 0x000444f601007387 */ /* 0x0005e80000100800 */
[----:B------:R-:W3:Y:S01]  /*22df0*/  LDL.LU R247, [R1+0x460] ;  /* 0x0004600001f77983 */ /* 0x000ee20000300800 */
[----:B-1----:R-:W-:Y:S01]  /*22e00*/  IMAD.MOV.U32 R4, RZ, RZ, R11 ;  /* 0x000000ffff047224 */ /* 0x002fe200078e000b */
[----:B------:R-:W-:-:S02]  /*22e10*/  MOV R5, R12 ;  /* 0x0000000c00057202 */ /* 0x000fc40000000f00 */
[----:B--2---:R-:W2:Y:S04]  /*22e20*/  LDL.LU R246, [R1+0x464] ;  /* 0x0004640001f67983 */ /* 0x004ea80000300800 */
[----:B------:R-:W4:Y:S04]  /*22e30*/  LDL.LU R13, [R1+0x468] ;  /* 0x00046800010d7983 */ /* 0x000f280000300800 */
[----:B------:R1:W-:Y:S04]  /*22e40*/  STL [R1+0x450], R11 ;  /* 0x0004500b01007387 */ /* 0x0003e80000100800 */
[----:B------:R-:W-:Y:S04]  /*22e50*/  STL [R1+0x44c], R12 ;  /* 0x00044c0c01007387 */ /* 0x000fe80000100800 */
[----:B------:R1:W-:Y:S04]  /*22e60*/  LDGSTS.E [R0+0x14000], desc[UR48][R4.64], P1 ;  /* 0x1400000004007fae */ /* 0x0003e80008921870 */
[----:B------:R1:W-:Y:S04]  /*22e70*/  STL [R1+0x458], R9 ;  /* 0x0004580901007387 */ /* 0x0003e80000100800 */
[----:B------:R1:W-:Y:S02]  /*22e80*/  STL [R1+0x454], R10 ;  /* 0x0004540a01007387 */ /* 0x0003e40000100800 */
[----:B-1----:R-:W-:Y:S01]  /*22e90*/  IMAD.MOV.U32 R4, RZ, RZ, R9 ;  /* 0x000000ffff047224 */ /* 0x002fe200078e0009 */
[----:B------:R-:W-:Y:S01]  /*22ea0*/  MOV R5, R10 ;  /* 0x0000000a00057202 */ /* 0x000fe20000000f00 */
        /* <DEDUP_REMOVED lines=10> */
[----:B---3--:R-:W-:-:S05]  /*22f50*/  IADD3 R247, P3, R247, UR4, RZ ;  /* 0x00000004f7f77c10 */ /* 0x008fca000ff7e0ff */
[----:B-1----:R-:W-:Y:S01]  /*22f60*/  IMAD.MOV.U32 R4, RZ, RZ, R247 ;  /* 0x000000ffff047224 */ /* 0x002fe200078e00f7 */
        /* <DEDUP_REMOVED lines=24> */
[----:B-1----:R-:W2:Y:S01]  /*230f0*/  LDL.LU R11, [R1+0x490] ;  /* 0x00049000010b7983 */ /* 0x002ea20000300800 */
[----:B------:R-:W-:Y:S01]  /*23100*/  MOV R4, R10 ;  /* 0x0000000a00047202 */ /* 0x000fe20000000f00 */
[----:B------:R-:W-:-:S02]  /*23110*/  IMAD.MOV.U32 R5, RZ, RZ, R12 ;  /* 0x000000ffff057224 */ /* 0x000fc400078e000c */
[----:B------:R1:W-:Y:S04]  /*23120*/  STL [R1+0x474], R12 ;  /* 0x0004740c01007387 */ /* 0x0003e80000100800 */
[----:B------:R-:W2:Y:S04]  /*23130*/  LDL.LU R9, [R1+0x498] ;  /* 0x0004980001097983 */ /* 0x000ea80000300800 */
[----:B------:R3:W-:Y:S04]  /*23140*/  LDGSTS.E [R0+0x18004], desc[UR48][R4.64], P2 ;  /* 0x1800400004007fae */ /* 0x0007e80009121870 */
[----:B-1----:R-:W2:Y:S04]  /*23150*/  LDL.LU R12, [R1+0x48c] ;  /* 0x00048c00010c7983 */ /* 0x002ea80000300800 */
[----:B------:R-:W2:Y:S04]  /*23160*/  LDL.LU R10, [R1+0x494] ;  /* 0x00049400010a7983 */ /* 0x000ea80000300800 */
[----:B------:R-:W2:Y:S01]  /*23170*/  LDL.LU R5, [R1+0x47c] ;  /* 0x00047c0001057983 */ /* 0x000ea20000300800 */
[----:B------:R-:W-:-:S04]  /*23180*/  ISETP.GT.AND P1, PT, R2, 0x22, PT ;  /* 0x000000220200780c */ /* 0x000fc80003f24270 */
[----:B------:R-:W-:-:S04]  /*23190*/  SEL R3, RZ, 0x4, !P1 ;  /* 0x00000004ff037807 */ /* 0x000fc80004800000 */
[----:B------:R-:W-:-:S04]  /*231a0*/  SEL R3, R3, RZ, !P0 ;  /* 0x000000ff03037207 */ /* 0x000fc80004000000 */
[----:B------:R-:W-:Y:S02]  /*231b0*/  ISETP.NE.U32.AND P1, PT, R3, RZ, PT ;  /* 0x000000ff0300720c */ /* 0x000fe40003f25070 */
[----:B---3--:R-:W-:-:S04]  /*231c0*/  IADD3 R247, P3, R247, UR4, RZ ;  /* 0x00000004f7f77c10 */ /* 0x008fc8000ff7e0ff */
[----:B------:R-:W-:Y:S02]  /*231d0*/  MOV R4, R247 ;  /* 0x000000f700047202 */ /* 0x000fe40000000f00 */
[----:B----4-:R-:W-:Y:S01]  /*231e0*/  IADD3 R13, P4, R13, UR4, RZ ;  /* 0x000000040d0d7c10 */ /* 0x010fe2000ff9e0ff */
[----:B------:R-:W-:Y:S03]  /*231f0*/  STL [R1+0x480], R247 ;  /* 0x000480f701007387 */ /* 0x000fe60000100800 */
[----:B--2---:R-:W-:Y:S02]  /*23200*/  IADD3.X R246, R246, UR7, RZ, P4, !PT ;  /* 0x00000007f6f67c10 */ /* 0x004fe4000a7fe4ff */
[----:B------:R-:W-:-:S05]  /*23210*/  IADD3.X R5, R5, UR7, RZ, P3, !PT ;  /* 0x0000000705057c10 */ /* 0x000fca0009ffe4ff */
[----:B------:R1:W-:Y:S01]  /*23220*/  LDGSTS.E [R0+0x1c004], desc[UR48][R4.64], P2 ;  /* 0x1c00400004007fae */ /* 0x0003e20009121870 */
[----:B------:R-:W-:-:S03]  /*23230*/  IADD3 R11, P2, R11, UR4, RZ ;  /* 0x000000040b0b7c10 */ /* 0x000fc6000ff5e0ff */
[----:B------:R2:W-:Y:S01]  /*23240*/  STL [R1+0x47c], R5 ;  /* 0x00047c0501007387 */ /* 0x0005e20000100800 */
[----:B------:R-:W-:Y:S02]  /*23250*/  IADD3 R9, P3, R9, UR4, RZ ;  /* 0x0000000409097c10 */ /* 0x000fe4000ff7e0ff */
[----:B------:R-:W-:Y:S01]  /*23260*/  IADD3.X R12, R12, UR7, RZ, P2, !PT ;  /* 0x000000070c0c7c10 */ /* 0x000fe200097fe4ff */
[----:B-1----:R-:W-:Y:S01]  /*23270*/  IMAD.MOV.U32 R4, RZ, RZ, R13 ;  /* 0x000000ffff047224 */ /* 0x002fe200078e000d */
[----:B--2---:R-:W-:Y:S01]  /*23280*/  MOV R5, R246 ;  /* 0x000000f600057202 */ /* 0x004fe20000000f00 */
[----:B------:R-:W-:Y:S01]  /*23290*/  STL [R1+0x488], R13 ;  /* 0x0004880d01007387 */ /* 0x000fe20000100800 */
[----:B------:R-:W-:-:S03]  /*232a0*/  IADD3.X R10, R10, UR7, RZ, P3, !PT ;  /* 0x000000070a0a7c10 */ /* 0x000fc60009ffe4ff */
[----:B------:R1:W-:Y:S04]  /*232b0*/  LDGSTS.E [R0+0x10008], desc[UR48][R4.64], P1 ;  /* 0x1000800004007fae */ /* 0x0003e80008921870 */
[----:B------:R-:W-:Y:S04]  /*232c0*/  STL [R1+0x484], R246 ;  /* 0x000484f601007387 */ /* 0x000fe80000100800 */
[----:B------:R-:W-:Y:S01]  /*232d0*/  STL [R1+0x490], R11 ;  /* 0x0004900b01007387 */ /* 0x000fe20000100800 */
[----:B-1----:R-:W-:Y:S01]  /*232e0*/  IMAD.MOV.U32 R4, RZ, RZ, R11 ;  /* 0x000000ffff047224 */ /* 0x002fe200078e000b */
[----:B------:R-:W-:-:S02]  /*232f0*/  MOV R5, R12 ;  /* 0x0000000c00057202 */ /* 0x000fc40000000f00 */
[----:B------:R1:W-:Y:S04]  /*23300*/  STL [R1+0x48c], R12 ;  /* 0x00048c0c01007387 */ /* 0x0003e80000100800 */
[----:B------:R-:W-:Y:S04]  /*23310*/  STL [R1+0x498], R9 ;  /* 0x0004980901007387 */ /* 0x000fe80000100800 */
[----:B------:R-:W2:Y:S04]  /*23320*/  LDL.LU R247, [R1+0x4a8] ;  /* 0x0004a80001f77983 */ /* 0x000ea80000300800 */
[----:B------:R3:W-:Y:S04]  /*23330*/  STL [R1+0x494], R10 ;  /* 0x0004940a01007387 */ /* 0x0007e80000100800 */
[----:B------:R4:W-:Y:S04]  /*23340*/  LDGSTS.E [R0+0x14008], desc[UR48][R4.64], P1 ;  /* 0x1400800004007fae */ /* 0x0009e80008921870 */
[----:B-1----:R-:W2:Y:S04]  /*23350*/  LDL.LU R12, [R1+0x4b0] ;  /* 0x0004b000010c7983 */ /* 0x002ea80000300800 */
[----:B------:R-:W2:Y:S01]  /*23360*/  LDL.LU R13, [R1+0x4ac] ;  /* 0x0004ac00010d7983 */ /* 0x000ea20000300800 */
[----:B----4-:R-:W-:Y:S01]  /*23370*/  IMAD.MOV.U32 R4, RZ, RZ, R9 ;  /* 0x000000ffff047224 */ /* 0x010fe200078e0009 */
[----:B------:R-:W-:-:S02]  /*23380*/  MOV R5, R10 ;  /* 0x0000000a00057202 */ /* 0x000fc40000000f00 */
[----:B------:R-:W4:Y:S04]  /*23390*/  LDL.LU R246, [R1+0x4b4] ;  /* 0x0004b40001f67983 */ /* 0x000f280000300800 */
[----:B------:R-:W4:Y:S04]  /*233a0*/  LDL.LU R11, [R1+0x4b8] ;  /* 0x0004b800010b7983 */ /* 0x000f280000300800 */
[----:B---3--:R-:W3:Y:S04]  /*233b0*/  LDL.LU R10, [R1+0x4bc] ;  /* 0x0004bc00010a7983 */ /* 0x008ee80000300800 */
[----:B------:R-:W4:Y:S04]  /*233c0*/  LDL.LU R9, [R1+0x4c0] ;  /* 0x0004c00001097983 */ /* 0x000f280000300800 */
[----:B------:R1:W-:Y:S04]  /*233d0*/  LDGSTS.E [R0+0x18008], desc[UR48][R4.64], P1 ;  /* 0x1800800004007fae */ /* 0x0003e80008921870 */
[----:B------:R-:W2:Y:S04]  /*233e0*/  LDL.LU R4, [R1+0x49c] ;  /* 0x00049c0001047983 */ /* 0x000ea80000300800 */
[----:B------:R-:W1:Y:S01]  /*233f0*/  LDL.LU R5, [R1+0x4a0] ;  /* 0x0004a00001057983 */ /* 0x000e620000300800 */
[----:B------:R-:W-:-:S04]  /*23400*/  ISETP.GT.AND P2, PT, R2, 0x23, PT ;  /* 0x000000230200780c */ /* 0x000fc80003f44270 */
[----:B------:R-:W-:-:S04]  /*23410*/  SEL R3, RZ, 0x4, !P2 ;  /* 0x00000004ff037807 */ /* 0x000fc80005000000 */
[----:B------:R-:W-:-:S04]  /*23420*/  SEL R3, R3, RZ, !P0 ;  /* 0x000000ff03037207 */ /* 0x000fc80004000000 */
[----:B------:R-:W-:Y:S02]  /*23430*/  ISETP.NE.U32.AND P2, PT, R3, RZ, PT ;  /* 0x000000ff0300720c */ /* 0x000fe40003f45070 */
[----:B-1----:R-:W-:-:S04]  /*23440*/  IADD3 R5, P3, R5, UR4, RZ ;  /* 0x0000000405057c10 */ /* 0x002fc8000ff7e0ff */
[----:B--2---:R-:W-:Y:S01]  /*23450*/  IADD3.X R4, R4, UR7, RZ, P3, !PT ;  /* 0x0000000704047c10 */ /* 0x004fe20009ffe4ff */
[----:B------:R1:W-:Y:S04]  /*23460*/  STL [R1+0x4a0], R5 ;  /* 0x0004a00501007387 */ /* 0x0003e80000100800 */
[----:B------:R2:W-:Y:S04]  /*23470*/  STL [R1+0x49c], R4 ;  /* 0x00049c0401007387 */ /* 0x0005e80000100800 */
[----:B------:R-:W3:Y:S01]  /*23480*/  LDL.LU R3, [R1+0x4a4] ;  /* 0x0004a40001037983 */ /* 0x000ee20000300800 */
[----:B-1----:R-:W-:-:S04]  /*23490*/  LOP3.LUT R5, R5, R4, RZ, 0x3c, !PT ;  /* 0x0000000405057212 */ /* 0x002fc800078e3cff */
[----:B--2---:R-:W-:-:S04]  /*234a0*/  LOP3.LUT R4, R5, R4, RZ, 0x3c, !PT ;  /* 0x0000000405047212 */ /* 0x004fc800078e3cff */
[----:B------:R-:W-:-:S05]  /*234b0*/  LOP3.LUT R5, R5, R4, RZ, 0x3c, !PT ;  /* 0x0000000405057212 */ /* 0x000fca00078e3cff */
[----:B------:R1:W-:Y:S01]  /*234c0*/  LDGSTS.E [R0+0x1c008], desc[UR48][R4.64], P1 ;  /* 0x1c00800004007fae */ /* 0x0003e20008921870 */
[----:B------:R-:W-:Y:S02]  /*234d0*/  IADD3 R247, P1, R247, UR4, RZ ;  /* 0x00000004f7f77c10 */ /* 0x000fe4000ff3e0ff */
[----:B------:R-:W-:-:S04]  /*234e0*/  IADD3 R12, P3, R12, UR4, RZ ;  /* 0x000000040c0c7c10 */ /* 0x000fc8000ff7e0ff */
[----:B------:R-:W-:Y:S01]  /*234f0*/  IADD3.X R13, R13, UR7, RZ, P3, !PT ;  /* 0x000000070d0d7c10 */ /* 0x000fe20009ffe4ff */
[----:B-1----:R-:W-:Y:S01]  /*23500*/  IMAD.MOV.U32 R4, RZ, RZ, R247 ;  /* 0x000000ffff047224 */ /* 0x002fe200078e00f7 */
[----:B------:R-:W-:Y:S01]  /*23510*/  STL [R1+0x4a8], R247 ;  /* 0x0004a8f701007387 */ /* 0x000fe20000100800 */
[----:B----4-:R-:W-:-:S04]  /*23520*/  IADD3 R9, P3, R9, UR4, RZ ;  /* 0x0000000409097c10 */ /* 0x010fc8000ff7e0ff */
[----:B---3--:R-:W-:Y:S02]  /*23530*/  IADD3.X R10, R10, UR7, RZ, P3, !PT ;  /* 0x000000070a0a7c10 */ /* 0x008fe40009ffe4ff */
[----:B------:R-:W-:-:S04]  /*23540*/  IADD3.X R3, R3, UR7, RZ, P1, !PT ;  /* 0x0000000703037c10 */ /* 0x000fc80008ffe4ff */
[----:B------:R-:W-:Y:S02]  /*23550*/  MOV R5, R3 ;  /* 0x0000000300057202 */ /* 0x000fe40000000f00 */
[----:B------:R-:W-:-:S03]  /*23560*/  IADD3 R11, P1, R11, UR4, RZ ;  /* 0x000000040b0b7c10 */ /* 0x000fc6000ff3e0ff */
[----:B------:R1:W-:Y:S01]  /*23570*/  LDGSTS.E [R0+0x1000c], desc[UR48][R4.64], P2 ;  /* 0x1000c00004007fae */ /* 0x0003e20009121870 */
[----:B------:R-:W-:-:S03]  /*23580*/  IADD3.X R246, R246, UR7, RZ, P1, !PT ;  /* 0x00000007f6f67c10 */ /* 0x000fc60008ffe4ff */
[----:B------:R-:W-:Y:S04]  /*23590*/  STL [R1+0x4a4], R3 ;  /* 0x0004a40301007387 */ /* 0x000fe80000100800 */
[----:B------:R-:W-:Y:S01]  /*235a0*/  STL [R1+0x4b0], R12 ;  /* 0x0004b00c01007387 */ /* 0x000fe20000100800 */
[----:B-1----:R-:W-:Y:S01]  /*235b0*/  IMAD.MOV.U32 R4, RZ, RZ, R12 ;  /* 0x000000ffff047224 */ /* 0x002fe200078e000c */
[----:B------:R-:W-:Y:S02]  /*235c0*/  MOV R5, R13 ;  /* 0x0000000d00057202 */ /* 0x000fe40000000f00 */
[----:B------:R1:W-:Y:S04]  /*235d0*/  STL [R1+0x4ac], R13 ;  /* 0x0004ac0d01007387 */ /* 0x0003e80000100800 */
[----:B------:R2:W-:Y:S04]  /*235e0*/  LDGSTS.E [R0+0x1400c], desc[UR48][R4.64], P2 ;  /* 0x1400c00004007fae */ /* 0x0005e80009121870 */
[----:B-1----:R-:W3:Y:S04]  /*235f0*/  LDL.LU R13, [R1+0xc4] ;  /* 0x0000c400010d7983 */ /* 0x002ee80000300800 */
[----:B------:R-:W4:Y:S01]  /*23600*/  LDL.LU R12, [R1+0xc8] ;  /* 0x0000c800010c7983 */ /* 0x000f220000300800 */
[----:B--2---:R-:W-:Y:S01]  /*23610*/  IMAD.MOV.U32 R4, RZ, RZ, R11 ;  /* 0x000000ffff047224 */ /* 0x004fe200078e000b */
[----:B------:R-:W-:-:S02]  /*23620*/  MOV R5, R246 ;  /* 0x000000f600057202 */ /* 0x000fc40000000f00 */
[----:B------:R1:W-:Y:S04]  /*23630*/  STL [R1+0x4b8], R11 ;  /* 0x0004b80b01007387 */ /* 0x0003e80000100800 */
[----:B------:R-:W-:Y:S04]  /*23640*/  STL [R1+0x4b4], R246 ;  /* 0x0004b4f601007387 */ /* 0x000fe80000100800 */
[----:B------:R-:W-:Y:S04]  /*23650*/  STL [R1+0x4c0], R9 ;  /* 0x0004c00901007387 */ /* 0x000fe80000100800 */
[----:B------:R2:W-:Y:S04]  /*23660*/  LDGSTS.E [R0+0x1800c], desc[UR48][R4.64], P2 ;  /* 0x1800c00004007fae */ /* 0x0005e80009121870 */
[----:B------:R2:W-:Y:S04]  /*23670*/  STL [R1+0x4bc], R10 ;  /* 0x0004bc0a01007387 */ /* 0x0005e80000100800 */
[----:B-1----:R-:W3:Y:S01]  /*23680*/  LDL.LU R11, [R1+0xcc] ;  /* 0x0000cc00010b7983 */ /* 0x002ee20000300800 */
[----:B--2---:R-:W-:-:S03]  /*23690*/  MOV R5, R10 ;  /* 0x0000000a00057202 */ /* 0x004fc60000000f00 */
[----:B------:R-:W2:Y:S01]  /*236a0*/  LDL.LU R10, [R1+0xd0] ;  /* 0x0000d000010a7983 */ /* 0x000ea20000300800 */
[----:B------:R-:W-:-:S03]  /*236b0*/  IMAD.MOV.U32 R4, RZ, RZ, R9 ;  /* 0x000000ffff047224 */ /* 0x000fc600078e0009 */
[----:B------:R-:W2:Y:S04]  /*236c0*/  LDL.LU R9, [R1+0xd4] ;  /* 0x0000d40001097983 */ /* 0x000ea80000300800 */
[----:B------:R-:W2:Y:S01]  /*236d0*/  LDL.LU R3, [R1+0xd8] ;  /* 0x0000d80001037983 */ /* 0x000ea20000300800 */
[----:B------:R-:W-:-:S03]  /*236e0*/  ISETP.GT.AND P1, PT, R2, 0x4, PT ;  /* 0x000000040200780c */ /* 0x000fc60003f24270 */
[----:B------:R1:W-:Y:S02]  /*236f0*/  LDGSTS.E [R0+0x1c00c], desc[UR48][R4.64], P2 ;  /* 0x1c00c00004007fae */ /* 0x0003e40009121870 */
[----:B-1----:R-:W-:-:S04]  /*23700*/  SEL R0, RZ, 0x4, !P1 ;  /* 0x00000004ff007807 */ /* 0x002fc80004800000 */
[----:B------:R-:W-:-:S04]  /*23710*/  SEL R0, R0, RZ, !P0 ;  /* 0x000000ff00007207 */ /* 0x000fc80004000000 */
[----:B------:R-:W-:Y:S02]  /*23720*/  ISETP.NE.U32.AND P1, PT, R0, RZ, PT ;  /* 0x000000ff0000720c */ /* 0x000fe40003f25070 */
[----:B------:R-:W-:-:S05]  /*23730*/  LOP3.LUT R0, R6, 0x10, RZ, 0x3c, !PT ;  /* 0x0000001006007812 */ /* 0x000fca00078e3cff */
[----:B------:R-:W-:Y:S01]  /*23740*/  VIADD R0, R0, UR11 ;  /* 0x0000000b00007c36 */ /* 0x000fe20008000000 */
[----:B----4-:R-:W-:-:S04]  /*23750*/  IADD3 R12, P2, R12, UR4, RZ ;  /* 0x000000040c0c7c10 */ /* 0x010fc8000ff5e0ff */
[----:B---3--:R-:W-:Y:S02]  /*23760*/  IADD3.X R13, R13, UR7, RZ, P2, !PT ;  /* 0x000000070d0d7c10 */ /* 0x008fe400097fe4ff */
[----:B------:R-:W-:-:S03]  /*23770*/  MOV R4, R12 ;  /* 0x0000000c00047202 */ /* 0x000fc60000000f00 */
[----:B------:R-:W-:Y:S01]  /*23780*/  IMAD.MOV.U32 R5, RZ, RZ, R13 ;  /* 0x000000ffff057224 */ /* 0x000fe200078e000d */
[----:B------:R-:W-:Y:S04]  /*23790*/  STL [R1+0xc8], R12 ;  /* 0x0000c80c01007387 */ /* 0x000fe80000100800 */
[----:B------:R1:W-:Y:S04]  /*237a0*/  LDGSTS.E [R0], desc[UR48][R4.64], P1 ;  /* 0x0000000004007fae */ /* 0x0003e80008921870 */
[----:B------:R3:W-:Y:S04]  /*237b0*/  STL [R1+0xc4], R13 ;  /* 0x0000c40d01007387 */ /* 0x0007e80000100800 */
[----:B------:R-:W4:Y:S04]  /*237c0*/  LDL.LU R247, [R1+0xe0] ;  /* 0x0000e00001f77983 */ /* 0x000f280000300800 */
[----:B------:R-:W4:Y:S01]  /*237d0*/  LDL.LU R246, [R1+0xe4] ;  /* 0x0000e40001f67983 */ /* 0x000f220000300800 */
[----:B--2---:R-:W-:-:S03]  /*237e0*/  IADD3 R10, P2, R10, UR4, RZ ;  /* 0x000000040a0a7c10 */ /* 0x004fc6000ff5e0ff */
[----:B---3--:R-:W2:Y:S01]  /*237f0*/  LDL.LU R13, [R1+0xe8] ;  /* 0x0000e800010d7983 */ /* 0x008ea20000300800 */
[----:B------:R-:W-:Y:S02]  /*23800*/  IADD3.X R11, R11, UR7, RZ, P2, !PT ;  /* 0x000000070b0b7c10 */ /* 0x000fe400097fe4ff */
[----:B------:R-:W-:-:S03]  /*23810*/  IADD3 R3, P3, R3, UR4, RZ ;  /* 0x0000000403037c10 */ /* 0x000fc6000ff7e0ff */
[----:B-1----:R-:W-:Y:S01]  /*23820*/  IMAD.MOV.U32 R5, RZ, RZ, R11 ;  /* 0x000000ffff057224 */ /* 0x002fe200078e000b */
[----:B------:R-:W-:Y:S02]  /*23830*/  MOV R4, R10 ;  /* 0x0000000a00047202 */ /* 0x000fe40000000f00 */
[----:B------:R-:W-:Y:S01]  /*23840*/  IADD3.X R9, R9, UR7, RZ, P3, !PT ;  /* 0x0000000709097c10 */ /* 0x000fe20009ffe4ff */
[----:B------:R-:W-:Y:S04]  /*23850*/  STL [R1+0xd0], R10 ;  /* 0x0000d00a01007387 */ /* 0x000fe80000100800 */
[----:B------:R1:W-:Y:S04]  /*23860*/  STL [R1+0xcc], R11 ;  /* 0x0000cc0b01007387 */ /* 0x0003e80000100800 */
[----:B------:R3:W-:Y:S04]  /*23870*/  LDGSTS.E [R0+0x4000], desc[UR48][R4.64], P1 ;  /* 0x0400000004007fae */ /* 0x0007e80008921870 */
[----:B------:R-:W-:Y:S04]  /*23880*/  STL [R1+0xd8], R3 ;  /* 0x0000d80301007387 */ /* 0x000fe80000100800 */
[----:B------:R1:W-:Y:S01]  /*23890*/  STL [R1+0xd4], R9 ;  /* 0x0000d40901007387 */ /* 0x0003e20000100800 */
[----:B---3--:R-:W-:Y:S01]  /*238a0*/  MOV R4, R3 ;  /* 0x0000000300047202 */ /* 0x008fe20000000f00 */
[----:B------:R-:W-:-:S02]  /*238b0*/  IMAD.MOV.U32 R5, RZ, RZ, R9 ;  /* 0x000000ffff057224 */ /* 0x000fc400078e0009 */
[----:B------:R-:W3:Y:S04]  /*238c0*/  LDL.LU R12, [R1+0xec] ;  /* 0x0000ec00010c7983 */ /* 0x000ee80000300800 */
[----:B-1----:R-:W3:Y:S04]  /*238d0*/  LDL.LU R11, [R1+0xf0] ;  /* 0x0000f000010b7983 */ /* 0x002ee80000300800 */
        /* <DEDUP_REMOVED lines=8> */
[----:B----4-:R-:W-:-:S04]  /*23960*/  IADD3 R247, P3, R247, UR4, RZ ;  /* 0x00000004f7f77c10 */ /* 0x010fc8000ff7e0ff */
[----:B-1----:R-:W-:Y:S02]  /*23970*/  MOV R4, R247 ;  /* 0x000000f700047202 */ /* 0x002fe40000000f00 */
[----:B--2---:R-:W-:Y:S01]  /*23980*/  IADD3 R13, P4, R13, UR4, RZ ;  /* 0x000000040d0d7c10 */ /* 0x004fe2000ff9e0ff */
[----:B------:R-:W-:Y:S03]  /*23990*/  STL [R1+0xe0], R247 ;  /* 0x0000e0f701007387 */ /* 0x000fe60000100800 */
[----:B------:R-:W-:Y:S02]  /*239a0*/  IADD3.X R246, R246, UR7, RZ, P4, !PT ;  /* 0x00000007f6f67c10 */ /* 0x000fe4000a7fe4ff */
[----:B---3--:R-:W-:-:S05]  /*239b0*/  IADD3.X R5, R5, UR7, RZ, P3, !PT ;  /* 0x0000000705057c10 */ /* 0x008fca0009ffe4ff */
        /* <DEDUP_REMOVED lines=133> */
[----:B------:R1:W-:Y:S04]  /*24210*/  STL [R1+0x4d0], R11 ;  /* 0x0004d00b01007387 */ /* 0x0003e80000100800 */
[----:B------:R-:W-:Y:S04]  /*24220*/  STL [R1+0x4cc], R12 ;  /* 0x0004cc0c01007387 */ /* 0x000fe80000100800 */
[----:B------:R1:W-:Y:S04]  /*24230*/  LDGSTS.E [R0+0x14000], desc[UR48][R4.64], P1 ;  /* 0x1400000004007fae */ /* 0x0003e80008921870 */
[----:B------:R1:W-:Y:S04]  /*24240*/  STL [R1+0x4d8], R9 ;  /* 0x0004d80901007387 */ /* 0x0003e80000100800 */
        /* <DEDUP_REMOVED lines=39> */
[----:B-1----:R-:W2:Y:S01]  /*244c0*/  LDL.LU R11, [R1+0x510] ;  /* 0x00051000010b7983 */ /* 0x002ea20000300800 */
[----:B------:R-:W-:Y:S01]  /*244d0*/  IMAD.MOV.U32 R4, RZ, RZ, R10 ;  /* 0x000000ffff047224 */ /* 0x000fe200078e000a */
[----:B------:R-:W-:-:S02]  /*244e0*/  MOV R5, R12 ;  /* 0x0000000c00057202 */ /* 0x000fc40000000f00 */
        /* <DEDUP_REMOVED lines=10> */
[----:B---3--:R-:W-:-:S05]  /*24590*/  IADD3 R247, P3, R247, UR4, RZ ;  /* 0x00000004f7f77c10 */ /* 0x008fca000ff7e0ff */
[----:B------:R-:W-:Y:S01]  /*245a0*/  IMAD.MOV.U32 R4, RZ, RZ, R247 ;  /* 0x000000ffff047224 */ /* 0x000fe200078e00f7 */
        /* <DEDUP_REMOVED lines=14> */
[----:B------:R-:W-:Y:S04]  /*24690*/  STL [R1+0x504], R246 ;  /* 0x000504f601007387 */ /* 0x000fe80000100800 */
[----:B------:R-:W-:Y:S01]  /*246a0*/  STL [R1+0x510], R11 ;  /* 0x0005100b01007387 */ /* 0x000fe20000100800 */
[----:B-1----:R-:W-:Y:S01]  /*246b0*/  MOV R4, R11 ;  /* 0x0000000b00047202 */ /* 0x002fe20000000f00 */
[----:B------:R-:W-:-:S02]  /*246c0*/  IMAD.MOV.U32 R5, RZ, RZ, R12 ;  /* 0x000000ffff057224 */ /* 0x000fc400078e000c */
[----:B------:R1:W-:Y:S04]  /*246d0*/  STL [R1+0x50c], R12 ;  /* 0x00050c0c01007387 */ /* 0x0003e80000100800 */
[----:B------:R-:W-:Y:S04]  /*246e0*/  STL [R1+0x518], R9 ;  /* 0x0005180901007387 */ /* 0x000fe80000100800 */
[----:B------:R-:W2:Y:S04]  /*246f0*/  LDL.LU R247, [R1+0x528] ;  /* 0x0005280001f77983 */ /* 0x000ea80000300800 */
[----:B------:R3:W-:Y:S04]  /*24700*/  STL [R1+0x514], R10 ;  /* 0x0005140a01007387 */ /* 0x0007e80000100800 */
[----:B------:R4:W-:Y:S04]  /*24710*/  LDGSTS.E [R0+0x14008], desc[UR48][R4.64], P1 ;  /* 0x1400800004007fae */ /* 0x0009e80008921870 */
[----:B-1----:R-:W2:Y:S04]  /*24720*/  LDL.LU R12, [R1+0x530] ;  /* 0x00053000010c7983 */ /* 0x002ea80000300800 */
[----:B------:R-:W2:Y:S01]  /*24730*/  LDL.LU R13, [R1+0x52c] ;  /* 0x00052c00010d7983 */ /* 0x000ea20000300800 */
[----:B----4-:R-:W-:Y:S01]  /*24740*/  MOV R4, R9 ;  /* 0x0000000900047202 */ /* 0x010fe20000000f00 */
[----:B------:R-:W-:-:S02]  /*24750*/  IMAD.MOV.U32 R5, RZ, RZ, R10 ;  /* 0x000000ffff057224 */ /* 0x000fc400078e000a */
        /* <DEDUP_REMOVED lines=22> */
[----:B------:R-:W-:Y:S02]  /*248c0*/  IADD3.X R13, R13, UR7, RZ, P3, !PT ;  /* 0x000000070d0d7c10 */ /* 0x000fe40009ffe4ff */
[----:B-1----:R-:W-:Y:S01]  /*248d0*/  MOV R4, R247 ;  /* 0x000000f700047202 */ /* 0x002fe20000000f00 */
[----:B------:R-:W-:Y:S01]  /*248e0*/  STL [R1+0x528], R247 ;  /* 0x000528f701007387 */ /* 0x000fe20000100800 */
[----:B----4-:R-:W-:-:S04]  /*248f0*/  IADD3 R9, P3, R9, UR4, RZ ;  /* 0x0000000409097c10 */ /* 0x010fc8000ff7e0ff */
[----:B---3--:R-:W-:Y:S02]  /*24900*/  IADD3.X R10, R10, UR7, RZ, P3, !PT ;  /* 0x000000070a0a7c10 */ /* 0x008fe40009ffe4ff */
[----:B------:R-:W-:Y:S02]  /*24910*/  IADD3.X R3, R3, UR7, RZ, P1, !PT ;  /* 0x0000000703037c10 */ /* 0x000fe40008ffe4ff */
[----:B------:R-:W-:-:S03]  /*24920*/  IADD3 R11, P1, R11, UR4, RZ ;  /* 0x000000040b0b7c10 */ /* 0x000fc6000ff3e0ff */
[----:B------:R-:W-:Y:S01]  /*24930*/  IMAD.MOV.U32 R5, RZ, RZ, R3 ;  /* 0x000000ffff057224 */ /* 0x000fe200078e0003 */
[----:B------:R-:W-:-:S04]  /*24940*/  IADD3.X R246, R246, UR7, RZ, P1, !PT ;  /* 0x00000007f6f67c10 */ /* 0x000fc80008ffe4ff */
[----:B------:R1:W-:Y:S04]  /*24950*/  LDGSTS.E [R0+0x1000c], desc[UR48][R4.64], P2 ;  /* 0x1000c00004007fae */ /* 0x0003e80009121870 */
[----:B------:R-:W-:Y:S04]  /*24960*/  STL [R1+0x524], R3 ;  /* 0x0005240301007387 */ /* 0x000fe80000100800 */
[----:B------:R-:W-:Y:S01]  /*24970*/  STL [R1+0x530], R12 ;  /* 0x0005300c01007387 */ /* 0x000fe20000100800 */
[----:B-1----:R-:W-:Y:S01]  /*24980*/  MOV R4, R12 ;  /* 0x0000000c00047202 */ /* 0x002fe20000000f00 */
[----:B------:R-:W-:-:S02]  /*24990*/  IMAD.MOV.U32 R5, RZ, RZ, R13 ;  /* 0x000000ffff057224 */ /* 0x000fc400078e000d */
[----:B------:R1:W-:Y:S04]  /*249a0*/  STL [R1+0x52c], R13 ;  /* 0x00052c0d01007387 */ /* 0x0003e80000100800 */
[----:B------:R2:W-:Y:S04]  /*249b0*/  LDGSTS.E [R0+0x1400c], desc[UR48][R4.64], P2 ;  /* 0x1400c00004007fae */ /* 0x0005e80009121870 */
[----:B-1----:R-:W3:Y:S04]  /*249c0*/  LDL.LU R13, [R1+0x144] ;  /* 0x00014400010d7983 */ /* 0x002ee80000300800 */
[----:B------:R-:W4:Y:S01]  /*249d0*/  LDL.LU R12, [R1+0x148] ;  /* 0x00014800010c7983 */ /* 0x000f220000300800 */
[----:B--2---:R-:W-:Y:S01]  /*249e0*/  MOV R4, R11 ;  /* 0x0000000b00047202 */ /* 0x004fe20000000f00 */
[----:B------:R-:W-:-:S02]  /*249f0*/  IMAD.MOV.U32 R5, RZ, RZ, R246 ;  /* 0x000000ffff057224 */ /* 0x000fc400078e00f6 */
[----:B------:R1:W-:Y:S04]  /*24a00*/  STL [R1+0x538], R11 ;  /* 0x0005380b01007387 */ /* 0x0003e80000100800 */
[----:B------:R-:W-:Y:S04]  /*24a10*/  STL [R1+0x534], R246 ;  /* 0x000534f601007387 */ /* 0x000fe80000100800 */
[----:B------:R-:W-:Y:S04]  /*24a20*/  STL [R1+0x540], R9 ;  /* 0x0005400901007387 */ /* 0x000fe80000100800 */
[----:B------:R2:W-:Y:S04]  /*24a30*/  LDGSTS.E [R0+0x1800c], desc[UR48][R4.64], P2 ;  /* 0x1800c00004007fae */ /* 0x0005e80009121870 */
[----:B------:R2:W-:Y:S04]  /*24a40*/  STL [R1+0x53c], R10 ;  /* 0x00053c0a01007387 */ /* 0x0005e80000100800 */
[----:B-1----:R-:W3:Y:S01]  /*24a50*/  LDL.LU R11, [R1+0x14c] ;  /* 0x00014c00010b7983 */ /* 0x002ee20000300800 */
[----:B--2---:R-:W-:-:S03]  /*24a60*/  IMAD.MOV.U32 R5, RZ, RZ, R10 ;  /* 0x000000ffff057224 */ /* 0x004fc600078e000a */
[----:B------:R-:W2:Y:S01]  /*24a70*/  LDL.LU R10, [R1+0x150] ;  /* 0x00015000010a7983 */ /* 0x000ea20000300800 */
[----:B------:R-:W-:-:S03]  /*24a80*/  MOV R4, R9 ;  /* 0x0000000900047202 */ /* 0x000fc60000000f00 */
[----:B------:R-:W2:Y:S04]  /*24a90*/  LDL.LU R9, [R1+0x154] ;  /* 0x0001540001097983 */ /* 0x000ea80000300800 */
[----:B------:R-:W2:Y:S01]  /*24aa0*/  LDL.LU R3, [R1+0x158] ;  /* 0x0001580001037983 */ /* 0x000ea20000300800 */
[----:B------:R-:W-:-:S03]  /*24ab0*/  ISETP.GT.AND P1, PT, R2, 0x8, PT ;  /* 0x000000080200780c */ /* 0x000fc60003f24270 */
[----:B------:R1:W-:Y:S02]  /*24ac0*/  LDGSTS.E [R0+0x1c00c], desc[UR48][R4.64], P2 ;  /* 0x1c00c00004007fae */ /* 0x0003e40009121870 */
[----:B-1----:R-:W-:-:S04]  /*24ad0*/  SEL R0, RZ, 0x4, !P1 ;  /* 0x00000004ff007807 */ /* 0x002fc80004800000 */
[----:B------:R-:W-:-:S04]  /*24ae0*/  SEL R0, R0, RZ, !P0 ;  /* 0x000000ff00007207 */ /* 0x000fc80004000000 */
[----:B------:R-:W-:Y:S02]  /*24af0*/  ISETP.NE.U32.AND P1, PT, R0, RZ, PT ;  /* 0x000000ff0000720c */ /* 0x000fe40003f25070 */
[----:B------:R-:W-:-:S04]  /*24b00*/  LOP3.LUT R0, R6, 0x20, RZ, 0x3c, !PT ;  /* 0x0000002006007812 */ /* 0x000fc800078e3cff */
[----:B------:R-:W-:Y:S02]  /*24b10*/  IADD3 R0, R0, UR11, RZ ;  /* 0x0000000b00007c10 */ /* 0x000fe4000fffe0ff */
[----:B----4-:R-:W-:-:S04]  /*24b20*/  IADD3 R12, P2, R12, UR4, RZ ;  /* 0x000000040c0c7c10 */ /* 0x010fc8000ff5e0ff */
[----:B---3--:R-:W-:Y:S01]  /*24b30*/  IADD3.X R13, R13, UR7, RZ, P2, !PT ;  /* 0x000000070d0d7c10 */ /* 0x008fe200097fe4ff */
[----:B------:R-:W-:-:S03]  /*24b40*/  IMAD.MOV.U32 R4, RZ, RZ, R12 ;  /* 0x000000ffff047224 */ /* 0x000fc600078e000c */
[----:B------:R-:W-:Y:S01]  /*24b50*/  MOV R5, R13 ;  /* 0x0000000d00057202 */ /* 0x000fe20000000f00 */
[----:B------:R-:W-:Y:S04]  /*24b60*/  STL [R1+0x148], R12 ;  /* 0x0001480c01007387 */ /* 0x000fe80000100800 */
[----:B------:R1:W-:Y:S04]  /*24b70*/  LDGSTS.E [R0], desc[UR48][R4.64], P1 ;  /* 0x0000000004007fae */ /* 0x0003e80008921870 */
[----:B------:R3:W-:Y:S04]  /*24b80*/  STL [R1+0x144], R13 ;  /* 0x0001440d01007387 */ /* 0x0007e80000100800 */
[----:B------:R-:W4:Y:S04]  /*24b90*/  LDL.LU R247, [R1+0x160] ;  /* 0x0001600001f77983 */ /* 0x000f280000300800 */
[----:B------:R-:W4:Y:S04]  /*24ba0*/  LDL.LU R246, [R1+0x164] ;  /* 0x0001640001f67983 */ /* 0x000f280000300800 */
[----:B---3--:R-:W3:Y:S01]  /*24bb0*/  LDL.LU R13, [R1+0x168] ;  /* 0x00016800010d7983 */ /* 0x008ee20000300800 */
[----:B--2---:R-:W-:-:S04]  /*24bc0*/  IADD3 R10, P2, R10, UR4, RZ ;  /* 0x000000040a0a7c10 */ /* 0x004fc8000ff5e0ff */
[----:B------:R-:W-:Y:S01]  /*24bd0*/  IADD3.X R11, R11, UR7, RZ, P2, !PT ;  /* 0x000000070b0b7c10 */ /* 0x000fe200097fe4ff */
[----:B-1----:R-:W-:Y:S01]  /*24be0*/  IMAD.MOV.U32 R4, RZ, RZ, R10 ;  /* 0x000000ffff047224 */ /* 0x002fe200078e000a */
[----:B------:R-:W-:Y:S02]  /*24bf0*/  IADD3 R3, P3, R3, UR4, RZ ;  /* 0x0000000403037c10 */ /* 0x000fe4000ff7e0ff */
[----:B------:R-:W-:Y:S02]  /*24c00*/  MOV R5, R11 ;  /* 0x0000000b00057202 */ /* 0x000fe40000000f00 */
[----:B------:R-:W-:Y:S01]  /*24c10*/  IADD3.X R9, R9, UR7, RZ, P3, !PT ;  /* 0x0000000709097c10 */ /* 0x000fe20009ffe4ff */
[----:B------:R-:W-:Y:S04]  /*24c20*/  STL [R1+0x150], R10 ;  /* 0x0001500a01007387 */ /* 0x000fe80000100800 */
[----:B------:R1:W-:Y:S04]  /*24c30*/  STL [R1+0x14c], R11 ;  /* 0x00014c0b01007387 */ /* 0x0003e80000100800 */
[----:B------:R2:W-:Y:S04]  /*24c40*/  LDGSTS.E [R0+0x4000], desc[UR48][R4.64], P1 ;  /* 0x0400000004007fae */ /* 0x0005e80008921870 */
[----:B------:R-:W-:Y:S04]  /*24c50*/  STL [R1+0x158], R3 ;  /* 0x0001580301007387 */ /* 0x000fe80000100800 */
[----:B------:R1:W-:Y:S01]  /*24c60*/  STL [R1+0x154], R9 ;  /* 0x0001540901007387 */ /* 0x0003e20000100800 */
[----:B--2---:R-:W-:Y:S01]  /*24c70*/  IMAD.MOV.U32 R4, RZ, RZ, R3 ;  /* 0x000000ffff047224 */ /* 0x004fe200078e0003 */
[----:B------:R-:W-:-:S02]  /*24c80*/  MOV R5, R9 ;  /* 0x0000000900057202 */ /* 0x000fc40000000f00 */
[----:B------:R-:W2:Y:S04]  /*24c90*/  LDL.LU R12, [R1+0x16c] ;  /* 0x00016c00010c7983 */ /* 0x000ea80000300800 */
[----:B-1----:R-:W2:Y:S04]  /*24ca0*/  LDL.LU R11, [R1+0x170] ;  /* 0x00017000010b7983 */ /* 0x002ea80000300800 */
        /* <DEDUP_REMOVED lines=8> */
[----:B----4-:R-:W-:-:S05]  /*24d30*/  IADD3 R247, P3, R247, UR4, RZ ;  /* 0x00000004f7f77c10 */ /* 0x010fca000ff7e0ff */
[----:B-1----:R-:W-:Y:S01]  /*24d40*/  IMAD.MOV.U32 R4, RZ, RZ, R247 ;  /* 0x000000ffff047224 */ /* 0x002fe200078e00f7 */
[----:B---3--:R-:W-:Y:S01]  /*24d50*/  IADD3 R13, P4, R13, UR4, RZ ;  /* 0x000000040d0d7c10 */ /* 0x008fe2000ff9e0ff */
[----:B------:R-:W-:Y:S03]  /*24d60*/  STL [R1+0x160], R247 ;  /* 0x000160f701007387 */ /* 0x000fe60000100800 */
[----:B------:R-:W-:Y:S02]  /*24d70*/  IADD3.X R246, R246, UR7, RZ, P4, !PT ;  /* 0x00000007f6f67c10 */ /* 0x000fe4000a7fe4ff */
[----:B--2---:R-:W-:-:S05]  /*24d80*/  IADD3.X R5, R5, UR7, RZ, P3, !PT ;  /* 0x0000000705057c10 */ /* 0x004fca0009ffe4ff */
        /* <DEDUP_REMOVED lines=1402> */
[----:B------:R-:W-:Y:S04]  /*2a530*/  STL [R1+0x74c], R12 ;  /* 0x00074c0c01007387 */ /* 0x000fe80000100800 */
[----:B------:R1:W-:Y:S04]  /*2a540*/  LDGSTS.E [R0+0x14000], desc[UR48][R4.64], P1 ;  /* 0x1400000004007fae */ /* 0x0003e80008921870 */
[----:B------:R-:W-:Y:S04]  /*2a550*/  STL [R1+0x758], R9 ;  /* 0x0007580901007387 */ /* 0x000fe80000100800 */
[----:B------:R1:W-:Y:S02]  /*2a560*/  STL [R1+0x754], R10 ;  /* 0x0007540a01007387 */ /* 0x0003e40000100800 */
[----:B-1----:R-:W-:Y:S01]  /*2a570*/  IMAD.MOV.U32 R4, RZ, RZ, R9 ;  /* 0x000000ffff047224 */ /* 0x002fe200078e0009 */
[----:B------:R-:W-:-:S02]  /*2a580*/  MOV R5, R10 ;  /* 0x0000000a00057202 */ /* 0x000fc40000000f00 */
        /* <DEDUP_REMOVED lines=66> */
[----:B------:R2:W-:Y:S01]  /*2a9b0*/  STL [R1+0x790], R9 ;  /* 0x0007900901007387 */ /* 0x0005e20000100800 */
[----:B-1----:R-:W-:Y:S01]  /*2a9c0*/  IMAD.MOV.U32 R4, RZ, RZ, R9 ;  /* 0x000000ffff047224 */ /* 0x002fe200078e0009 */
[----:B------:R-:W-:-:S02]  /*2a9d0*/  MOV R5, R12 ;  /* 0x0000000c00057202 */ /* 0x000fc40000000f00 */
[----:B------:R1:W-:Y:S04]  /*2a9e0*/  STL [R1+0x78c], R12 ;  /* 0x00078c0c01007387 */ /* 0x0003e80000100800 */
[----:B------:R-:W-:Y:S04]  /*2a9f0*/  STL [R1+0x798], R10 ;  /* 0x0007980a01007387 */ /* 0x000fe80000100800 */
[----:B------:R-:W3:Y:S04]  /*2aa00*/  LDL.LU R247, [R1+0x7a8] ;  /* 0x0007a80001f77983 */ /* 0x000ee80000300800 */
[----:B------:R4:W-:Y:S04]  /*2aa10*/  STL [R1+0x794], R11 ;  /* 0x0007940b01007387 */ /* 0x0009e80000100800 */
[----:B------:R1:W-:Y:S04]  /*2aa20*/  LDGSTS.E [R0+0x14008], desc[UR48][R4.64], P1 ;  /* 0x1400800004007fae */ /* 0x0003e80008921870 */
[----:B--2---:R-:W2:Y:S04]  /*2aa30*/  LDL.LU R9, [R1+0x7b0] ;  /* 0x0007b00001097983 */ /* 0x004ea80000300800 */
[----:B------:R-:W2:Y:S01]  /*2aa40*/  LDL.LU R13, [R1+0x7ac] ;  /* 0x0007ac00010d7983 */ /* 0x000ea20000300800 */
[----:B-1----:R-:W-:Y:S01]  /*2aa50*/  IMAD.MOV.U32 R4, RZ, RZ, R10 ;  /* 0x000000ffff047224 */ /* 0x002fe200078e000a */
[----:B------:R-:W-:-:S02]  /*2aa60*/  MOV R5, R11 ;  /* 0x0000000b00057202 */ /* 0x000fc40000000f00 */
[----:B------:R-:W2:Y:S04]  /*2aa70*/  LDL.LU R246, [R1+0x7b4] ;  /* 0x0007b40001f67983 */ /* 0x000ea80000300800 */
[----:B------:R-:W2:Y:S04]  /*2aa80*/  LDL.LU R12, [R1+0x7b8] ;  /* 0x0007b800010c7983 */ /* 0x000ea80000300800 */
[----:B----4-:R-:W4:Y:S04]  /*2aa90*/  LDL.LU R11, [R1+0x7bc] ;  /* 0x0007bc00010b7983 */ /* 0x010f280000300800 */
[----:B------:R-:W4:Y:S04]  /*2aaa0*/  LDL.LU R10, [R1+0x7c0] ;  /* 0x0007c000010a7983 */ /* 0x000f280000300800 */
[----:B------:R1:W-:Y:S04]  /*2aab0*/  LDGSTS.E [R0+0x18008], desc[UR48][R4.64], P1 ;  /* 0x1800800004007fae */ /* 0x0003e80008921870 */
[----:B------:R-:W3:Y:S04]  /*2aac0*/  LDL.LU R4, [R1+0x79c] ;  /* 0x00079c0001047983 */ /* 0x000ee80000300800 */
[----:B------:R-:W1:Y:S01]  /*2aad0*/  LDL.LU R5, [R1+0x7a0] ;  /* 0x0007a00001057983 */ /* 0x000e620000300800 */
[----:B------:R-:W-:-:S04]  /*2aae0*/  ISETP.GT.AND P2, PT, R2, 0x3b, PT ;  /* 0x0000003b0200780c */ /* 0x000fc80003f44270 */
[----:B------:R-:W-:-:S04]  /*2aaf0*/  SEL R3, RZ, 0x4, !P2 ;  /* 0x00000004ff037807 */ /* 0x000fc80005000000 */
[----:B------:R-:W-:-:S04]  /*2ab00*/  SEL R3, R3, RZ, !P0 ;  /* 0x000000ff03037207 */ /* 0x000fc80004000000 */
[----:B------:R-:W-:Y:S02]  /*2ab10*/  ISETP.NE.U32.AND P2, PT, R3, RZ, PT ;  /* 0x000000ff0300720c */ /* 0x000fe40003f45070 */
[----:B-1----:R-:W-:-:S04]  /*2ab20*/  IADD3 R5, P3, R5, UR4, RZ ;  /* 0x0000000405057c10 */ /* 0x002fc8000ff7e0ff */
[----:B---3--:R-:W-:Y:S01]  /*2ab30*/  IADD3.X R4, R4, UR7, RZ, P3, !PT ;  /* 0x0000000704047c10 */ /* 0x008fe20009ffe4ff */
[----:B------:R1:W-:Y:S04]  /*2ab40*/  STL [R1+0x7a0], R5 ;  /* 0x0007a00501007387 */ /* 0x0003e80000100800 */
[----:B------:R3:W-:Y:S04]  /*2ab50*/  STL [R1+0x79c], R4 ;  /* 0x00079c0401007387 */ /* 0x0007e80000100800 */
[----:B------:R-:W4:Y:S01]  /*2ab60*/  LDL.LU R3, [R1+0x7a4] ;  /* 0x0007a40001037983 */ /* 0x000f220000300800 */
[----:B-1----:R-:W-:-:S04]  /*2ab70*/  LOP3.LUT R5, R5, R4, RZ, 0x3c, !PT ;  /* 0x0000000405057212 */ /* 0x002fc800078e3cff */
[----:B---3--:R-:W-:-:S04]  /*2ab80*/  LOP3.LUT R4, R5, R4, RZ, 0x3c, !PT ;  /* 0x0000000405047212 */ /* 0x008fc800078e3cff */
[----:B------:R-:W-:-:S05]  /*2ab90*/  LOP3.LUT R5, R5, R4, RZ, 0x3c, !PT ;  /* 0x0000000405057212 */ /* 0x000fca00078e3cff */
[----:B------:R1:W-:Y:S01]  /*2aba0*/  LDGSTS.E [R0+0x1c008], desc[UR48][R4.64], P1 ;  /* 0x1c00800004007fae */ /* 0x0003e20008921870 */
[----:B------:R-:W-:Y:S02]  /*2abb0*/  IADD3 R247, P1, R247, UR4, RZ ;  /* 0x00000004f7f77c10 */ /* 0x000fe4000ff3e0ff */
[----:B--2---:R-:W-:-:S04]  /*2abc0*/  IADD3 R9, P3, R9, UR4, RZ ;  /* 0x0000000409097c10 */ /* 0x004fc8000ff7e0ff */
[----:B------:R-:W-:Y:S01]  /*2abd0*/  IADD3.X R13, R13, UR7, RZ, P3, !PT ;  /* 0x000000070d0d7c10 */ /* 0x000fe20009ffe4ff */
[----:B-1----:R-:W-:Y:S01]  /*2abe0*/  IMAD.MOV.U32 R4, RZ, RZ, R247 ;  /* 0x000000ffff047224 */ /* 0x002fe200078e00f7 */
[----:B------:R-:W-:Y:S01]  /*2abf0*/  STL [R1+0x7a8], R247 ;  /* 0x0007a8f701007387 */ /* 0x000fe20000100800 */
[----:B----4-:R-:W-:-:S04]  /*2ac00*/  IADD3 R10, P3, R10, UR4, RZ ;  /* 0x000000040a0a7c10 */ /* 0x010fc8000ff7e0ff */
[----:B------:R-:W-:Y:S02]  /*2ac10*/  IADD3.X R11, R11, UR7, RZ, P3, !PT ;  /* 0x000000070b0b7c10 */ /* 0x000fe40009ffe4ff */
        /* <DEDUP_REMOVED lines=41> */
[----:B---3--:R-:W3:Y:S01]  /*2aeb0*/  LDL.LU R13, [R1+0x3e4] ;  /* 0x0003e400010d7983 */ /* 0x008ee20000300800 */
[----:B--2---:R-:W-:-:S03]  /*2aec0*/  IADD3 R11, P2, R11, UR4, RZ ;  /* 0x000000040b0b7c10 */ /* 0x004fc6000ff5e0ff */
[----:B------:R-:W2:Y:S01]  /*2aed0*/  LDL.LU R9, [R1+0x3e8] ;  /* 0x0003e80001097983 */ /* 0x000ea20000300800 */
        /* <DEDUP_REMOVED lines=9> */
[----:B------:R1:W-:Y:S02]  /*2af70*/  STL [R1+0x3d4], R10 ;  /* 0x0003d40a01007387 */ /* 0x0003e40000100800 */
[----:B-1----:R-:W-:Y:S01]  /*2af80*/  MOV R4, R3 ;  /* 0x0000000300047202 */ /* 0x002fe20000000f00 */
[----:B------:R-:W-:Y:S01]  /*2af90*/  IMAD.MOV.U32 R5, RZ, RZ, R10 ;  /* 0x000000ffff057224 */ /* 0x000fe200078e000a */
        /* <DEDUP_REMOVED lines=14> */
[----:B---3--:R-:W-:Y:S02]  /*2b080*/  IADD3.X R13, R13, UR7, RZ, P4, !PT ;  /* 0x000000070d0d7c10 */ /* 0x008fe4000a7fe4ff */
        /* <DEDUP_REMOVED lines=177> */
[----:B-1----:R-:W4:Y:S01]  /*2bba0*/  LDL.LU R246, [R1+0x804] ;  /* 0x0008040001f67983 */ /* 0x002f220000300800 */
[----:B------:R-:W-:Y:S01]  /*2bbb0*/  IMAD.MOV.U32 R4, RZ, RZ, R10 ;  /* 0x000000ffff047224 */ /* 0x000fe200078e000a */
[----:B------:R-:W-:-:S02]  /*2bbc0*/  MOV R5, R11 ;  /* 0x0000000b00057202 */ /* 0x000fc40000000f00 */
[----:B------:R1:W-:Y:S04]  /*2bbd0*/  STL [R1+0x7f4], R11 ;  /* 0x0007f40b01007387 */ /* 0x0003e80000100800 */
[----:B------:R-:W4:Y:S04]  /*2bbe0*/  LDL.LU R12, [R1+0x80c] ;  /* 0x00080c00010c7983 */ /* 0x000f280000300800 */
[----:B------:R3:W-:Y:S04]  /*2bbf0*/  LDGSTS.E [R0+0x18004], desc[UR48][R4.64], P2 ;  /* 0x1800400004007fae */ /* 0x0007e80009121870 */
[----:B-1----:R-:W4:Y:S04]  /*2bc00*/  LDL.LU R11, [R1+0x814] ;  /* 0x00081400010b7983 */ /* 0x002f280000300800 */
[----:B------:R-:W4:Y:S04]  /*2bc10*/  LDL.LU R10, [R1+0x818] ;  /* 0x00081800010a7983 */ /* 0x000f280000300800 */
[----:B------:R-:W2:Y:S01]  /*2bc20*/  LDL.LU R5, [R1+0x7fc] ;  /* 0x0007fc0001057983 */ /* 0x000ea20000300800 */
[----:B------:R-:W-:-:S04]  /*2bc30*/  ISETP.GT.AND P1, PT, R2, 0x3e, PT ;  /* 0x0000003e0200780c */ /* 0x000fc80003f24270 */
[----:B------:R-:W-:-:S04]  /*2bc40*/  SEL R3, RZ, 0x4, !P1 ;  /* 0x00000004ff037807 */ /* 0x000fc80004800000 */
[----:B------:R-:W-:-:S04]  /*2bc50*/  SEL R3, R3, RZ, !P0 ;  /* 0x000000ff03037207 */ /* 0x000fc80004000000 */
[----:B------:R-:W-:Y:S02]  /*2bc60*/  ISETP.NE.U32.AND P1, PT, R3, RZ, PT ;  /* 0x000000ff0300720c */ /* 0x000fe40003f25070 */
[----:B---3--:R-:W-:-:S05]  /*2bc70*/  IADD3 R247, P3, R247, UR4, RZ ;  /* 0x00000004f7f77c10 */ /* 0x008fca000ff7e0ff */
[----:B------:R-:W-:Y:S01]  /*2bc80*/  IMAD.MOV.U32 R4, RZ, RZ, R247 ;  /* 0x000000ffff047224 */ /* 0x000fe200078e00f7 */
[----:B------:R-:W-:Y:S01]  /*2bc90*/  STL [R1+0x800], R247 ;  /* 0x000800f701007387 */ /* 0x000fe20000100800 */
[----:B--2---:R-:W-:-:S05]  /*2bca0*/  IADD3.X R5, R5, UR7, RZ, P3, !PT ;  /* 0x0000000705057c10 */ /* 0x004fca0009ffe4ff */
[----:B------:R1:W-:Y:S01]  /*2bcb0*/  LDGSTS.E [R0+0x1c004], desc[UR48][R4.64], P2 ;  /* 0x1c00400004007fae */ /* 0x0003e20009121870 */
[----:B------:R-:W-:-:S04]  /*2bcc0*/  IADD3 R13, P2, R13, UR4, RZ ;  /* 0x000000040d0d7c10 */ /* 0x000fc8000ff5e0ff */
[----:B----4-:R-:W-:Y:S01]  /*2bcd0*/  IADD3.X R246, R246, UR7, RZ, P2, !PT ;  /* 0x00000007f6f67c10 */ /* 0x010fe200097fe4ff */
[----:B------:R2:W-:Y:S01]  /*2bce0*/  STL [R1+0x7fc], R5 ;  /* 0x0007fc0501007387 */ /* 0x0005e20000100800 */
[----:B------:R-:W-:Y:S02]  /*2bcf0*/  IADD3 R9, P3, R9, UR4, RZ ;  /* 0x0000000409097c10 */ /* 0x000fe4000ff7e0ff */
[----:B-1----:R-:W-:Y:S01]  /*2bd00*/  MOV R4, R13 ;  /* 0x0000000d00047202 */ /* 0x002fe20000000f00 */
[----:B--2---:R-:W-:Y:S01]  /*2bd10*/  IMAD.MOV.U32 R5, RZ, RZ, R246 ;  /* 0x000000ffff057224 */ /* 0x004fe200078e00f6 */
[----:B------:R-:W-:Y:S04]  /*2bd20*/  STL [R1+0x808], R13 ;  /* 0x0008080d01007387 */ /* 0x000fe80000100800 */
[----:B------:R-:W-:Y:S04]  /*2bd30*/  STL [R1+0x804], R246 ;  /* 0x000804f601007387 */ /* 0x000fe80000100800 */
[----:B------:R1:W-:Y:S04]  /*2bd40*/  LDGSTS.E [R0+0x10008], desc[UR48][R4.64], P1 ;  /* 0x1000800004007fae */ /* 0x0003e80008921870 */
[----:B------:R2:W-:Y:S01]  /*2bd50*/  STL [R1+0x810], R9 ;  /* 0x0008100901007387 */ /* 0x0005e20000100800 */
[----:B-1----:R-:W-:-:S02]  /*2bd60*/  MOV R4, R9 ;  /* 0x0000000900047202 */ /* 0x002fc40000000f00 */
[----:B--2---:R-:W1:Y:S01]  /*2bd70*/  S2R R9, SR_TID.X ;  /* 0x0000000000097919 */ /* 0x004e620000002100 */
[----:B------:R-:W-:Y:S02]  /*2bd80*/  IADD3.X R12, R12, UR7, RZ, P3, !PT ;  /* 0x000000070c0c7c10 */ /* 0x000fe40009ffe4ff */
[----:B------:R-:W-:-:S03]  /*2bd90*/  IADD3 R10, P2, R10, UR4, RZ ;  /* 0x000000040a0a7c10 */ /* 0x000fc6000ff5e0ff */
[----:B------:R2:W-:Y:S01]  /*2bda0*/  STL [R1+0x80c], R12 ;  /* 0x00080c0c01007387 */ /* 0x0005e20000100800 */
[----:B------:R-:W-:-:S03]  /*2bdb0*/  IADD3.X R11, R11, UR7, RZ, P2, !PT ;  /* 0x000000070b0b7c10 */ /* 0x000fc600097fe4ff */
[----:B------:R-:W3:Y:S01]  /*2bdc0*/  LDL.LU R247, [R1+0x820] ;  /* 0x0008200001f77983 */ /* 0x000ee20000300800 */
[----:B------:R-:W-:-:S03]  /*2bdd0*/  IMAD.MOV.U32 R5, RZ, RZ, R12 ;  /* 0x000000ffff057224 */ /* 0x000fc600078e000c */
[----:B------:R-:W4:Y:S01]  /*2bde0*/  LDL.LU R13, [R1+0x828] ;  /* 0x00082800010d7983 */ /* 0x000f220000300800 */
[----:B------:R-:W-:-:S03]  /*2bdf0*/  ISETP.GT.AND P3, PT, R2, 0x3f, PT ;  /* 0x0000003f0200780c */ /* 0x000fc60003f64270 */
[----:B------:R-:W-:Y:S04]  /*2be00*/  STL [R1+0x818], R10 ;  /* 0x0008180a01007387 */ /* 0x000fe80000100800 */
[----:B------:R2:W-:Y:S04]  /*2be10*/  STL [R1+0x814], R11 ;  /* 0x0008140b01007387 */ /* 0x0005e80000100800 */
[----:B------:R-:W-:Y:S01]  /*2be20*/  LDGSTS.E [R0+0x14008], desc[UR48][R4.64], P1 ;  /* 0x1400800004007fae */ /* 0x000fe20008921870 */
[----:B-1----:R-:W-:-:S03]  /*2be30*/  LOP3.LUT R3, R9, 0x3f, RZ, 0xc0, !PT ;  /* 0x0000003f09037812 */ /* 0x002fc600078ec0ff */
[----:B------:R-:W4:Y:S01]  /*2be40*/  LDL.LU R9, [R1+0x830] ;  /* 0x0008300001097983 */ /* 0x000f220000300800 */
[----:B------:R-:W-:Y:S01]  /*2be50*/  ISETP.GE.AND P2, PT, R3, R2, PT ;  /* 0x000000020300720c */ /* 0x000fe20003f46270 */
[----:B------:R-:W-:Y:S01]  /*2be60*/  IMAD.MOV.U32 R3, RZ, RZ, R11 ;  /* 0x000000ffff037224 */ /* 0x000fe200078e000b */
[----:B------:R-:W-:Y:S01]  /*2be70*/  MOV R2, R10 ;  /* 0x0000000a00027202 */ /* 0x000fe20000000f00 */
[----:B------:R-:W4:Y:S04]  /*2be80*/  LDL.LU R246, [R1+0x824] ;  /* 0x0008240001f67983 */ /* 0x000f280000300800 */
[----:B--2---:R-:W2:Y:S04]  /*2be90*/  LDL.LU R12, [R1+0x82c] ;  /* 0x00082c00010c7983 */ /* 0x004ea80000300800 */
[----:B------:R-:W2:Y:S04]  /*2bea0*/  LDL.LU R11, [R1+0x834] ;  /* 0x00083400010b7983 */ /* 0x000ea80000300800 */
[----:B------:R-:W2:Y:S04]  /*2beb0*/  LDL.LU R10, [R1+0x838] ;  /* 0x00083800010a7983 */ /* 0x000ea80000300800 */
[----:B------:R-:W2:Y:S04]  /*2bec0*/  LDL.LU R5, [R1+0x83c] ;  /* 0x00083c0001057983 */ /* 0x000ea80000300800 */
[----:B------:R-:W2:Y:S04]  /*2bed0*/  LDL.LU R4, [R1+0x840] ;  /* 0x0008400001047983 */ /* 0x000ea80000300800 */
[----:B------:R1:W-:Y:S04]  /*2bee0*/  LDGSTS.E [R0+0x18008], desc[UR48][R2.64], P1 ;  /* 0x1800800002007fae */ /* 0x0003e80008921870 */
[----:B------:R-:W4:Y:S01]  /*2bef0*/  LDL.LU R3, [R1+0x81c] ;  /* 0x00081c0001037983 */ /* 0x000f220000300800 */
[----:B-1----:R-:W-:-:S04]  /*2bf00*/  SEL R2, RZ, 0x4, !P3 ;  /* 0x00000004ff027807 */ /* 0x002fc80005800000 */
[----:B------:R-:W-:-:S04]  /*2bf10*/  SEL R2, R2, RZ, !P0 ;  /* 0x000000ff02027207 */ /* 0x000fc80004000000 */
[----:B------:R-:W-:Y:S02]  /*2bf20*/  ISETP.NE.U32.AND P3, PT, R2, RZ, PT ;  /* 0x000000ff0200720c */ /* 0x000fe40003f65070 */
[----:B---3--:R-:W-:-:S04]  /*2bf30*/  IADD3 R247, P4, R247, UR4, RZ ;  /* 0x00000004f7f77c10 */ /* 0x008fc8000ff9e0ff */
[----:B------:R-:W-:Y:S01]  /*2bf40*/  MOV R2, R247 ;  /* 0x000000f700027202 */ /* 0x000fe20000000f00 */
[----:B------:R-:W-:Y:S01]  /*2bf50*/  STL [R1+0x820], R247 ;  /* 0x000820f701007387 */ /* 0x000fe20000100800 */
[----:B----4-:R-:W-:-:S05]  /*2bf60*/  IADD3.X R3, R3, UR7, RZ, P4, !PT ;  /* 0x0000000703037c10 */ /* 0x010fca000a7fe4ff */
[----:B------:R1:W-:Y:S01]  /*2bf70*/  LDGSTS.E [R0+0x1c008], desc[UR48][R2.64], P1 ;  /* 0x1c00800002007fae */ /* 0x0003e20008921870 */
[----:B------:R-:W-:Y:S02]  /*2bf80*/  IADD3 R13, P1, R13, UR4, RZ ;  /* 0x000000040d0d7c10 */ /* 0x000fe4000ff3e0ff */
[----:B------:R-:W-:Y:S02]  /*2bf90*/  IADD3 R9, P4, R9, UR4, RZ ;  /* 0x0000000409097c10 */ /* 0x000fe4000ff9e0ff */
[----:B------:R-:W-:Y:S01]  /*2bfa0*/  IADD3.X R246, R246, UR7, RZ, P1, !PT ;  /* 0x00000007f6f67c10 */ /* 0x000fe20008ffe4ff */
[----:B------:R3:W-:Y:S01]  /*2bfb0*/  STL [R1+0x81c], R3 ;  /* 0x00081c0301007387 */ /* 0x0007e20000100800 */
[----:B--2---:R-:W-:Y:S02]  /*2bfc0*/  IADD3.X R12, R12, UR7, RZ, P4, !PT ;  /* 0x000000070c0c7c10 */ /* 0x004fe4000a7fe4ff */
[----:B------:R-:W-:Y:S01]  /*2bfd0*/  IADD3 R10, P1, R10, UR4, RZ ;  /* 0x000000040a0a7c10 */ /* 0x000fe2000ff3e0ff */
[----:B-1----:R-:W-:Y:S01]  /*2bfe0*/  IMAD.MOV.U32 R2, RZ, RZ, R13 ;  /* 0x000000ffff027224 */ /* 0x002fe200078e000d */
[----:B------:R-:W-:Y:S01]  /*2bff0*/  STL [R1+0x828], R13 ;  /* 0x0008280d01007387 */ /* 0x000fe20000100800 */
[----:B---3--:R-:W-:-:S03]  /*2c000*/  MOV R3, R246 ;  /* 0x000000f600037202 */ /* 0x008fc60000000f00 */
[----:B------:R-:W-:Y:S01]  /*2c010*/  STL [R1+0x824], R246 ;  /* 0x000824f601007387 */ /* 0x000fe20000100800 */
[----:B------:R-:W-:Y:S02]  /*2c020*/  IADD3 R4, P4, R4, UR4, RZ ;  /* 0x0000000404047c10 */ /* 0x000fe4000ff9e0ff */
[----:B------:R-:W-:Y:S01]  /*2c030*/  IADD3.X R11, R11, UR7, RZ, P1, !PT ;  /* 0x000000070b0b7c10 */ /* 0x000fe20008ffe4ff */
[----:B------:R1:W-:Y:S01]  /*2c040*/  STL [R1+0x830], R9 ;  /* 0x0008300901007387 */ /* 0x0003e20000100800 */
[----:B------:R-:W-:-:S03]  /*2c050*/  IADD3.X R5, R5, UR7, RZ, P4, !PT ;  /* 0x0000000705057c10 */ /* 0x000fc6000a7fe4ff */
[----:B------:R2:W-:Y:S04]  /*2c060*/  LDGSTS.E [R0+0x1000c], desc[UR48][R2.64], P3 ;  /* 0x1000c00002007fae */ /* 0x0005e80009921870 */
[----:B------:R-:W-:Y:S01]  /*2c070*/  STL [R1+0x82c], R12 ;  /* 0x00082c0c01007387 */ /* 0x000fe20000100800 */
[----:B--2---:R-:W-:Y:S01]  /*2c080*/  IMAD.MOV.U32 R2, RZ, RZ, R9 ;  /* 0x000000ffff027224 */ /* 0x004fe200078e0009 */
[----:B------:R-:W-:Y:S02]  /*2c090*/  MOV R3, R12 ;  /* 0x0000000c00037202 */ /* 0x000fe40000000f00 */
[----:B-1----:R-:W2:Y:S04]  /*2c0a0*/  LDL.LU R9, [R1+0x848] ;  /* 0x0008480001097983 */ /* 0x002ea80000300800 */
[----:B------:R-:W3:Y:S04]  /*2c0b0*/  LDL.LU R13, [R1+0x868] ;  /* 0x00086800010d7983 */ /* 0x000ee80000300800 */
[----:B------:R-:W-:Y:S04]  /*2c0c0*/  STL [R1+0x838], R10 ;  /* 0x0008380a01007387 */ /* 0x000fe80000100800 */
[----:B------:R1:W-:Y:S04]  /*2c0d0*/  STL [R1+0x834], R11 ;  /* 0x0008340b01007387 */ /* 0x0003e80000100800 */
[----:B------:R-:W-:Y:S04]  /*2c0e0*/  STL [R1+0x840], R4 ;  /* 0x0008400401007387 */ /* 0x000fe80000100800 */
[----:B------:R4:W-:Y:S04]  /*2c0f0*/  LDGSTS.E [R0+0x1400c], desc[UR48][R2.64], P3 ;  /* 0x1400c00002007fae */ /* 0x0009e80009921870 */
[----:B------:R-:W3:Y:S04]  /*2c100*/  LDL.LU R246, [R1+0x844] ;  /* 0x0008440001f67983 */ /* 0x000ee80000300800 */
[----:B------:R1:W-:Y:S01]  /*2c110*/  STL [R1+0x83c], R5 ;  /* 0x00083c0501007387 */ /* 0x0003e20000100800 */
[----:B----4-:R-:W-:Y:S01]  /*2c120*/  IMAD.MOV.U32 R2, RZ, RZ, R10 ;  /* 0x000000ffff027224 */ /* 0x010fe200078e000a */
[----:B------:R-:W-:-:S02]  /*2c130*/  MOV R3, R11 ;  /* 0x0000000b00037202 */ /* 0x000fc40000000f00 */
[----:B------:R-:W4:Y:S04]  /*2c140*/  LDL.LU R247, [R1+0x864] ;  /* 0x0008640001f77983 */ /* 0x000f280000300800 */
[----:B------:R1:W-:Y:S04]  /*2c150*/  LDGSTS.E [R0+0x1800c], desc[UR48][R2.64], P3 ;  /* 0x1800c00002007fae */ /* 0x0003e80009921870 */
[----:B-1----:R-:W4:Y:S01]  /*2c160*/  LDL.LU R11, [R1+0x884] ;  /* 0x00088400010b7983 */ /* 0x002f220000300800 */
[----:B------:R-:W-:-:S03]  /*2c170*/  MOV R3, R5 ;  /* 0x0000000500037202 */ /* 0x000fc60000000f00 */
[----:B------:R-:W4:Y:S04]  /*2c180*/  LDL.LU R5, [R1+0x888] ;  /* 0x0008880001057983 */ /* 0x000f280000300800 */
[----:B------:R-:W4:Y:S04]  /*2c190*/  LDL.LU R12, [R1+0x8a4] ;  /* 0x0008a400010c7983 */ /* 0x000f280000300800 */
[----:B------:R-:W4:Y:S01]  /*2c1a0*/  LDL.LU R10, [R1+0x8a8] ;  /* 0x0008a800010a7983 */ /* 0x000f220000300800 */
[----:B------:R-:W-:-:S05]  /*2c1b0*/  IMAD.MOV.U32 R2, RZ, RZ, R4 ;  /* 0x000000ffff027224 */ /* 0x000fca00078e0004 */
[----:B------:R1:W-:Y:S01]  /*2c1c0*/  LDGSTS.E [R0+0x1c00c], desc[UR48][R2.64], P3 ;  /* 0x1c00c00002007fae */ /* 0x0003e20009921870 */
[----:B------:R-:W-:-:S03]  /*2c1d0*/  ULEA UR11, UR9, UR10, 0xe ;  /* 0x0000000a090b7291 */ /* 0x000fc6000f8e703f */
[----:B------:R-:W0:Y:S01]  /*2c1e0*/  LDGDEPBAR ;  /* 0x00000000000079af */ /* 0x000e220000000000 */
[----:B-1----:R-:W-:-:S04]  /*2c1f0*/  SEL R0, RZ, 0x4, P2 ;  /* 0x00000004ff007807 */ /* 0x002fc80001000000 */
[----:B------:R-:W-:Y:S01]  /*2c200*/  SEL R0, R0, RZ, !P0 ;  /* 0x000000ff00007207 */ /* 0x000fe20004000000 */
[----:B------:R-:W-:-:S03]  /*2c210*/  IMAD.U32 R4, RZ, RZ, UR11 ;  /* 0x0000000bff047e24 */ /* 0x000fc6000f8e00ff */
[----:B------:R-:W-:Y:S02]  /*2c220*/  ISETP.NE.U32.AND P0, PT, R0, RZ, PT ;  /* 0x000000ff0000720c */ /* 0x000fe40003f05070 */
[----:B------:R-:W-:Y:S02]  /*2c230*/  IADD3 R0, R7, 0x100000, R4 ;  /* 0x0010000007007810 */ /* 0x000fe40007ffe004 */
[----:B--2---:R-:W-:Y:S02]  /*2c240*/  IADD3 R9, P1, R9, UR5, RZ ;  /* 0x0000000509097c10 */ /* 0x004fe4000ff3e0ff */
[----:B---3--:R-:W-:-:S03]  /*2c250*/  IADD3 R13, P2, R13, UR5, RZ ;  /* 0x000000050d0d7c10 */ /* 0x008fc6000ff5e0ff */
[----:B------:R1:W-:Y:S01]  /*2c260*/  STL [R1+0x848], R9 ;  /* 0x0008480901007387 */ /* 0x0003e20000100800 */
[----:B------:R-:W-:-:S03]  /*2c270*/  MOV R2, R9 ;  /* 0x0000000900027202 */ /* 0x000fc60000000f00 */
[----:B------:R-:W-:Y:S01]  /*2c280*/  STL [R1+0x868], R13 ;  /* 0x0008680d01007387 */ /* 0x000fe20000100800 */
[----:B------:R-:W-:-:S05]  /*2c290*/  IADD3.X R246, R246, UR8, RZ, P1, !PT ;  /* 0x00000008f6f67c10 */ /* 0x000fca0008ffe4ff */
[----:B------:R-:W-:Y:S01]  /*2c2a0*/  IMAD.MOV.U32 R3, RZ, RZ, R246 ;  /* 0x000000ffff037224 */ /* 0x000fe200078e00f6 */
[----:B------:R2:W-:Y:S01]  /*2c2b0*/  STL [R1+0x844], R246 ;  /* 0x000844f601007387 */ /* 0x0005e20000100800 */
[----:B----4-:R-:W-:-:S03]  /*2c2c0*/  IADD3.X R247, R247, UR8, RZ, P2, !PT ;  /* 0x00000008f7f77c10 */ /* 0x010fc600097fe4ff */
[----:B------:R3:W-:Y:S04]  /*2c2d0*/  LDGSTS.E [R0+-0x40000], desc[UR48][R2.64], P0 ;  /* 0xc000000002007fae */ /* 0x0007e80008121870 */
[----:B------:R4:W-:Y:S04]  /*2c2e0*/  STL [R1+0x864], R247 ;  /* 0x000864f701007387 */ /* 0x0009e80000100800 */
[----:B-1----:R-:W4:Y:S04]  /*2c2f0*/  LDL.LU R9, [R1+0x8c8] ;  /* 0x0008c80001097983 */ /* 0x002f280000300800 */
[----:B--2---:R-:W2:Y:S01]  /*2c300*/  LDL.LU R246, [R1+0x8e8] ;  /* 0x0008e80001f67983 */ /* 0x004ea20000300800 */
[----:B---3--:R-:W-:Y:S01]  /*2c310*/  MOV R2, R13 ;  /* 0x0000000d00027202 */ /* 0x008fe20000000f00 */
[----:B------:R-:W-:-:S02]  /*2c320*/  IMAD.MOV.U32 R3, RZ, RZ, R247 ;  /* 0x000000ffff037224 */ /* 0x000fc400078e00f7 */
[----:B------:R-:W3:Y:S01]  /*2c330*/  LDL.LU R13, [R1+0x8c4] ;  /* 0x0008c400010d7983 */ /* 0x000ee20000300800 */
[----:B------:R-:W-:-:S03]  /*2c340*/  IADD3 R5, P1, R5, UR5, RZ ;  /* 0x0000000505057c10 */ /* 0x000fc6000ff3e0ff */
[----:B----4-:R-:W4:Y:S01]  /*2c350*/  LDL.LU R247, [R1+0x8e4] ;  /* 0x0008e40001f77983 */ /* 0x010f220000300800 */
[----:B------:R-:W-:-:S03]  /*2c360*/  IADD3.X R11, R11, UR8, RZ, P1, !PT ;  /* 0x000000080b0b7c10 */ /* 0x000fc60008ffe4ff */
[----:B------:R1:W-:Y:S01]  /*2c370*/  LDGSTS.E [R0+-0x3fc00], desc[UR48][R2.64], P0 ;  /* 0xc040000002007fae */ /* 0x0003e20008121870 */
[----:B------:R-:W-:-:S03]  /*2c380*/  IADD3 R10, P2, R10, UR5, RZ ;  /* 0x000000050a0a7c10 */ /* 0x000fc6000ff5e0ff */
[----:B------:R-:W-:Y:S01]  /*2c390*/  STL [R1+0x888], R5 ;  /* 0x0008880501007387 */ /* 0x000fe20000100800 */
[----:B------:R-:W-:-:S03]  /*2c3a0*/  IADD3.X R12, R12, UR8, RZ, P2, !PT ;  /* 0x000000080c0c7c10 */ /* 0x000fc600097fe4ff */
[----:B------:R1:W-:Y:S02]  /*2c3b0*/  STL [R1+0x884], R11 ;  /* 0x0008840b01007387 */ /* 0x0003e40000100800 */
[----:B-1----:R-:W-:Y:S01]  /*2c3c0*/  MOV R2, R5 ;  /* 0x0000000500027202 */ /* 0x002fe20000000f00 */
[----:B------:R-:W-:Y:S01]  /*2c3d0*/  IMAD.MOV.U32 R3, RZ, RZ, R11 ;  /* 0x000000ffff037224 */ /* 0x000fe200078e000b */
[----:B------:R-:W-:Y:S04]  /*2c3e0*/  STL [R1+0x8a8], R10 ;  /* 0x0008a80a01007387 */ /* 0x000fe80000100800 */
[----:B------:R-:W4:Y:S04]  /*2c3f0*/  LDL.LU R11, [R1+0x908] ;  /* 0x00090800010b7983 */ /* 0x000f280000300800 */
[----:B------:R1:W-:Y:S04]  /*2c400*/  STL [R1+0x8a4], R12 ;  /* 0x0008a40c01007387 */ /* 0x0003e80000100800 */
[----:B------:R1:W-:Y:S04]  /*2c410*/  LDGSTS.E [R0+-0x3f800], desc[UR48][R2.64], P0 ;  /* 0xc080000002007fae */ /* 0x0003e80008121870 */
[----:B------:R-:W4:Y:S01]  /*2c420*/  LDL.LU R5, [R1+0x928] ;  /* 0x0009280001057983 */ /* 0x000f220000300800 */
[----:B-1----:R-:W-:-:S03]  /*2c430*/  IMAD.MOV.U32 R3, RZ, RZ, R12 ;  /* 0x000000ffff037224 */ /* 0x002fc600078e000c */
[----:B------:R-:W4:Y:S01]  /*2c440*/  LDL.LU R12, [R1+0x904] ;  /* 0x00090400010c7983 */ /* 0x000f220000300800 */
[----:B------:R-:W-:-:S03]  /*2c450*/  MOV R2, R10 ;  /* 0x0000000a00027202 */ /* 0x000fc60000000f00 */
[----:B------:R-:W4:Y:S04]  /*2c460*/  LDL.LU R10, [R1+0x924] ;  /* 0x00092400010a7983 */ /* 0x000f280000300800 */
[----:B------:R1:W-:Y:S01]  /*2c470*/  LDGSTS.E [R0+-0x3f400], desc[UR48][R2.64], P0 ;  /* 0xc0c0000002007fae */ /* 0x0003e20008121870 */
[----:B------:R-:W-:Y:S02]  /*2c480*/  IADD3 R9, P1, R9, UR5, RZ ;  /* 0x0000000509097c10 */ /* 0x000fe4000ff3e0ff */
[----:B--2---:R-:W-:Y:S02]  /*2c490*/  IADD3 R246, P2, R246, UR5, RZ ;  /* 0x00000005f6f67c10 */ /* 0x004fe4000ff5e0ff */
[----:B---3--:R-:W-:Y:S02]  /*2c4a0*/  IADD3.X R13, R13, UR8, RZ, P1, !PT ;  /* 0x000000080d0d7c10 */ /* 0x008fe40008ffe4ff */
[----:B-1----:R-:W-:-:S02]  /*2c4b0*/  MOV R2, R9 ;  /* 0x0000000900027202 */ /* 0x002fc40000000f00 */
[----:B----4-:R-:W-:Y:S01]  /*2c4c0*/  IADD3.X R247, R247, UR8, RZ, P2, !PT ;  /* 0x00000008f7f77c10 */ /* 0x010fe200097fe4ff */
[----:B------:R-:W-:Y:S01]  /*2c4d0*/  IMAD.MOV.U32 R3, RZ, RZ, R13 ;  /* 0x000000ffff037224 */ /* 0x000fe200078e000d */
[----:B------:R1:W-:Y:S04]  /*2c4e0*/  STL [R1+0x8c8], R9 ;  /* 0x0008c80901007387 */ /* 0x0003e80000100800 */
[----:B------:R2:W-:Y:S04]  /*2c4f0*/  STL [R1+0x8c4], R13 ;  /* 0x0008c40d01007387 */ /* 0x0005e80000100800 */
[----:B------:R3:W-:Y:S04]  /*2c500*/  LDGSTS.E [R0+-0x3f000], desc[UR48][R2.64], P0 ;  /* 0xc100000002007fae */ /* 0x0007e80008121870 */
[----:B------:R4:W-:Y:S04]  /*2c510*/  STL [R1+0x8e8], R246 ;  /* 0x0008e8f601007387 */ /* 0x0009e80000100800 */
[----:B-1----:R-:W4:Y:S01]  /*2c520*/  LDL.LU R9, [R1+0x850] ;  /* 0x0008500001097983 */ /* 0x002f220000300800 */
[----:B------:R-:W-:Y:S01]  /*2c530*/  IADD3 R11, P1, R11, UR5, RZ ;  /* 0x000000050b0b7c10 */ /* 0x000fe2000ff3e0ff */
[----:B---3--:R-:W-:Y:S01]  /*2c540*/  IMAD.MOV.U32 R3, RZ, RZ, R247 ;  /* 0x000000ffff037224 */ /* 0x008fe200078e00f7 */
[----:B------:R-:W-:Y:S01]  /*2c550*/  MOV R2, R246 ;  /* 0x000000f600027202 */ /* 0x000fe20000000f00 */
[----:B------:R1:W-:Y:S04]  /*2c560*/  STL [R1+0x8e4], R247 ;  /* 0x0008e4f701007387 */ /* 0x0003e80000100800 */
[----:B--2---:R-:W2:Y:S04]  /*2c570*/  LDL.LU R13, [R1+0x870] ;  /* 0x00087000010d7983 */ /* 0x004ea80000300800 */
[----:B----4-:R-:W3:Y:S01]  /*2c580*/  LDL.LU R246, [R1+0x84c] ;  /* 0x00084c0001f67983 */ /* 0x010ee20000300800 */
[----:B------:R-:W-:-:S03]  /*2c590*/  IADD3 R5, P2, R5, UR5, RZ ;  /* 0x0000000505057c10 */ /* 0x000fc6000ff5e0ff */
[----:B------:R4:W-:Y:S04]  /*2c5a0*/  LDGSTS.E [R0+-0x3ec00], desc[UR48][R2.64], P0 ;  /* 0xc140000002007fae */ /* 0x0009e80008121870 */
[----:B-1----:R-:W3:Y:S01]  /*2c5b0*/  LDL.LU R247, [R1+0x86c] ;  /* 0x00086c0001f77983 */ /* 0x002ee20000300800 */
[----:B------:R-:W-:-:S03]  /*2c5c0*/  IADD3.X R12, R12, UR8, RZ, P1, !PT ;  /* 0x000000080c0c7c10 */ /* 0x000fc60008ffe4ff */
[----:B------:R1:W-:Y:S01]  /*2c5d0*/  STL [R1+0x908], R11 ;  /* 0x0009080b01007387 */ /* 0x0003e20000100800 */
[----:B------:R-:W-:Y:S01]  /*2c5e0*/  IADD3.X R10, R10, UR8, RZ, P2, !PT ;  /* 0x000000080a0a7c10 */ /* 0x000fe200097fe4ff */
[----:B----4-:R-:W-:Y:S01]  /*2c5f0*/  IMAD.MOV.U32 R3, RZ, RZ, R12 ;  /* 0x000000ffff037224 */ /* 0x010fe200078e000c */
[----:B------:R-:W-:Y:S01]  /*2c600*/  MOV R2, R11 ;  /* 0x0000000b00027202 */ /* 0x000fe20000000f00 */
[----:B------:R-:W-:Y:S04]  /*2c610*/  STL [R1+0x904], R12 ;  /* 0x0009040c01007387 */ /* 0x000fe80000100800 */
[----:B------:R4:W-:Y:S04]  /*2c620*/  STL [R1+0x928], R5 ;  /* 0x0009280501007387 */ /* 0x0009e80000100800 */
[----:B------:R4:W-:Y:S04]  /*2c630*/  LDGSTS.E [R0+-0x3e800], desc[UR48][R2.64], P0 ;  /* 0xc180000002007fae */ /* 0x0009e80008121870 */
[----:B------:R4:W-:Y:S04]  /*2c640*/  STL [R1+0x924], R10 ;  /* 0x0009240a01007387 */ /* 0x0009e80000100800 */
[----:B-1----:R-:W3:Y:S01]  /*2c650*/  LDL.LU R11, [R1+0x88c] ;  /* 0x00088c00010b7983 */ /* 0x002ee20000300800 */
[----:B----4-:R-:W-:-:S03]  /*2c660*/  MOV R2, R5 ;  /* 0x0000000500027202 */ /* 0x010fc60000000f00 */
[----:B------:R-:W4:Y:S01]  /*2c670*/  LDL.LU R5, [R1+0x890] ;  /* 0x0008900001057983 */ /* 0x000f220000300800 */
[----:B------:R-:W-:-:S03]  /*2c680*/  IMAD.MOV.U32 R3, RZ, RZ, R10 ;  /* 0x000000ffff037224 */ /* 0x000fc600078e000a */
[----:B------:R-:W4:Y:S04]  /*2c690*/  LDL.LU R12, [R1+0x8ac] ;  /* 0x0008ac00010c7983 */ /* 0x000f280000300800 */
[----:B------:R-:W4:Y:S04]  /*2c6a0*/  LDL.LU R10, [R1+0x8b0] ;  /* 0x0008b000010a7983 */ /* 0x000f280000300800 */
[----:B------:R1:W-:Y:S02]  /*2c6b0*/  LDGSTS.E [R0+-0x3e400], desc[UR48][R2.64], P0 ;  /* 0xc1c0000002007fae */ /* 0x0003e40008121870 */
[----:B-1----:R-:W-:-:S04]  /*2c6c0*/  LOP3.LUT R0, R7, 0x20, RZ, 0x3c, !PT ;  /* 0x0000002007007812 */ /* 0x002fc800078e3cff */
[----:B------:R-:W-:Y:S02]  /*2c6d0*/  IADD3 R0, R0, 0x100000, R4 ;  /* 0x0010000000007810 */ /* 0x000fe40007ffe004 */
[----:B------:R-:W-:-:S04]  /*2c6e0*/  IADD3 R9, P1, R9, UR5, RZ ;  /* 0x0000000509097c10 */ /* 0x000fc8000ff3e0ff */
[----:B------:R-:W-:Y:S01]  /*2c6f0*/  MOV R2, R9 ;  /* 0x0000000900027202 */ /* 0x000fe20000000f00 */
[----:B------:R-:W-:Y:S01]  /*2c700*/  STL [R1+0x850], R9 ;  /* 0x0008500901007387 */ /* 0x000fe20000100800 */
[----:B--2---:R-:W-:Y:S02]  /*2c710*/  IADD3 R13, P2, R13, UR5, RZ ;  /* 0x000000050d0d7c10 */ /* 0x004fe4000ff5e0ff */
[----:B---3--:R-:W-:-:S03]  /*2c720*/  IADD3.X R246, R246, UR8, RZ, P1, !PT ;  /* 0x00000008f6f67c10 */ /* 0x008fc60008ffe4ff */
[----:B------:R-:W-:Y:S02]  /*2c730*/  STL [R1+0x870], R13 ;  /* 0x0008700d01007387 */ /* 0x000fe40000100800 */
[----:B------:R-:W-:Y:S02]  /*2c740*/  IMAD.MOV.U32 R3, RZ, RZ, R246 ;  /* 0x000000ffff037224 */ /* 0x000fe400078e00f6 */
[----:B------:R1:W-:Y:S01]  /*2c750*/  STL [R1+0x84c], R246 ;  /* 0x00084cf601007387 */ /* 0x0003e20000100800 */
[----:B------:R-:W-:-:S03]  /*2c760*/  IADD3.X R247, R247, UR8, RZ, P2, !PT ;  /* 0x00000008f7f77c10 */ /* 0x000fc600097fe4ff */
[----:B------:R2:W-:Y:S04]  /*2c770*/  LDGSTS.E [R0+-0x3ff00], desc[UR48][R2.64], P0 ;  /* 0xc010000002007fae */ /* 0x0005e80008121870 */
[----:B-1----:R-:W3:Y:S04]  /*2c780*/  LDL.LU R246, [R1+0x8d0] ;  /* 0x0008d00001f67983 */ /* 0x002ee80000300800 */
[----:B------:R-:W3:Y:S01]  /*2c790*/  LDL.LU R9, [R1+0x8f0] ;  /* 0x0008f00001097983 */ /* 0x000ee20000300800 */
[----:B--2---:R-:W-:Y:S01]  /*2c7a0*/  MOV R2, R13 ;  /* 0x0000000d00027202 */ /* 0x004fe20000000f00 */
[----:B------:R-:W-:-:S02]  /*2c7b0*/  IMAD.MOV.U32 R3, RZ, RZ, R247 ;  /* 0x000000ffff037224 */ /* 0x000fc400078e00f7 */
[----:B------:R1:W-:Y:S04]  /*2c7c0*/  STL [R1+0x86c], R247 ;  /* 0x00086cf701007387 */ /* 0x0003e80000100800 */
[----:B------:R2:W-:Y:S04]  /*2c7d0*/  LDGSTS.E [R0+-0x3fb00], desc[UR48][R2.64], P0 ;  /* 0xc050000002007fae */ /* 0x0005e80008121870 */
[----:B-1----:R-:W3:Y:S04]  /*2c7e0*/  LDL.LU R247, [R1+0x8cc] ;  /* 0x0008cc0001f77983 */ /* 0x002ee80000300800 */
[----:B------:R-:W3:Y:S01]  /*2c7f0*/  LDL.LU R13, [R1+0x8ec] ;  /* 0x0008ec00010d7983 */ /* 0x000ee20000300800 */
[----:B----4-:R-:W-:-:S04]  /*2c800*/  IADD3 R5, P1, R5, UR5, RZ ;  /* 0x0000000505057c10 */ /* 0x010fc8000ff3e0ff */
[----:B------:R-:W-:Y:S02]  /*2c810*/  IADD3.X R11, R11, UR8, RZ, P1, !PT ;  /* 0x000000080b0b7c10 */ /* 0x000fe40008ffe4ff */
[----:B------:R-:W-:Y:S01]  /*2c820*/  IADD3 R10, P2, R10, UR5, RZ ;  /* 0x000000050a0a7c10 */ /* 0x000fe2000ff5e0ff */
[----:B------:R-:W-:Y:S01]  /*2c830*/  STL [R1+0x890], R5 ;  /* 0x0008900501007387 */ /* 0x000fe20000100800 */
[----:B--2---:R-:W-:Y:S01]  /*2c840*/  MOV R2, R5 ;  /* 0x0000000500027202 */ /* 0x004fe20000000f00 */
[----:B------:R-:W-:Y:S01]  /*2c850*/  IMAD.MOV.U32 R3, RZ, RZ, R11 ;  /* 0x000000ffff037224 */ /* 0x000fe200078e000b */
[----:B------:R-:W-:Y:S01]  /*2c860*/  IADD3.X R12, R12, UR8, RZ, P2, !PT ;  /* 0x000000080c0c7c10 */ /* 0x000fe200097fe4ff */
[----:B------:R1:W-:Y:S04]  /*2c870*/  STL [R1+0x88c], R11 ;  /* 0x00088c0b01007387 */ /* 0x0003e80000100800 */
[----:B------:R-:W-:Y:S04]  /*2c880*/  STL [R1+0x8b0], R10 ;  /* 0x0008b00a01007387 */ /* 0x000fe80000100800 */
[----:B------:R2:W-:Y:S04]  /*2c890*/  LDGSTS.E [R0+-0x3f700], desc[UR48][R2.64], P0 ;  /* 0xc090000002007fae */ /* 0x0005e80008121870 */
[----:B-1----:R-:W4:Y:S04]  /*2c8a0*/  LDL.LU R11, [R1+0x910] ;  /* 0x00091000010b7983 */ /* 0x002f280000300800 */
[----:B------:R1:W-:Y:S04]  /*2c8b0*/  STL [R1+0x8ac], R12 ;  /* 0x0008ac0c01007387 */ /* 0x0003e80000100800 */
[----:B------:R-:W4:Y:S01]  /*2c8c0*/  LDL.LU R5, [R1+0x930] ;  /* 0x0009300001057983 */ /* 0x000f220000300800 */
[----:B--2---:R-:W-:-:S03]  /*2c8d0*/  IMAD.MOV.U32 R3, RZ, RZ, R12 ;  /* 0x000000ffff037224 */ /* 0x004fc600078e000c */
[----:B-1----:R-:W2:Y:S01]  /*2c8e0*/  LDL.LU R12, [R1+0x90c] ;  /* 0x00090c00010c7983 */ /* 0x002ea20000300800 */
[----:B------:R-:W-:-:S03]  /*2c8f0*/  MOV R2, R10 ;  /* 0x0000000a00027202 */ /* 0x000fc60000000f00 */
[----:B------:R-:W2:Y:S04]  /*2c900*/  LDL.LU R10, [R1+0x92c] ;  /* 0x00092c00010a7983 */ /* 0x000ea80000300800 */
[----:B------:R1:W-:Y:S01]  /*2c910*/  LDGSTS.E [R0+-0x3f300], desc[UR48][R2.64], P0 ;  /* 0xc0d0000002007fae */ /* 0x0003e20008121870 */
[----:B---3--:R-:W-:Y:S02]  /*2c920*/  IADD3 R246, P1, R246, UR5, RZ ;  /* 0x00000005f6f67c10 */ /* 0x008fe4000ff3e0ff */
[----:B------:R-:W-:Y:S02]  /*2c930*/  IADD3 R9, P2, R9, UR5, RZ ;  /* 0x0000000509097c10 */ /* 0x000fe4000ff5e0ff */
[----:B-1----:R-:W-:Y:S02]  /*2c940*/  MOV R2, R246 ;  /* 0x000000f600027202 */ /* 0x002fe40000000f00 */
[----:B------:R-:W-:-:S02]  /*2c950*/  IADD3.X R247, R247, UR8, RZ, P1, !PT ;  /* 0x00000008f7f77c10 */ /* 0x000fc40008ffe4ff */
[----:B------:R-:W-:-:S03]  /*2c960*/  IADD3.X R13, R13, UR8, RZ, P2, !PT ;  /* 0x000000080d0d7c10 */ /* 0x000fc600097fe4ff */
[----:B------:R-:W-:Y:S01]  /*2c970*/  IMAD.MOV.U32 R3, RZ, RZ, R247 ;  /* 0x000000ffff037224 */ /* 0x000fe200078e00f7 */
[----:B------:R-:W-:Y:S04]  /*2c980*/  STL [R1+0x8d0], R246 ;  /* 0x0008d0f601007387 */ /* 0x000fe80000100800 */
[----:B------:R1:W-:Y:S04]  /*2c990*/  LDGSTS.E [R0+-0x3ef00], desc[UR48][R2.64], P0 ;  /* 0xc110000002007fae */ /* 0x0003e80008121870 */
[----:B------:R-:W-:Y:S04]  /*2c9a0*/  STL [R1+0x8cc], R247 ;  /* 0x0008ccf701007387 */ /* 0x000fe80000100800 */
[----:B------:R3:W-:Y:S01]  /*2c9b0*/  STL [R1+0x8f0], R9 ;  /* 0x0008f00901007387 */ /* 0x0007e20000100800 */
[----:B-1----:R-:W-:Y:S01]  /*2c9c0*/  MOV R2, R9 ;  /* 0x0000000900027202 */ /* 0x002fe20000000f00 */
[----:B------:R-:W-:Y:S01]  /*2c9d0*/  IMAD.MOV.U32 R3, RZ, RZ, R13 ;  /* 0x000000ffff037224 */ /* 0x000fe200078e000d */
[----:B----4-:R-:W-:Y:S01]  /*2c9e0*/  IADD3 R11, P1, R11, UR5, RZ ;  /* 0x000000050b0b7c10 */ /* 0x010fe2000ff3e0ff */
[----:B------:R-:W-:Y:S04]  /*2c9f0*/  STL [R1+0x8ec], R13 ;  /* 0x0008ec0d01007387 */ /* 0x000fe80000100800 */
[----:B------:R1:W-:Y:S01]  /*2ca00*/  LDGSTS.E [R0+-0x3eb00], desc[UR48][R2.64], P0 ;  /* 0xc150000002007fae */ /* 0x0003e20008121870 */
[----:B------:R-:W-:-:S03]  /*2ca10*/  IADD3 R5, P2, R5, UR5, RZ ;  /* 0x0000000505057c10 */ /* 0x000fc6000ff5e0ff */
[----:B---3--:R-:W3:Y:S04]  /*2ca20*/  LDL.LU R9, [R1+0x858] ;  /* 0x0008580001097983 */ /* 0x008ee80000300800 */
[----:B------:R-:W4:Y:S01]  /*2ca30*/  LDL.LU R246, [R1+0x874] ;  /* 0x0008740001f67983 */ /* 0x000f220000300800 */
[----:B--2---:R-:W-:Y:S02]  /*2ca40*/  IADD3.X R12, R12, UR8, RZ, P1, !PT ;  /* 0x000000080c0c7c10 */ /* 0x004fe40008ffe4ff */
[----:B-1----:R-:W-:Y:S01]  /*2ca50*/  MOV R2, R11 ;  /* 0x0000000b00027202 */ /* 0x002fe20000000f00 */
[----:B------:R-:W2:Y:S02]  /*2ca60*/  LDL.LU R247, [R1+0x878] ;  /* 0x0008780001f77983 */ /* 0x000ea40000300800 */
[----:B------:R-:W-:Y:S01]  /*2ca70*/  IMAD.MOV.U32 R3, RZ, RZ, R12 ;  /* 0x000000ffff037224 */ /* 0x000fe200078e000c */
[----:B------:R-:W-:Y:S01]  /*2ca80*/  IADD3.X R10, R10, UR8, RZ, P2, !PT ;  /* 0x000000080a0a7c10 */ /* 0x000fe200097fe4ff */
[----:B------:R1:W-:Y:S04]  /*2ca90*/  STL [R1+0x910], R11 ;  /* 0x0009100b01007387 */ /* 0x0003e80000100800 */
[----:B------:R1:W-:Y:S04]  /*2caa0*/  STL [R1+0x90c], R12 ;  /* 0x00090c0c01007387 */ /* 0x0003e80000100800 */
[----:B------:R-:W-:Y:S04]  /*2cab0*/  STL [R1+0x930], R5 ;  /* 0x0009300501007387 */ /* 0x000fe80000100800 */
[----:B------:R1:W-:Y:S04]  /*2cac0*/  LDGSTS.E [R0+-0x3e700], desc[UR48][R2.64], P0 ;  /* 0xc190000002007fae */ /* 0x0003e80008121870 */
[----:B------:R1:W-:Y:S04]  /*2cad0*/  STL [R1+0x92c], R10 ;  /* 0x00092c0a01007387 */ /* 0x0003e80000100800 */
[----:B-1----:R-:W4:Y:S01]  /*2cae0*/  LDL.LU R11, [R1+0x898] ;  /* 0x00089800010b7983 */ /* 0x002f220000300800 */
[----:B------:R-:W-:Y:S01]  /*2caf0*/  MOV R2, R5 ;  /* 0x0000000500027202 */ /* 0x000fe20000000f00 */
[----:B------:R-:W-:-:S02]  /*2cb00*/  IMAD.MOV.U32 R3, RZ, RZ, R10 ;  /* 0x000000ffff037224 */ /* 0x000fc400078e000a */
[----:B------:R-:W4:Y:S04]  /*2cb10*/  LDL.LU R13, [R1+0x8b4] ;  /* 0x0008b400010d7983 */ /* 0x000f280000300800 */
[----:B------:R-:W4:Y:S04]  /*2cb20*/  LDL.LU R12, [R1+0x8b8] ;  /* 0x0008b800010c7983 */ /* 0x000f280000300800 */
[----:B------:R-:W4:Y:S04]  /*2cb30*/  LDL.LU R10, [R1+0x8d8] ;  /* 0x0008d800010a7983 */ /* 0x000f280000300800 */
[----:B------:R-:W4:Y:S04]  /*2cb40*/  LDL.LU R5, [R1+0x8f8] ;  /* 0x0008f80001057983 */ /* 0x000f280000300800 */
[----:B------:R1:W-:Y:S04]  /*2cb50*/  LDGSTS.E [R0+-0x3e300], desc[UR48][R2.64], P0 ;  /* 0xc1d0000002007fae */ /* 0x0003e80008121870 */
[----:B------:R-:W4:Y:S01]  /*2cb60*/  LDL.LU R3, [R1+0x854] ;  /* 0x0008540001037983 */ /* 0x000f220000300800 */
[----:B-1----:R-:W-:-:S04]  /*2cb70*/  LOP3.LUT R0, R7, 0x40, RZ, 0x3c, !PT ;  /* 0x0000004007007812 */ /* 0x002fc800078e3cff */
[----:B------:R-:W-:Y:S02]  /*2cb80*/  IADD3 R0, R0, 0x100000, R4 ;  /* 0x0010000000007810 */ /* 0x000fe40007ffe004 */
[----:B---3--:R-:W-:-:S04]  /*2cb90*/  IADD3 R9, P1, R9, UR5, RZ ;  /* 0x0000000509097c10 */ /* 0x008fc8000ff3e0ff */
[----:B------:R-:W-:Y:S02]  /*2cba0*/  MOV R2, R9 ;  /* 0x0000000900027202 */ /* 0x000fe40000000f00 */
[----:B--2---:R-:W-:Y:S01]  /*2cbb0*/  IADD3 R247, P2, R247, UR5, RZ ;  /* 0x00000005f7f77c10 */ /* 0x004fe2000ff5e0ff */
[----:B------:R1:W-:Y:S03]  /*2cbc0*/  STL [R1+0x858], R9 ;  /* 0x0008580901007387 */ /* 0x0003e60000100800 */
[----:B----4-:R-:W-:Y:S01]  /*2cbd0*/  IADD3.X R246, R246, UR8, RZ, P2, !PT ;  /* 0x00000008f6f67c10 */ /* 0x010fe200097fe4ff */
[----:B------:R-:W-:Y:S01]  /*2cbe0*/  STL [R1+0x878], R247 ;  /* 0x000878f701007387 */ /* 0x000fe20000100800 */
[----:B------:R-:W-:-:S05]  /*2cbf0*/  IADD3.X R3, R3, UR8, RZ, P1, !PT ;  /* 0x0000000803037c10 */ /* 0x000fca0008ffe4ff */
[----:B------:R2:W-:Y:S04]  /*2cc00*/  STL [R1+0x854], R3 ;  /* 0x0008540301007387 */ /* 0x0005e80000100800 */
[----:B------:R3:W-:Y:S04]  /*2cc10*/  LDGSTS.E [R0+-0x3fe00], desc[UR48][R2.64], P0 ;  /* 0xc020000002007fae */ /* 0x0007e80008121870 */
[----:B-1----:R-:W4:Y:S04]  /*2cc20*/  LDL.LU R9, [R1+0x8f4] ;  /* 0x0008f40001097983 */ /* 0x002f280000300800 */
[----:B------:R1:W-:Y:S01]  /*2cc30*/  STL [R1+0x874], R246 ;  /* 0x000874f601007387 */ /* 0x0003e20000100800 */
[----:B---3--:R-:W-:Y:S01]  /*2cc40*/  IMAD.MOV.U32 R2, RZ, RZ, R247 ;  /* 0x000000ffff027224 */ /* 0x008fe200078e00f7 */
[----:B--2---:R-:W-:-:S02]  /*2cc50*/  MOV R3, R246 ;  /* 0x000000f600037202 */ /* 0x004fc40000000f00 */
[----:B-1----:R-:W5:Y:S04]  /*2cc60*/  LDL.LU R246, [R1+0xb18] ;  /* 0x000b180001f67983 */ /* 0x002f680000300800 */
[----:B------:R-:W5:Y:S04]  /*2cc70*/  LDL.LU R247, [R1+0xb14] ;  /* 0x000b140001f77983 */ /* 0x000f680000300800 */
[----:B------:R1:W-:Y:S04]  /*2cc80*/  LDGSTS.E [R0+-0x3fa00], desc[UR48][R2.64], P0 ;  /* 0xc060000002007fae */ /* 0x0003e80008121870 */
[----:B------:R-:W2:Y:S01]  /*2cc90*/  LDL.LU R3, [R1+0x894] ;  /* 0x0008940001037983 */ /* 0x000ea20000300800 */
[----:B------:R-:W-:-:S02]  /*2cca0*/  IADD3 R11, P1, R11, UR5, RZ ;  /* 0x000000050b0b7c10 */ /* 0x000fc4000ff3e0ff */
[----:B------:R-:W-:-:S03]  /*2ccb0*/  IADD3 R12, P2, R12, UR5, RZ ;  /* 0x000000050c0c7c10 */ /* 0x000fc6000ff5e0ff */
[----:B-1----:R-:W-:Y:S01]  /*2ccc0*/  IMAD.MOV.U32 R2, RZ, RZ, R11 ;  /* 0x000000ffff027224 */ /* 0x002fe200078e000b */
[----:B------:R-:W-:Y:S01]  /*2ccd0*/  IADD3.X R13, R13, UR8, RZ, P2, !PT ;  /* 0x000000080d0d7c10 */ /* 0x000fe200097fe4ff */
[----:B------:R1:W-:Y:S01]  /*2cce0*/  STL [R1+0x898], R11 ;  /* 0x0008980b01007387 */ /* 0x0003e20000100800 */
[----:B--2---:R-:W-:-:S05]  /*2ccf0*/  IADD3.X R3, R3, UR8, RZ, P1, !PT ;  /* 0x0000000803037c10 */ /* 0x004fca0008ffe4ff */
[----:B------:R2:W-:Y:S04]  /*2cd00*/  STL [R1+0x894], R3 ;  /* 0x0008940301007387 */ /* 0x0005e80000100800 */
[----:B------:R3:W-:Y:S04]  /*2cd10*/  LDGSTS.E [R0+-0x3f600], desc[UR48][R2.64], P0 ;  /* 0xc0a0000002007fae */ /* 0x0007e80008121870 */
[----:B------:R-:W-:Y:S04]  /*2cd20*/  STL [R1+0x8b8], R12 ;  /* 0x0008b80c01007387 */ /* 0x000fe80000100800 */
[----:B-1----:R-:W4:Y:S01]  /*2cd30*/  LDL.LU R11, [R1+0x938] ;  /* 0x00093800010b7983 */ /* 0x002f220000300800 */
[----:B---3--:R-:W-:Y:S01]  /*2cd40*/  MOV R2, R12 ;  /* 0x0000000c00027202 */ /* 0x008fe20000000f00 */
[----:B--2---:R-:W-:-:S02]  /*2cd50*/  IMAD.MOV.U32 R3, RZ, RZ, R13 ;  /* 0x000000ffff037224 */ /* 0x004fc400078e000d */
[----:B------:R1:W-:Y:S04]  /*2cd60*/  STL [R1+0x8b4], R13 ;  /* 0x0008b40d01007387 */ /* 0x0003e80000100800 */
[----:B------:R2:W-:Y:S04]  /*2cd70*/  LDGSTS.E [R0+-0x3f200], desc[UR48][R2.64], P0 ;  /* 0xc0e0000002007fae */ /* 0x0005e80008121870 */
[----:B-1----:R-:W5:Y:S04]  /*2cd80*/  LDL.LU R13, [R1+0xb10] ;  /* 0x000b1000010d7983 */ /* 0x002f680000300800 */
[----:B------:R-:W3:Y:S04]  /*2cd90*/  LDL.LU R12, [R1+0x934] ;  /* 0x00093400010c7983 */ /* 0x000ee80000300800 */
[----:B------:R-:W3:Y:S01]  /*2cda0*/  LDL.LU R3, [R1+0x8d4] ;  /* 0x0008d40001037983 */ /* 0x000ee20000300800 */
[----:B------:R-:W-:-:S02]  /*2cdb0*/  IADD3 R10, P1, R10, UR5, RZ ;  /* 0x000000050a0a7c10 */ /* 0x000fc4000ff3e0ff */
[----:B------:R-:W-:Y:S02]  /*2cdc0*/  IADD3 R5, P2, R5, UR5, RZ ;  /* 0x0000000505057c10 */ /* 0x000fe4000ff5e0ff */
[----:B--2---:R-:W-:Y:S02]  /*2cdd0*/  MOV R2, R10 ;  /* 0x0000000a00027202 */ /* 0x004fe40000000f00 */
[----:B----4-:R-:W-:Y:S01]  /*2cde0*/  IADD3.X R9, R9, UR8, RZ, P2, !PT ;  /* 0x0000000809097c10 */ /* 0x010fe200097fe4ff */
[----:B------:R-:W-:Y:S01]  /*2cdf0*/  STL [R1+0x8d8], R10 ;  /* 0x0008d80a01007387 */ /* 0x000fe20000100800 */
[----:B---3--:R-:W-:-:S05]  /*2ce00*/  IADD3.X R3, R3, UR8, RZ, P1, !PT ;  /* 0x0000000803037c10 */ /* 0x008fca0008ffe4ff */
[----:B------:R1:W-:Y:S04]  /*2ce10*/  STL [R1+0x8d4], R3 ;  /* 0x0008d40301007387 */ /* 0x0003e80000100800 */
[----:B------:R2:W-:Y:S04]  /*2ce20*/  LDGSTS.E [R0+-0x3ee00], desc[UR48][R2.64], P0 ;  /* 0xc120000002007fae */ /* 0x0005e80008121870 */
[----:B------:R-:W-:Y:S04]  /*2ce30*/  STL [R1+0x8f8], R5 ;  /* 0x0008f80501007387 */ /* 0x000fe80000100800 */
[----:B------:R3:W-:Y:S01]  /*2ce40*/  STL [R1+0x8f4], R9 ;  /* 0x0008f40901007387 */ /* 0x0007e20000100800 */
[----:B--2---:R-:W-:Y:S01]  /*2ce50*/  IMAD.MOV.U32 R2, RZ, RZ, R5 ;  /* 0x000000ffff027224 */ /* 0x004fe200078e0005 */
[----:B-1----:R-:W-:-:S02]  /*2ce60*/  MOV R3, R9 ;  /* 0x0000000900037202 */ /* 0x002fc40000000f00 */
[----:B------:R-:W2:Y:S04]  /*2ce70*/  LDL.LU R10, [R1+0x860] ;  /* 0x00086000010a7983 */ /* 0x000ea80000300800 */
[----:B---3--:R-:W3:Y:S04]  /*2ce80*/  LDL.LU R9, [R1+0x87c] ;  /* 0x00087c0001097983 */ /* 0x008ee80000300800 */
[----:B------:R-:W4:Y:S04]  /*2ce90*/  LDL.LU R5, [R1+0x880] ;  /* 0x0008800001057983 */ /* 0x000f280000300800 */
[----:B------:R1:W-:Y:S04]  /*2cea0*/  LDGSTS.E [R0+-0x3ea00], desc[UR48][R2.64], P0 ;  /* 0xc160000002007fae */ /* 0x0003e80008121870 */
[----:B------:R-:W2:Y:S04]  /*2ceb0*/  LDL.LU R2, [R1+0x914] ;  /* 0x0009140001027983 */ /* 0x000ea80000300800 */
[----:B------:R-:W1:Y:S01]  /*2cec0*/  LDL.LU R3, [R1+0x918] ;  /* 0x0009180001037983 */ /* 0x000e620000300800 */
[----:B------:R-:W-:-:S04]  /*2ced0*/  IADD3 R11, P2, R11, UR5, RZ ;  /* 0x000000050b0b7c10 */ /* 0x000fc8000ff5e0ff */
[----:B------:R-:W-:Y:S02]  /*2cee0*/  IADD3.X R12, R12, UR8, RZ, P2, !PT ;  /* 0x000000080c0c7c10 */ /* 0x000fe400097fe4ff */
[----:B-1----:R-:W-:-:S04]  /*2cef0*/  IADD3 R3, P1, R3, UR5, RZ ;  /* 0x0000000503037c10 */ /* 0x002fc8000ff3e0ff */
[----:B--2---:R-:W-:Y:S01]  /*2cf00*/  IADD3.X R2, R2, UR8, RZ, P1, !PT ;  /* 0x0000000802027c10 */ /* 0x004fe20008ffe4ff */
[----:B------:R1:W-:Y:S04]  /*2cf10*/  STL [R1+0x918], R3 ;  /* 0x0009180301007387 */ /* 0x0003e80000100800 */
[----:B------:R2:W-:Y:S01]  /*2cf20*/  STL [R1+0x914], R2 ;  /* 0x0009140201007387 */ /* 0x0005e20000100800 */
[----:B-1----:R-:W-:-:S04]  /*2cf30*/  LOP3.LUT R3, R3, R2, RZ, 0x3c, !PT ;  /* 0x0000000203037212 */ /* 0x002fc800078e3cff */
[----:B--2---:R-:W-:-:S04]  /*2cf40*/  LOP3.LUT R2, R3, R2, RZ, 0x3c, !PT ;  /* 0x0000000203027212 */ /* 0x004fc800078e3cff */
[----:B------:R-:W-:Y:S01]  /*2cf50*/  LOP3.LUT R3, R3, R2, RZ, 0x3c, !PT ;  /* 0x0000000203037212 */ /* 0x000fe200078e3cff */
[----:B------:R-:W-:Y:S04]  /*2cf60*/  STL [R1+0x938], R11 ;  /* 0x0009380b01007387 */ /* 0x000fe80000100800 */
[----:B------:R1:W-:Y:S04]  /*2cf70*/  LDGSTS.E [R0+-0x3e600], desc[UR48][R2.64], P0 ;  /* 0xc1a0000002007fae */ /* 0x0003e80008121870 */
[----:B------:R2:W-:Y:S01]  /*2cf80*/  STL [R1+0x934], R12 ;  /* 0x0009340c01007387 */ /* 0x0005e20000100800 */
[----:B-1----:R-:W-:Y:S01]  /*2cf90*/  IMAD.MOV.U32 R2, RZ, RZ, R11 ;  /* 0x000000ffff027224 */ /* 0x002fe200078e000b */
[----:B------:R-:W-:-:S02]  /*2cfa0*/  MOV R3, R12 ;  /* 0x0000000c00037202 */ /* 0x000fc40000000f00 */
[----:B--2---:R-:W2:Y:S04]  /*2cfb0*/  LDL.LU R12, [R1+0x8bc] ;  /* 0x0008bc00010c7983 */ /* 0x004ea80000300800 */
[----:B------:R-:W2:Y:S04]  /*2cfc0*/  LDL.LU R11, [R1+0x8c0] ;  /* 0x0008c000010b7983 */ /* 0x000ea80000300800 */
[----:B------:R1:W-:Y:S04]  /*2cfd0*/  LDGSTS.E [R0+-0x3e200], desc[UR48][R2.64], P0 ;  /* 0xc1e0000002007fae */ /* 0x0003e80008121870 */
[----:B------:R-:W2:Y:S01]  /*2cfe0*/  LDL.LU R3, [R1+0x85c] ;  /* 0x00085c0001037983 */ /* 0x000ea20000300800 */
[----:B------:R-:W-:-:S02]  /*2cff0*/  IADD3 R10, P1, R10, UR5, RZ ;  /* 0x000000050a0a7c10 */ /* 0x000fc4000ff3e0ff */
[----:B-1----:R-:W-:Y:S02]  /*2d000*/  LOP3.LUT R0, R7, 0x60, RZ, 0x3c, !PT ;  /* 0x0000006007007812 */ /* 0x002fe400078e3cff */
[----:B----4-:R-:W-:Y:S01]  /*2d010*/  IADD3 R5, P2, R5, UR5, RZ ;  /* 0x0000000505057c10 */ /* 0x010fe2000ff5e0ff */
[----:B------:R-:W-:Y:S01]  /*2d020*/  IMAD.MOV.U32 R2, RZ, RZ, R10 ;  /* 0x000000ffff027224 */ /* 0x000fe200078e000a */
[----:B------:R-:W-:Y:S02]  /*2d030*/  IADD3 R0, R0, 0x100000, R4 ;  /* 0x0010000000007810 */ /* 0x000fe40007ffe004 */
[----:B---3--:R-:W-:Y:S01]  /*2d040*/  IADD3.X R9, R9, UR8, RZ, P2, !PT ;  /* 0x0000000809097c10 */ /* 0x008fe200097fe4ff */
[----:B------:R-:W3:Y:S04]  /*2d050*/  LDL.LU R4, [R1+0x900] ;  /* 0x0009000001047983 */ /* 0x000ee80000300800 */
[----:B------:R1:W-:Y:S01]  /*2d060*/  STL [R1+0x860], R10 ;  /* 0x0008600a01007387 */ /* 0x0003e20000100800 */
[----:B--2---:R-:W-:-:S05]  /*2d070*/  IADD3.X R3, R3, UR8, RZ, P1, !PT ;  /* 0x0000000803037c10 */ /* 0x004fca0008ffe4ff */
[----:B------:R2:W-:Y:S04]  /*2d080*/  STL [R1+0x85c], R3 ;  /* 0x00085c0301007387 */ /* 0x0005e80000100800 */
[----:B------:R4:W-:Y:S04]  /*2d090*/  LDGSTS.E [R0+-0x3fd00], desc[UR48][R2.64], P0 ;  /* 0xc030000002007fae */ /* 0x0009e80008121870 */
[----:B------:R-:W-:Y:S04]  /*2d0a0*/  STL [R1+0x880], R5 ;  /* 0x0008800501007387 */ /* 0x000fe80000100800 */
[----:B-1----:R-:W3:Y:S01]  /*2d0b0*/  LDL.LU R10, [R1+0x8fc] ;  /* 0x0008fc00010a7983 */ /* 0x002ee20000300800 */
[----:B----4-:R-:W-:Y:S01]  /*2d0c0*/  MOV R2, R5 ;  /* 0x0000000500027202 */ /* 0x010fe20000000f00 */
[----:B--2---:R-:W-:-:S02]  /*2d0d0*/  IMAD.MOV.U32 R3, RZ, RZ, R9 ;  /* 0x000000ffff037224 */ /* 0x004fc400078e0009 */
[----:B------:R1:W-:Y:S04]  /*2d0e0*/  STL [R1+0x87c], R9 ;  /* 0x00087c0901007387 */ /* 0x0003e80000100800 */
[----:B------:R2:W-:Y:S04]  /*2d0f0*/  LDGSTS.E [R0+-0x3f900], desc[UR48][R2.64], P0 ;  /* 0xc070000002007fae */ /* 0x0005e80008121870 */
[----:B-1----:R-:W4:Y:S04]  /*2d100*/  LDL.LU R9, [R1+0x93c] ;  /* 0x00093c0001097983 */ /* 0x002f280000300800 */
[----:B------:R-:W4:Y:S04]  /*2d110*/  LDL.LU R5, [R1+0x940] ;  /* 0x0009400001057983 */ /* 0x000f280000300800 */
[----:B------:R-:W3:Y:S04]  /*2d120*/  LDL.LU R2, [R1+0x89c] ;  /* 0x00089c0001027983 */ /* 0x000ee80000300800 */
[----:B------:R-:W2:Y:S01]  /*2d130*/  LDL.LU R3, [R1+0x8a0] ;  /* 0x0008a00001037983 */ /* 0x000ea20000300800 */
[----:B------:R-:W-:-:S04]  /*2d140*/  IADD3 R11, P2, R11, UR5, RZ ;  /* 0x000000050b0b7c10 */ /* 0x000fc8000ff5e0ff */
[----:B------:R-:W-:Y:S02]  /*2d150*/  IADD3.X R12, R12, UR8, RZ, P2, !PT ;  /* 0x000000080c0c7c10 */ /* 0x000fe400097fe4ff */
[----:B--2---:R-:W-:-:S04]  /*2d160*/  IADD3 R3, P1, R3, UR5, RZ ;  /* 0x0000000503037c10 */ /* 0x004fc8000ff3e0ff */
[----:B---3--:R-:W-:Y:S01]  /*2d170*/  IADD3.X R2, R2, UR8, RZ, P1, !PT ;  /* 0x0000000802027c10 */ /* 0x008fe20008ffe4ff */
        /* <DEDUP_REMOVED lines=8> */
[----:B-1----:R-:W-:Y:S01]  /*2d200*/  MOV R2, R11 ;  /* 0x0000000b00027202 */ /* 0x002fe20000000f00 */
[----:B------:R-:W-:-:S02]  /*2d210*/  IMAD.MOV.U32 R3, RZ, RZ, R12 ;  /* 0x000000ffff037224 */ /* 0x000fc400078e000c */
[----:B--2---:R-:W5:Y:S04]  /*2d220*/  LDL.LU R12, [R1+0xb0c] ;  /* 0x000b0c00010c7983 */ /* 0x004f680000300800 */
[----:B------:R-:W5:Y:S04]  /*2d230*/  LDL.LU R11, [R1+0xb08] ;  /* 0x000b0800010b7983 */ /* 0x000f680000300800 */
        /* <DEDUP_REMOVED lines=16> */
[----:B------:R-:W-:Y:S01]  /*2d340*/  IMAD.MOV.U32 R3, RZ, RZ, R10 ;  /* 0x000000ffff037224 */ /* 0x000fe200078e000a */
[----:B----4-:R-:W-:Y:S01]  /*2d350*/  IADD3 R5, P2, R5, UR5, RZ ;  /* 0x0000000505057c10 */ /* 0x010fe2000ff5e0ff */
[----:B--2---:R-:W5:Y:S01]  /*2d360*/  LDL.LU R10, [R1+0xb04] ;  /* 0x000b0400010a7983 */ /* 0x004f620000300800 */
[----:B------:R-:W1:Y:S03]  /*2d370*/  LDC R4, c[0x0][0x230] ;  /* 0x00008c00ff047b82 */ /* 0x000e660000000800 */
[----:B------:R2:W-:Y:S04]  /*2d380*/  LDGSTS.E [R0+-0x3e900], desc[UR48][R2.64], P0 ;  /* 0xc170000002007fae */ /* 0x0005e80008121870 */
[----:B------:R-:W3:Y:S04]  /*2d390*/  LDL.LU R2, [R1+0x91c] ;  /* 0x00091c0001027983 */ /* 0x000ee80000300800 */
[----:B------:R-:W2:Y:S01]  /*2d3a0*/  LDL.LU R3, [R1+0x920] ;  /* 0x0009200001037983 */ /* 0x000ea20000300800 */
[----:B------:R-:W-:-:S02]  /*2d3b0*/  IADD3.X R9, R9, UR8, RZ, P2, !PT ;  /* 0x0000000809097c10 */ /* 0x000fc400097fe4ff */
[----:B-1----:R-:W-:Y:S02]  /*2d3c0*/  IADD3 R4, R4, 0x3f, RZ ;  /* 0x0000003f04047810 */ /* 0x002fe40007ffe0ff */
        /* <DEDUP_REMOVED lines=10> */
[----:B-1----:R-:W-:-:S03]  /*2d470*/  MOV R3, R9 ;  /* 0x0000000900037202 */ /* 0x002fc60000000f00 */
[----:B--2---:R1:W5:Y:S01]  /*2d480*/  LDL.LU R9, [R1+0xb00] ;  /* 0x000b000001097983 */ /* 0x0043620000300800 */
[----:B------:R-:W-:Y:S01]  /*2d490*/  IMAD.MOV.U32 R2, RZ, RZ, R5 ;  /* 0x000000ffff027224 */ /* 0x000fe200078e0005 */
[----:B------:R-:W-:Y:S01]  /*2d4a0*/  SHF.R.S32.HI R5, RZ, 0x1f, R4 ;  /* 0x0000001fff057819 */ /* 0x000fe20000011404 */
[----:B------:R-:W-:-:S03]  /*2d4b0*/  VIADD R8, R8, 0x1 ;  /* 0x0000000108087836 */ /* 0x000fc60000000000 */
[----:B------:R-:W-:Y:S01]  /*2d4c0*/  LEA.HI R5, R5, R4, RZ, 0x6 ;  /* 0x0000000405057211 */ /* 0x000fe200078f30ff */
[----:B------:R1:W-:Y:S03]  /*2d4d0*/  LDGSTS.E [R0+-0x3e100], desc[UR48][R2.64], P0 ;  /* 0xc1f0000002007fae */ /* 0x0003e60008121870 */
[----:B------:R-:W-:Y:S01]  /*2d4e0*/  SHF.R.S32.HI R5, RZ, 0x6, R5 ;  /* 0x00000006ff057819 */ /* 0x000fe20000011405 */
[----:B------:R-:W0:Y:S03]  /*2d4f0*/  LDGDEPBAR ;  /* 0x00000000000079af */ /* 0x000e260000000000 */
[----:B------:R-:W-:-:S13]  /*2d500*/  ISETP.NE.U32.AND P0, PT, R8, R5, PT ;  /* 0x000000050800720c */ /* 0x000fda0003f05070 */
[----:B-1----:R-:W-:Y:S05]  /*2d510*/  @P0 BRA `(.L_x_1) ;  /* 0xffffff3400e00947 */ /* 0x002fea000383ffff */
.L_x_0:
[----:B------:R-:W2:Y:S01]  /*2d520*/  LDL.LU R5, [R1+0xab4] ;  /* 0x000ab40001057983 */ /* 0x000ea20000300800 */
[----:B------:R-:W-:-:S04]  /*2d530*/  DEPBAR.LE SB0, 0x0 ;  /* 0x000080000000791a */ /* 0x000fc80000000000 */
[----:B------:R-:W3:Y:S01]  /*2d540*/  LDL.LU R4, [R1+0xab0] ;  /* 0x000ab00001047983 */ /* 0x000ee20000300800 */
[----:B------:R-:W1:Y:S01]  /*2d550*/  S2R R3, SR_TID.X ;  /* 0x0000000000037919 */ /* 0x000e620000002100 */
[----:B------:R-:W4:Y:S01]  /*2d560*/  S2R R252, SR_TID.X ;  /* 0x0000000000fc7919 */ /* 0x000f220000002100 */
[----:B-----5:R-:W-:Y:S01]  /*2d570*/  MOV R6, R216 ;  /* 0x000000d800067202 */ /* 0x020fe20000000f00 */
[----:B------:R-:W-:Y:S01]  /*2d580*/  IMAD.MOV.U32 R7, RZ, RZ, R218 ;  /* 0x000000ffff077224 */ /* 0x000fe200078e00da */
[----:B------:R-:W-:Y:S01]  /*2d590*/  MOV R16, R184 ;  /* 0x000000b800107202 */ /* 0x000fe20000000f00 */
[----:B------:R-:W-:Y:S01]  /*2d5a0*/  IMAD.MOV.U32 R17, RZ, RZ, R186 ;  /* 0x000000ffff117224 */ /* 0x000fe200078e00ba */
[----:B------:R-:W-:Y:S01]  /*2d5b0*/  MOV R18, R152 ;  /* 0x0000009800127202 */ /* 0x000fe20000000f00 */
[----:B------:R-:W-:Y:S01]  /*2d5c0*/  IMAD.MOV.U32 R19, RZ, RZ, R154 ;  /* 0x000000ffff137224 */ /* 0x000fe200078e009a */
[----:B------:R-:W-:Y:S01]  /*2d5d0*/  ULDC UR4, c[0x0][0x22c] ;  /* 0x00008b0000047ab9 */ /* 0x000fe20000000800 */
[----:B------:R-:W-:Y:S01]  /*2d5e0*/  ULDC UR5, c[0x0][0x22c] ;  /* 0x00008b0000057ab9 */ /* 0x000fe20000000800 */
[----:B------:R-:W-:Y:S01]  /*2d5f0*/  ULDC.64 UR8, c[0x0][0x220] ;  /* 0x0000880000087ab9 */ /* 0x000fe20000000a00 */
[----:B------:R-:W-:Y:S01]  /*2d600*/  ULDC.64 UR28, c[0x0][0x228] ;  /* 0x00008a00001c7ab9 */ /* 0x000fe20000000a00 */
[----:B------:R-:W-:Y:S01]  /*2d610*/  ULDC.64 UR6, c[0x0][0x228] ;  /* 0x00008a0000067ab9 */ /* 0x000fe20000000a00 */
[----:B------:R-:W-:Y:S01]  /*2d620*/  ULDC UR26, c[0x0][0x248] ;  /* 0x00009200001a7ab9 */ /* 0x000fe20000000800 */
[----:B------:R-:W-:Y:S01]  /*2d630*/  ULDC.64 UR14, c[0x0][0x228] ;  /* 0x00008a00000e7ab9 */ /* 0x000fe20000000a00 */
[----:B------:R-:W-:Y:S01]  /*2d640*/  ULDC.64 UR12, c[0x0][0x228] ;  /* 0x00008a00000c7ab9 */ /* 0x000fe20000000a00 */
[----:B------:R-:W-:Y:S01]  /*2d650*/  ULDC.64 UR24, c[0x0][0x228] ;  /* 0x00008a0000187ab9 */ /* 0x000fe20000000a00 */
[----:B------:R-:W-:Y:S01]  /*2d660*/  ULDC.64 UR20, c[0x0][0x228] ;  /* 0x00008a0000147ab9 */ /* 0x000fe20000000a00 */
[----:B------:R-:W-:Y:S01]  /*2d670*/  ULDC.64 UR18, c[0x0][0x228] ;  /* 0x00008a0000127ab9 */ /* 0x000fe20000000a00 */
[----:B------:R-:W-:Y:S01]  /*2d680*/  ULDC.64 UR16, c[0x0][0x228] ;  /* 0x00008a0000107ab9 */ /* 0x000fe20000000a00 */
[----:B------:R-:W-:Y:S01]  /*2d690*/  ULDC.64 UR22, c[0x0][0x228] ;  /* 0x00008a0000167ab9 */ /* 0x000fe20000000a00 */
[----:B------:R-:W-:Y:S01]  /*2d6a0*/  BAR.SYNC.DEFER_BLOCKING 0x0 ;  /* 0x0000000000007b1d */ /* 0x000fe20000010000 */
[----:B--2---:R-:W-:-:S02]  /*2d6b0*/  ISETP.GE.AND P0, PT, R9, R5, PT ;  /* 0x000000050900720c */ /* 0x004fc40003f06270 */
[----:B---3--:R-:W-:-:S03]  /*2d6c0*/  ISETP.GE.AND P1, PT, R10, R4, PT ;  /* 0x000000040a00720c */ /* 0x008fc60003f26270 */
[----:B------:R-:W2:Y:S04]  /*2d6d0*/  LDL.LU R4, [R1] ;  /* 0x0000000001047983 */ /* 0x000ea80000300800 */
[----:B------:R-:W2:Y:S01]  /*2d6e0*/  LDL.LU R5, [R1+0x8] ;  /* 0x0000080001057983 */ /* 0x000ea20000300800 */
[C---:B-1----:R-:W-:Y:S01]  /*2d6f0*/  IMAD.SHL.U32 R0, R3.reuse, 0x40, RZ ;  /* 0x0000004003007824 */ /* 0x042fe200078e00ff */
[C---:B------:R-:W-:Y:S02]  /*2d700*/  SHF.L.U32 R2, R3.reuse, 0x4, RZ ;  /* 0x0000000403027819 */ /* 0x040fe400000006ff */
[----:B------:R-:W-:Y:S02]  /*2d710*/  SHF.L.U32 R3, R3, 0x3, RZ ;  /* 0x0000000303037819 */ /* 0x000fe400000006ff */
[----:B------:R-:W-:-:S02]  /*2d720*/  LOP3.LUT R2, R2, 0xf0, RZ, 0xc0, !PT ;  /* 0x000000f002027812 */ /* 0x000fc400078ec0ff */
[----:B------:R-:W-:Y:S02]  /*2d730*/  LOP3.LUT R0, R0, 0x400, RZ, 0xc0, !PT ;  /* 0x0000040000007812 */ /* 0x000fe400078ec0ff */
[----:B------:R-:W-:Y:S02]  /*2d740*/  LOP3.LUT R3, R3, 0x300, RZ, 0xc0, !PT ;  /* 0x0000030003037812 */ /* 0x000fe400078ec0ff */
[----:B------:R-:W-:-:S05]  /*2d750*/  IADD3 R0, R0, UR10, R2 ;  /* 0x0000000a00007c10 */ /* 0x000fca000fffe002 */
[----:B------:R-:W-:Y:S01]  /*2d760*/  IMAD.IADD R0, R3, 0x1, R0 ;  /* 0x0000000103007824 */ /* 0x000fe200078e0200 */
[----:B----4-:R-:W-:-:S04]  /*2d770*/  LOP3.LUT R252, R252, 0x7f, RZ, 0xc0, !PT ;  /* 0x0000007ffcfc7812 */ /* 0x010fc800078ec0ff */
[----:B------:R-:W-:Y:S02]  /*2d780*/  LEA R252, R252, UR10, 0x4 ;  /* 0x0000000afcfc7c11 */ /* 0x000fe4000f8e20ff */
[C---:B------:R-:W-:Y:S01]  /*2d790*/  IADD3 R2, R9.reuse, 0x1, RZ ;  /* 0x0000000109027810 */ /* 0x040fe20007ffe0ff */
[C---:B------:R-:W-:Y:S01]  /*2d7a0*/  VIADD R3, R9.reuse, 0x2 ;  /* 0x0000000209037836 */ /* 0x040fe20000000000 */
[----:B------:R-:W-:Y:S01]  /*2d7b0*/  ISETP.LT.AND P1, PT, R9, UR29, !P1 ;  /* 0x0000001d09007c0c */ /* 0x000fe2000cf21270 */
[----:B------:R-:W-:Y:S01]  /*2d7c0*/  ULDC.64 UR10, c[0x0][0x228] ;  /* 0x00008a00000a7ab9 */ /* 0x000fe20000000a00 */
[----:B--2---:R1:W-:Y:S01]  /*2d7d0*/  STSM.16.M88.4 [R0], R4 ;  /* 0x0000000400007844 */ /* 0x0043e20000000200 */
[----:B------:R-:W-:Y:S06]  /*2d7e0*/  BAR.SYNC.DEFER_BLOCKING 0x0 ;  /* 0x0000000000007b1d */ /* 0x000fec0000010000 */
[----:B------:R-:W2:Y:S02]  /*2d7f0*/  LDS.128 R20, [R252] ;  /* 0x00000000fc147984 */ /* 0x000ea40000000c00 */
[----:B------:R-:W-:Y:S06]  /*2d800*/  BAR.SYNC.DEFER_BLOCKING 0x0 ;  /* 0x0000000000007b1d */ /* 0x000fec0000010000 */
[----:B------:R-:W-:Y:S02]  /*2d810*/  STSM.16.M88.4 [R0], R16 ;  /* 0x0000001000007844 */ /* 0x000fe40000000200 */
[----:B------:R-:W-:Y:S06]  /*2d820*/  BAR.SYNC.DEFER_BLOCKING 0x0 ;  /* 0x0000000000007b1d */ /* 0x000fec0000010000 */
[----:B------:R-:W3:Y:S01]  /*2d830*/  LDS.128 R16, [R252] ;  /* 0x00000000fc107984 */ /* 0x000ee20000000c00 */
[----:B-1----:R-:W-:Y:S01]  /*2d840*/  MOV R4, R120 ;  /* 0x0000007800047202 */ /* 0x002fe20000000f00 */
[----:B------:R-:W-:Y:S01]  /*2d850*/  IMAD.MOV.U32 R5, RZ, RZ, R122 ;  /* 0x000000ffff057224 */ /* 0x000fe200078e007a */
[----:B------:R-:W-:Y:S01]  /*2d860*/  MOV R6, R88 ;  /* 0x0000005800067202 */ /* 0x000fe20000000f00 */
[----:B------:R-:W-:Y:S01]  /*2d870*/  IMAD.MOV.U32 R7, RZ, RZ, R90 ;  /* 0x000000ffff077224 */ /* 0x000fe200078e005a */
[----:B------:R-:W-:Y:S06]  /*2d880*/  BAR.SYNC.DEFER_BLOCKING 0x0 ;  /* 0x0000000000007b1d */ /* 0x000fec0000010000 */
[----:B--2---:R-:W-:Y:S04]  /*2d890*/  STL.64 [R1+0x100], R20 ;  /* 0x0001001401007387 */ /* 0x004fe80000100a00 */
[----:B------:R-:W-:Y:S04]  /*2d8a0*/  STL.64 [R1+0x108], R22 ;  /* 0x0001081601007387 */ /* 0x000fe80000100a00 */
[----:B------:R1:W-:Y:S01]  /*2d8b0*/  STSM.16.M88.4 [R0], R4 ;  /* 0x0000000400007844 */ /* 0x0003e20000000200 */
[----:B------:R-:W-:Y:S06]  /*2d8c0*/  BAR.SYNC.DEFER_BLOCKING 0x0 ;  /* 0x0000000000007b1d */ /* 0x000fec0000010000 */
[----:B---3--:R2:W-:Y:S04]  /*2d8d0*/  STL.64 [R1+0xf0], R16 ;  /* 0x0000f01001007387 */ /* 0x0085e80000100a00 */
[----:B------:R3:W-:Y:S04]  /*2d8e0*/  STL.64 [R1+0xf8], R18 ;  /* 0x0000f81201007387 */ /* 0x0007e80000100a00 */
[----:B-1----:R-:W4:Y:S04]  /*2d8f0*/  LDL.LU R4, [R1+0x4] ;  /* 0x0000040001047983 */ /* 0x002f280000300800 */
[----:B------:R-:W4:Y:S04]  /*2d900*/  LDL.LU R5, [R1+0xc] ;  /* 0x00000c0001057983 */ /* 0x000f280000300800 */
[----:B------:R-:W1:Y:S01]  /*2d910*/  LDS.128 R20, [R252] ;  /* 0x00000000fc147984 */ /* 0x000e620000000c00 */
[----:B--2---:R-:W-:Y:S01]  /*2d920*/  MOV R16, R56 ;  /* 0x0000003800107202 */ /* 0x004fe20000000f00 */
[----:B------:R-:W-:Y:S01]  /*2d930*/  IMAD.MOV.U32 R17, RZ, RZ, R58 ;  /* 0x000000ffff117224 */ /* 0x000fe200078e003a */
[----:B---3--:R-:W-:Y:S01]  /*2d940*/  MOV R18, R24 ;  /* 0x0000001800127202 */ /* 0x008fe20000000f00 */
[----:B------:R-:W-:Y:S01]  /*2d950*/  IMAD.MOV.U32 R19, RZ, RZ, R26 ;  /* 0x000000ffff137224 */ /* 0x000fe200078e001a */
[----:B------:R-:W-:Y:S06]  /*2d960*/  BAR.SYNC.DEFER_BLOCKING 0x0 ;  /* 0x0000000000007b1d */ /* 0x000fec0000010000 */
[----:B------:R-:W-:Y:S02]  /*2d970*/  STSM.16.M88.4 [R0], R16 ;  /* 0x0000001000007844 */ /* 0x000fe40000000200 */
[----:B------:R-:W-:Y:S01]  /*2d980*/  BAR.SYNC.DEFER_BLOCKING 0x0 ;  /* 0x0000000000007b1d */ /* 0x000fe20000010000 */
[----:B------:R-:W-:Y:S01]  /*2d990*/  MOV R6, R217 ;  /* 0x000000d900067202 */ /* 0x000fe20000000f00 */
[----:B------:R-:W-:-:S04]  /*2d9a0*/  IMAD.MOV.U32 R7, RZ, RZ, R219 ;  /* 0x000000ffff077224 */ /* 0x000fc800078e00db */
[----:B------:R-:W2:Y:S02]  /*2d9b0*/  LDS.128 R16, [R252] ;  /* 0x00000000fc107984 */ /* 0x000ea40000000c00 */
[----:B------:R-:W-:Y:S06]  /*2d9c0*/  BAR.SYNC.DEFER_BLOCKING 0x0 ;  /* 0x0000000000007b1d */ /* 0x000fec0000010000 */
[----:B-1----:R-:W-:Y:S04]  /*2d9d0*/  STL.64 [R1+0xe0], R20 ;  /* 0x0000e01401007387 */ /* 0x002fe80000100a00 */
[----:B------:R-:W-:Y:S04]  /*2d9e0*/  STL.64 [R1+0xe8], R22 ;  /* 0x0000e81601007387 */ /* 0x000fe80000100a00 */
[----:B--2---:R1:W-:Y:S04]  /*2d9f0*/  STL.64 [R1+0xd0], R16 ;  /* 0x0000d01001007387 */ /* 0x0043e80000100a00 */
[----:B------:R2:W-:Y:S01]  /*2da00*/  STL.64 [R1+0xd8], R18 ;  /* 0x0000d81201007387 */ /* 0x0005e20000100a00 */
[----:B-1----:R-:W-:Y:S01]  /*2da10*/  MOV R16, R185 ;  /* 0x000000b900107202 */ /* 0x002fe20000000f00 */
[----:B------:R-:W-:Y:S01]  /*2da20*/  IMAD.MOV.U32 R17, RZ, RZ, R187 ;  /* 0x000000ffff117224 */ /* 0x000fe200078e00bb */
[----:B--2---:R-:W-:Y:S01]  /*2da30*/  MOV R18, R153 ;  /* 0x0000009900127202 */ /* 0x004fe20000000f00 */
[----:B------:R-:W-:Y:S01]  /*2da40*/  IMAD.MOV.U32 R19, RZ, RZ, R155 ;  /* 0x000000ffff137224 */ /* 0x000fe200078e009b */
[----:B----4-:R-:W-:Y:S01]  /*2da50*/  STSM.16.M88.4 [R0], R4 ;  /* 0x0000000400007844 */ /* 0x010fe20000000200 */
[----:B------:R-:W-:Y:S06]  /*2da60*/  BAR.SYNC.DEFER_BLOCKING 0x0 ;  /* 0x0000000000007b1d */ /* 0x000fec0000010000 */
[----:B------:R-:W1:Y:S02]  /*2da70*/  LDS.128 R20, [R252] ;  /* 0x00000000fc147984 */ /* 0x000e640000000c00 */
[----:B------:R-:W-:Y:S06]  /*2da80*/  BAR.SYNC.DEFER_BLOCKING 0x0 ;  /* 0x0000000000007b1d */ /* 0x000fec0000010000 */
[----:B------:R-:W-:Y:S04]  /*2da90*/  STSM.16.M88.4 [R0], R16 ;  /* 0x0000001000007844 */ /* 0x000fe80000000200 */
[----:B-1----:R-:W-:Y:S04]  /*2daa0*/  STL.64 [R1+0xc0], R20 ;  /* 0x0000c01401007387 */ /* 0x002fe80000100a00 */
[----:B------:R-:W-:Y:S01]  /*2dab0*/  STL.64 [R1+0xc8], R22 ;  /* 0x0000c81601007387 */ /* 0x000fe20000100a00 */
[----:B------:R-:W-:Y:S06]  /*2dac0*/  BAR.SYNC.DEFER_BLOCKING 0x0 ;  /* 0x0000000000007b1d */ /* 0x000fec0000010000 */
[----:B------:R-:W1:Y:S01]  /*2dad0*/  LDS.128 R20, [R252] ;  /* 0x00000000fc147984 */ /* 0x000e620000000c00 */
[----:B------:R-:W-:Y:S01]  /*2dae0*/  MOV R4, R121 ;  /* 0x0000007900047202 */ /* 0x000fe20000000f00 */
[----:B------:R-:W-:Y:S01]  /*2daf0*/  IMAD.MOV.U32 R5, RZ, RZ, R123 ;  /* 0x000000ffff057224 */ /* 0x000fe200078e007b */
[----:B------:R-:W-:Y:S01]  /*2db00*/  BAR.SYNC.DEFER_BLOCKING 0x0 ;  /* 0x0000000000007b1d */ /* 0x000fe20000010000 */
[----:B------:R-:W-:Y:S01]  /*2db10*/  MOV R6, R89 ;  /* 0x0000005900067202 */ /* 0x000fe20000000f00 */
[----:B------:R-:W-:-:S05]  /*2db20*/  IMAD.MOV.U32 R7, RZ, RZ, R91 ;  /* 0x000000ffff077224 */ /* 0x000fca00078e005b */
[----:B------:R2:W-:Y:S04]  /*2db30*/  STSM.16.M88.4 [R0], R4 ;  /* 0x0000000400007844 */ /* 0x0005e80000000200 */
[----:B-1----:R-:W-:Y:S04]  /*2db40*/  STL [R1+0xb4], R21 ;  /* 0x0000b41501007387 */ /* 0x002fe80000100800 */
[----:B------:R-:W-:Y:S04]  /*2db50*/  STL.64 [R1+0xb8], R22 ;  /* 0x0000b81601007387 */ /* 0x000fe80000100a00 */
[----:B--2---:R-:W2:Y:S04]  /*2db60*/  LDL.LU R4, [R1+0x10] ;  /* 0x0000100001047983 */ /* 0x004ea80000300800 */
[----:B------:R-:W2:Y:S01]  /*2db70*/  LDL.LU R5, [R1+0x18] ;  /* 0x0000180001057983 */ /* 0x000ea20000300800 */
[----:B------:R-:W-:-:S02]  /*2db80*/  ISETP.GE.AND P2, PT, R2, UR4, PT ;  /* 0x0000000402007c0c */ /* 0x000fc4000bf46270 */
[----:B------:R-:W-:Y:S01]  /*2db90*/  MOV R2, R20 ;  /* 0x0000001400027202 */ /* 0x000fe20000000f00 */
[----:B------:R-:W-:Y:S01]  /*2dba0*/  BAR.SYNC.DEFER_BLOCKING 0x0 ;  /* 0x0000000000007b1d */ /* 0x000fe20000010000 */
[----:B------:R-:W-:Y:S01]  /*2dbb0*/  IMAD.MOV.U32 R16, RZ, RZ, R57 ;  /* 0x000000ffff107224 */ /* 0x000fe200078e0039 */
[----:B------:R-:W-:Y:S01]  /*2dbc0*/  MOV R17, R59 ;  /* 0x0000003b00117202 */ /* 0x000fe20000000f00 */
[----:B------:R-:W-:Y:S01]  /*2dbd0*/  IMAD.MOV.U32 R18, RZ, RZ, R25 ;  /* 0x000000ffff127224 */ /* 0x000fe200078e0019 */
[----:B------:R-:W-:Y:S02]  /*2dbe0*/  MOV R19, R27 ;  /* 0x0000001b00137202 */ /* 0x000fe40000000f00 */
[----:B------:R-:W1:Y:S02]  /*2dbf0*/  LDS.128 R20, [R252] ;  /* 0x00000000fc147984 */ /* 0x000e640000000c00 */
[----:B------:R-:W-:Y:S01]  /*2dc00*/  BAR.SYNC.DEFER_BLOCKING 0x0 ;  /* 0x0000000000007b1d */ /* 0x000fe20000010000 */
[----:B------:R-:W-:Y:S01]  /*2dc10*/  ISETP.GE.AND P4, PT, R3, UR5, PT ;  /* 0x0000000503007c0c */ /* 0x000fe2000bf86270 */
[----:B------:R-:W-:Y:S01]  /*2dc20*/  IMAD.MOV.U32 R6, RZ, RZ, R220 ;  /* 0x000000ffff067224 */ /* 0x000fe200078e00dc */
[----:B------:R-:W-:-:S03]  /*2dc30*/  MOV R7, R222 ;  /* 0x000000de00077202 */ /* 0x000fc60000000f00 */
[----:B------:R3:W-:Y:S01]  /*2dc40*/  STSM.16.M88.4 [R0], R16 ;  /* 0x0000001000007844 */ /* 0x0007e20000000200 */
[----:B------:R-:W-:Y:S01]  /*2dc50*/  IMAD.MOV.U32 R26, RZ, RZ, R93 ;  /* 0x000000ffff1a7224 */ /* 0x000fe200078e005d */
[----:B------:R-:W-:Y:S01]  /*2dc60*/  MOV R25, R127 ;  /* 0x0000007f00197202 */ /* 0x000fe20000000f00 */
[----:B------:R-:W-:Y:S01]  /*2dc70*/  IMAD.MOV.U32 R24, RZ, RZ, R125 ;  /* 0x000000ffff187224 */ /* 0x000fe200078e007d */
[----:B------:R-:W-:Y:S01]  /*2dc80*/  MOV R27, R95 ;  /* 0x0000005f001b7202 */ /* 0x000fe20000000f00 */
[----:B------:R-:W-:Y:S01]  /*2dc90*/  BAR.SYNC.DEFER_BLOCKING 0x0 ;  /* 0x0000000000007b1d */ /* 0x000fe20000010000 */
[----:B------:R-:W-:Y:S01]  /*2dca0*/  IMAD.MOV.U32 R56, RZ, RZ, R61 ;  /* 0x000000ffff387224 */ /* 0x000fe200078e003d */
[----:B------:R-:W-:Y:S01]  /*2dcb0*/  MOV R57, R63 ;  /* 0x0000003f00397202 */ /* 0x000fe20000000f00 */
[----:B------:R-:W-:Y:S01]  /*2dcc0*/  IMAD.MOV.U32 R58, RZ, RZ, R29 ;  /* 0x000000ffff3a7224 */ /* 0x000fe200078e001d */
[----:B------:R-:W-:Y:S02]  /*2dcd0*/  MOV R59, R31 ;  /* 0x0000001f003b7202 */ /* 0x000fe40000000f00 */
[----:B------:R-:W-:Y:S01]  /*2dce0*/  ULDC.64 UR4, c[0x0][0x228] ;  /* 0x00008a0000047ab9 */ /* 0x000fe20000000a00 */
[----:B-1----:R-:W-:Y:S01]  /*2dcf0*/  IMAD.MOV.U32 R3, RZ, RZ, R20 ;  /* 0x000000ffff037224 */ /* 0x002fe200078e0014 */
[----:B------:R-:W-:Y:S04]  /*2dd00*/  STL [R1+0xa4], R21 ;  /* 0x0000a41501007387 */ /* 0x000fe80000100800 */
[----:B------:R-:W-:Y:S04]  /*2dd10*/  STL.64 [R1+0xa8], R22 ;  /* 0x0000a81601007387 */ /* 0x000fe80000100a00 */
[----:B------:R-:W1:Y:S01]  /*2dd20*/  LDS.128 R20, [R252] ;  /* 0x00000000fc147984 */ /* 0x000e620000000c00 */
[----:B------:R-:W-:Y:S01]  /*2dd30*/  BAR.SYNC.DEFER_BLOCKING 0x0 ;  /* 0x0000000000007b1d */ /* 0x000fe20000010000 */
[----:B---3--:R-:W-:Y:S01]  /*2dd40*/  IMAD.MOV.U32 R16, RZ, RZ, R188 ;  /* 0x000000ffff107224 */ /* 0x008fe200078e00bc */
[----:B------:R-:W-:Y:S01]  /*2dd50*/  MOV R17, R190 ;  /* 0x000000be00117202 */ /* 0x000fe20000000f00 */
[----:B------:R-:W-:Y:S01]  /*2dd60*/  IMAD.MOV.U32 R18, RZ, RZ, R156 ;  /* 0x000000ffff127224 */ /* 0x000fe200078e009c */
[----:B------:R-:W-:-:S02]  /*2dd70*/  MOV R19, R158 ;  /* 0x0000009e00137202 */ /* 0x000fc40000000f00 */
[----:B-1----:R-:W-:Y:S01]  /*2dd80*/  STL [R1+0x94], R21 ;  /* 0x0000941501007387 */ /* 0x002fe20000100800 */
[----:B------:R-:W-:-:S03]  /*2dd90*/  MOV R8, R20 ;  /* 0x0000001400087202 */ /* 0x000fc60000000f00 */
[----:B------:R-:W-:Y:S04]  /*2dda0*/  STL.64 [R1+0x98], R22 ;  /* 0x0000981601007387 */ /* 0x000fe80000100a00 */
[----:B--2---:R1:W-:Y:S01]  /*2ddb0*/  STSM.16.M88.4 [R0], R4 ;  /* 0x0000000400007844 */ /* 0x0043e20000000200 */
[----:B------:R-:W-:Y:S06]  /*2ddc0*/  BAR.SYNC.DEFER_BLOCKING 0x0 ;  /* 0x0000000000007b1d */ /* 0x000fec0000010000 */
[----:B------:R-:W2:Y:S02]  /*2ddd0*/  LDS.128 R20, [R252] ;  /* 0x00000000fc147984 */ /* 0x000ea40000000c00 */
[----:B------:R-:W-:Y:S06]  /*2dde0*/  BAR.SYNC.DEFER_BLOCKING 0x0 ;  /* 0x0000000000007b1d */ /* 0x000fec0000010000 */
[----:B------:R-:W-:Y:S02]  /*2ddf0*/  STSM.16.M88.4 [R0], R16 ;  /* 0x0000001000007844 */ /* 0x000fe40000000200 */
[----:B------:R-:W-:Y:S06]  /*2de00*/  BAR.SYNC.DEFER_BLOCKING 0x0 ;  /* 0x0000000000007b1d */ /* 0x000fec0000010000 */
[----:B------:R-:W3:Y:S01]  /*2de10*/  LDS.128 R16, [R252] ;  /* 0x00000000fc107984 */ /* 0x000ee20000000c00 */
[----:B-1----:R-:W-:Y:S01]  /*2de20*/  IMAD.MOV.U32 R4, RZ, RZ, R124 ;  /* 0x000000ffff047224 */ /* 0x002fe200078e007c */
[----:B------:R-:W-:Y:S01]  /*2de30*/  MOV R5, R126 ;  /* 0x0000007e00057202 */ /* 0x000fe20000000f00 */
[----:B------:R-:W-:Y:S01]  /*2de40*/  IMAD.MOV.U32 R6, RZ, RZ, R92 ;  /* 0x000000ffff067224 */ /* 0x000fe200078e005c */
[----:B------:R-:W-:Y:S01]  /*2de50*/  MOV R7, R94 ;  /* 0x0000005e00077202 */ /* 0x000fe20000000f00 */
[----:B------:R-:W-:Y:S06]  /*2de60*/  BAR.SYNC.DEFER_BLOCKING 0x0 ;  /* 0x0000000000007b1d */ /* 0x000fec0000010000 */
[----:B--2---:R-:W-:Y:S04]  /*2de70*/  STL.64 [R1+0x80], R20 ;  /* 0x0000801401007387 */ /* 0x004fe80000100a00 */
[----:B------:R-:W-:Y:S04]  /*2de80*/  STL.64 [R1+0x88], R22 ;  /* 0x0000881601007387 */ /* 0x000fe80000100a00 */
[----:B------:R1:W-:Y:S01]  /*2de90*/  STSM.16.M88.4 [R0], R4 ;  /* 0x0000000400007844 */ /* 0x0003e20000000200 */
[----:B------:R-:W-:Y:S06]  /*2dea0*/  BAR.SYNC.DEFER_BLOCKING 0x0 ;  /* 0x0000000000007b1d */ /* 0x000fec0000010000 */
[----:B---3--:R2:W-:Y:S04]  /*2deb0*/  STL.64 [R1], R16 ;  /* 0x0000001001007387 */ /* 0x0085e80000100a00 */
[----:B------:R3:W-:Y:S04]  /*2dec0*/  STL.64 [R1+0x8], R18 ;  /* 0x0000081201007387 */ /* 0x0007e80000100a00 */
[----:B-1----:R-:W4:Y:S04]  /*2ded0*/  LDL.LU R4, [R1+0x14] ;  /* 0x0000140001047983 */ /* 0x002f280000300800 */
[----:B------:R-:W4:Y:S04]  /*2dee0*/  LDL.LU R5, [R1+0x1c] ;  /* 0x00001c0001057983 */ /* 0x000f280000300800 */
[----:B------:R-:W4:Y:S04]  /*2def0*/  LDL.LU R92, [R1+0x20] ;  /* 0x00002000015c7983 */ /* 0x000f280000300800 */
[----:B------:R-:W4:Y:S04]  /*2df00*/  LDL.LU R93, [R1+0x28] ;  /* 0x00002800015d7983 */ /* 0x000f280000300800 */
[----:B------:R-:W1:Y:S01]  /*2df10*/  LDS.128 R248, [R252] ;  /* 0x00000000fcf87984 */ /* 0x000e620000000c00 */
[----:B--2---:R-:W-:Y:S01]  /*2df20*/  IMAD.MOV.U32 R16, RZ, RZ, R60 ;  /* 0x000000ffff107224 */ /* 0x004fe200078e003c */
[----:B------:R-:W-:Y:S01]  /*2df30*/  MOV R17, R62 ;  /* 0x0000003e00117202 */ /* 0x000fe20000000f00 */
[----:B------:R-:W-:Y:S01]  /*2df40*/  BAR.SYNC.DEFER_BLOCKING 0x0 ;  /* 0x0000000000007b1d */ /* 0x000fe20000010000 */
[----:B---3--:R-:W-:Y:S01]  /*2df50*/  IMAD.MOV.U32 R18, RZ, RZ, R28 ;  /* 0x000000ffff127224 */ /* 0x008fe200078e001c */
[----:B------:R-:W-:-:S05]  /*2df60*/  MOV R19, R30 ;  /* 0x0000001e00137202 */ /* 0x000fca0000000f00 */
[----:B------:R-:W-:Y:S01]  /*2df70*/  STSM.16.M88.4 [R0], R16 ;  /* 0x0000001000007844 */ /* 0x000fe20000000200 */
[----:B------:R-:W-:Y:S01]  /*2df80*/  BAR.SYNC.DEFER_BLOCKING 0x0 ;  /* 0x0000000000007b1d */ /* 0x000fe20000010000 */
[----:B------:R-:W-:Y:S01]  /*2df90*/  IMAD.MOV.U32 R6, RZ, RZ, R221 ;  /* 0x000000ffff067224 */ /* 0x000fe200078e00dd */
[----:B------:R-:W-:-:S04]  /*2dfa0*/  MOV R7, R223 ;  /* 0x000000df00077202 */ /* 0x000fc80000000f00 */
[----:B------:R-:W2:Y:S02]  /*2dfb0*/  LDS.128 R16, [R252] ;  /* 0x00000000fc107984 */ /* 0x000ea40000000c00 */
[----:B------:R-:W-:Y:S01]  /*2dfc0*/  BAR.SYNC.DEFER_BLOCKING 0x0 ;  /* 0x0000000000007b1d */ /* 0x000fe20000010000 */
[----:B------:R-:W-:Y:S01]  /*2dfd0*/  IMAD.MOV.U32 R20, RZ, RZ, R189 ;  /* 0x000000ffff147224 */ /* 0x000fe200078e00bd */
[----:B------:R-:W-:Y:S01]  /*2dfe0*/  MOV R21, R191 ;  /* 0x000000bf00157202 */ /* 0x000fe20000000f00 */
[----:B------:R-:W-:Y:S01]  /*2dff0*/  IMAD.MOV.U32 R22, RZ, RZ, R157 ;  /* 0x000000ffff167224 */ /* 0x000fe200078e009d */
[----:B------:R-:W-:Y:S01]  /*2e000*/  MOV R23, R159 ;  /* 0x0000009f00177202 */ /* 0x000fe20000000f00 */
[----:B------:R-:W-:Y:S01]  /*2e010*/  IMAD.MOV.U32 R94, RZ, RZ, R224 ;  /* 0x000000ffff5e7224 */ /* 0x000fe200078e00e0 */
[----:B------:R-:W-:Y:S01]  /*2e020*/  MOV R95, R226 ;  /* 0x000000e2005f7202 */ /* 0x000fe20000000f00 */
[----:B----4-:R-:W-:Y:S01]  /*2e030*/  STSM.16.M88.4 [R0], R4 ;  /* 0x0000000400007844 */ /* 0x010fe20000000200 */
[----:B------:R-:W-:Y:S06]  /*2e040*/  BAR.SYNC.DEFER_BLOCKING 0x0 ;  /* 0x0000000000007b1d */ /* 0x000fec0000010000 */
[----:B------:R-:W3:Y:S02]  /*2e050*/  LDS.128 R4, [R252] ;  /* 0x00000000fc047984 */ /* 0x000ee40000000c00 */
[----:B------:R-:W-:Y:S06]  /*2e060*/  BAR.SYNC.DEFER_BLOCKING 0x0 ;  /* 0x0000000000007b1d */ /* 0x000fec0000010000 */
[----:B------:R-:W-:Y:S02]  /*2e070*/  STSM.16.M88.4 [R0], R20 ;  /* 0x0000001400007844 */ /* 0x000fe40000000200 */
[----:B------:R-:W-:Y:S06]  /*2e080*/  BAR.SYNC.DEFER_BLOCKING 0x0 ;  /* 0x0000000000007b1d */ /* 0x000fec0000010000 */
[----:B------:R-:W4:Y:S02]  /*2e090*/  LDS.128 R20, [R252] ;  /* 0x00000000fc147984 */ /* 0x000f240000000c00 */
        /* <DEDUP_REMOVED lines=9> */
[----:B------:R1:W-:Y:S02]  /*2e130*/  STSM.16.M88.4 [R0], R92 ;  /* 0x0000005c00007844 */ /* 0x0003e40000000200 */
[----:B------:R-:W-:Y:S06]  /*2e140*/  BAR.SYNC.DEFER_BLOCKING 0x0 ;  /* 0x0000000000007b1d */ /* 0x000fec0000010000 */
[----:B-1----:R-:W2:Y:S04]  /*2e150*/  LDL.LU R92, [R1+0x24] ;  /* 0x00002400015c7983 */ /* 0x002ea80000300800 */
[----:B------:R-:W2:Y:S01]  /*2e160*/  LDL.LU R93, [R1+0x2c] ;  /* 0x00002c00015d7983 */ /* 0x000ea20000300800 */
[----:B------:R-:W-:Y:S01]  /*2e170*/  IMAD.MOV.U32 R28, RZ, RZ, R192 ;  /* 0x000000ffff1c7224 */ /* 0x000fe200078e00c0 */
[----:B------:R-:W-:Y:S01]  /*2e180*/  MOV R29, R194 ;  /* 0x000000c2001d7202 */ /* 0x000fe20000000f00 */
[----:B------:R-:W-:Y:S01]  /*2e190*/  IMAD.MOV.U32 R30, RZ, RZ, R160 ;  /* 0x000000ffff1e7224 */ /* 0x000fe200078e00a0 */
[----:B------:R-:W-:Y:S01]  /*2e1a0*/  MOV R31, R162 ;  /* 0x000000a2001f7202 */ /* 0x000fe20000000f00 */
[----:B------:R-:W-:Y:S01]  /*2e1b0*/  IMAD.MOV.U32 R24, RZ, RZ, R128 ;  /* 0x000000ffff187224 */ /* 0x000fe200078e0080 */
[----:B------:R-:W-:Y:S01]  /*2e1c0*/  MOV R25, R130 ;  /* 0x0000008200197202 */ /* 0x000fe20000000f00 */
[----:B------:R-:W-:Y:S01]  /*2e1d0*/  IMAD.MOV.U32 R26, RZ, RZ, R96 ;  /* 0x000000ffff1a7224 */ /* 0x000fe200078e0060 */
[----:B------:R-:W1:Y:S01]  /*2e1e0*/  LDS.128 R56, [R252] ;  /* 0x00000000fc387984 */ /* 0x000e620000000c00 */
[----:B------:R-:W-:Y:S01]  /*2e1f0*/  BAR.SYNC.DEFER_BLOCKING 0x0 ;  /* 0x0000000000007b1d */ /* 0x000fe20000010000 */
[----:B------:R-:W-:-:S05]  /*2e200*/  MOV R27, R98 ;  /* 0x00000062001b7202 */ /* 0x000fca0000000f00 */
[----:B------:R-:W3:Y:S04]  /*2e210*/  LDL.LU R156, [R1+0x30] ;  /* 0x00003000019c7983 */ /* 0x000ee80000300800 */
[----:B------:R-:W3:Y:S04]  /*2e220*/  LDL.LU R157, [R1+0x38] ;  /* 0x00003800019d7983 */ /* 0x000ee80000300800 */
[----:B------:R-:W-:Y:S01]  /*2e230*/  STSM.16.M88.4 [R0], R28 ;  /* 0x0000001c00007844 */ /* 0x000fe20000000200 */
[----:B------:R-:W-:Y:S06]  /*2e240*/  BAR.SYNC.DEFER_BLOCKING 0x0 ;  /* 0x0000000000007b1d */ /* 0x000fec0000010000 */
[----:B------:R-:W1:Y:S02]  /*2e250*/  LDS.128 R28, [R252] ;  /* 0x00000000fc1c7984 */ /* 0x000e640000000c00 */
[----:B------:R-:W-:Y:S06]  /*2e260*/  BAR.SYNC.DEFER_BLOCKING 0x0 ;  /* 0x0000000000007b1d */ /* 0x000fec0000010000 */
[----:B------:R4:W-:Y:S02]  /*2e270*/  STSM.16.M88.4 [R0], R24 ;  /* 0x0000001800007844 */ /* 0x0009e40000000200 */
[----:B------:R-:W-:Y:S06]  /*2e280*/  BAR.SYNC.DEFER_BLOCKING 0x0 ;  /* 0x0000000000007b1d */ /* 0x000fec0000010000 */
[----:B------:R-:W1:Y:S01]  /*2e290*/  LDS.128 R120, [R252] ;  /* 0x00000000fc787984 */ /* 0x000e620000000c00 */
[----:B----4-:R-:W-:Y:S01]  /*2e2a0*/  IMAD.MOV.U32 R24, RZ, RZ, R64 ;  /* 0x000000ffff187224 */ /* 0x010fe200078e0040 */
[----:B------:R-:W-:Y:S01]  /*2e2b0*/  MOV R25, R66 ;  /* 0x0000004200197202 */ /* 0x000fe20000000f00 */
[----:B------:R-:W-:Y:S01]  /*2e2c0*/  IMAD.MOV.U32 R26, RZ, RZ, R32 ;  /* 0x000000ffff1a7224 */ /* 0x000fe200078e0020 */
[----:B------:R-:W-:Y:S01]  /*2e2d0*/  MOV R27, R34 ;  /* 0x00000022001b7202 */ /* 0x000fe20000000f00 */
[----:B------:R-:W-:Y:S06]  /*2e2e0*/  BAR.SYNC.DEFER_BLOCKING 0x0 ;  /* 0x0000000000007b1d */ /* 0x000fec0000010000 */
[----:B------:R-:W-:Y:S02]  /*2e2f0*/  STSM.16.M88.4 [R0], R24 ;  /* 0x0000001800007844 */ /* 0x000fe40000000200 */
[----:B------:R-:W-:Y:S01]  /*2e300*/  BAR.SYNC.DEFER_BLOCKING 0x0 ;  /* 0x0000000000007b1d */ /* 0x000fe20000010000 */
[----:B------:R-:W-:Y:S01]  /*2e310*/  IMAD.MOV.U32 R94, RZ, RZ, R225 ;  /* 0x000000ffff5e7224 */ /* 0x000fe200078e00e1 */
[----:B------:R-:W-:-:S04]  /*2e320*/  MOV R95, R227 ;  /* 0x000000e3005f7202 */ /* 0x000fc80000000f00 */
[----:B------:R-:W4:Y:S02]  /*2e330*/  LDS.128 R24, [R252] ;  /* 0x00000000fc187984 */ /* 0x000f240000000c00 */
[----:B------:R-:W-:Y:S01]  /*2e340*/  BAR.SYNC.DEFER_BLOCKING 0x0 ;  /* 0x0000000000007b1d */ /* 0x000fe20000010000 */
[----:B------:R-:W-:Y:S01]  /*2e350*/  IMAD.MOV.U32 R128, RZ, RZ, R129 ;  /* 0x000000ffff807224 */ /* 0x000fe200078e0081 */
[----:B------:R-:W-:Y:S01]  /*2e360*/  MOV R129, R131 ;  /* 0x0000008300817202 */ /* 0x000fe20000000f00 */
[----:B------:R-:W-:Y:S01]  /*2e370*/  IMAD.MOV.U32 R130, RZ, RZ, R97 ;  /* 0x000000ffff827224 */ /* 0x000fe200078e0061 */
[----:B------:R-:W-:Y:S01]  /*2e380*/  MOV R131, R99 ;  /* 0x0000006300837202 */ /* 0x000fe20000000f00 */
[----:B------:R-:W-:Y:S01]  /*2e390*/  IMAD.MOV.U32 R124, RZ, RZ, R193 ;  /* 0x000000ffff7c7224 */ /* 0x000fe200078e00c1 */
[----:B------:R-:W-:Y:S01]  /*2e3a0*/  MOV R125, R195 ;  /* 0x000000c3007d7202 */ /* 0x000fe20000000f00 */
[----:B------:R-:W-:Y:S01]  /*2e3b0*/  IMAD.MOV.U32 R126, RZ, RZ, R161 ;  /* 0x000000ffff7e7224 */ /* 0x000fe200078e00a1 */
[----:B------:R-:W-:Y:S01]  /*2e3c0*/  MOV R127, R163 ;  /* 0x000000a3007f7202 */ /* 0x000fe20000000f00 */
[----:B--2---:R-:W-:Y:S01]  /*2e3d0*/  STSM.16.M88.4 [R0], R92 ;  /* 0x0000005c00007844 */ /* 0x004fe20000000200 */
[----:B------:R-:W-:Y:S06]  /*2e3e0*/  BAR.SYNC.DEFER_BLOCKING 0x0 ;  /* 0x0000000000007b1d */ /* 0x000fec0000010000 */
[----:B------:R-:W2:Y:S02]  /*2e3f0*/  LDS.128 R96, [R252] ;  /* 0x00000000fc607984 */ /* 0x000ea40000000c00 */
[----:B------:R-:W-:Y:S06]  /*2e400*/  BAR.SYNC.DEFER_BLOCKING 0x0 ;  /* 0x0000000000007b1d */ /* 0x000fec0000010000 */
[----:B------:R-:W-:Y:S02]  /*2e410*/  STSM.16.M88.4 [R0], R124 ;  /* 0x0000007c00007844 */ /* 0x000fe40000000200 */
[----:B------:R-:W-:Y:S06]  /*2e420*/  BAR.SYNC.DEFER_BLOCKING 0x0 ;  /* 0x0000000000007b1d */ /* 0x000fec0000010000 */
[----:B------:R-:W2:Y:S02]  /*2e430*/  LDS.128 R92, [R252] ;  /* 0x00000000fc5c7984 */ /* 0x000ea40000000c00 */
[----:B------:R-:W-:Y:S06]  /*2e440*/  BAR.SYNC.DEFER_BLOCKING 0x0 ;  /* 0x0000000000007b1d */ /* 0x000fec0000010000 */
[----:B------:R-:W-:Y:S02]  /*2e450*/  STSM.16.M88.4 [R0], R128 ;  /* 0x0000008000007844 */ /* 0x000fe40000000200 */
[----:B------:R-:W-:Y:S01]  /*2e460*/  BAR.SYNC.DEFER_BLOCKING 0x0 ;  /* 0x0000000000007b1d */ /* 0x000fe20000010000 */
[----:B------:R-:W-:Y:S01]  /*2e470*/  IMAD.MOV.U32 R64, RZ, RZ, R65 ;  /* 0x000000ffff407224 */ /* 0x000fe200078e0041 */
[----:B------:R-:W-:Y:S01]  /*2e480*/  MOV R65, R67 ;  /* 0x0000004300417202 */ /* 0x000fe20000000f00 */
[----:B------:R-:W-:Y:S01]  /*2e490*/  IMAD.MOV.U32 R66, RZ, RZ, R33 ;  /* 0x000000ffff427224 */ /* 0x000fe200078e0021 */
[----:B------:R-:W-:-:S02]  /*2e4a0*/  MOV R67, R35 ;  /* 0x0000002300437202 */ /* 0x000fc40000000f00 */
[----:B------:R-:W2:Y:S02]  /*2e4b0*/  LDS.128 R128, [R252] ;  /* 0x00000000fc807984 */ /* 0x000ea40000000c00 */
[----:B------:R-:W-:Y:S06]  /*2e4c0*/  BAR.SYNC.DEFER_BLOCKING 0x0 ;  /* 0x0000000000007b1d */ /* 0x000fec0000010000 */
[----:B------:R-:W-:Y:S02]  /*2e4d0*/  STSM.16.M88.4 [R0], R64 ;  /* 0x0000004000007844 */ /* 0x000fe40000000200 */
[----:B------:R-:W-:Y:S01]  /*2e4e0*/  BAR.SYNC.DEFER_BLOCKING 0x0 ;  /* 0x0000000000007b1d */ /* 0x000fe20000010000 */
[----:B------:R-:W-:Y:S01]  /*2e4f0*/  IMAD.MOV.U32 R158, RZ, RZ, R228 ;  /* 0x000000ffff9e7224 */ /* 0x000fe200078e00e4 */
[----:B------:R-:W-:-:S04]  /*2e500*/  MOV R159, R230 ;  /* 0x000000e6009f7202 */ /* 0x000fc80000000f00 */
[----:B------:R-:W2:Y:S02]  /*2e510*/  LDS.128 R152, [R252] ;  /* 0x00000000fc987984 */ /* 0x000ea40000000c00 */
[----:B------:R-:W-:Y:S06]  /*2e520*/  BAR.SYNC.DEFER_BLOCKING 0x0 ;  /* 0x0000000000007b1d */ /* 0x000fec0000010000 */
[----:B---3--:R3:W-:Y:S02]  /*2e530*/  STSM.16.M88.4 [R0], R156 ;  /* 0x0000009c00007844 */ /* 0x0087e40000000200 */
[----:B------:R-:W-:Y:S06]  /*2e540*/  BAR.SYNC.DEFER_BLOCKING 0x0 ;  /* 0x0000000000007b1d */ /* 0x000fec0000010000 */
[----:B---3--:R-:W3:Y:S04]  /*2e550*/  LDL.LU R156, [R1+0x34] ;  /* 0x00003400019c7983 */ /* 0x008ee80000300800 */
[----:B------:R-:W3:Y:S01]  /*2e560*/  LDL.LU R157, [R1+0x3c] ;  /* 0x00003c00019d7983 */ /* 0x000ee20000300800 */
[----:B------:R-:W-:Y:S01]  /*2e570*/  IMAD.MOV.U32 R64, RZ, RZ, R196 ;  /* 0x000000ffff407224 */ /* 0x000fe200078e00c4 */
[----:B------:R-:W-:Y:S01]  /*2e580*/  MOV R65, R198 ;  /* 0x000000c600417202 */ /* 0x000fe20000000f00 */
[----:B------:R-:W-:Y:S01]  /*2e590*/  IMAD.MOV.U32 R66, RZ, RZ, R164 ;  /* 0x000000ffff427224 */ /* 0x000fe200078e00a4 */
[----:B------:R-:W-:Y:S01]  /*2e5a0*/  MOV R67, R166 ;  /* 0x000000a600437202 */ /* 0x000fe20000000f00 */
[----:B------:R-:W-:Y:S01]  /*2e5b0*/  IMAD.MOV.U32 R32, RZ, RZ, R132 ;  /* 0x000000ffff207224 */ /* 0x000fe200078e0084 */
[----:B------:R-:W-:Y:S01]  /*2e5c0*/  MOV R33, R134 ;  /* 0x0000008600217202 */ /* 0x000fe20000000f00 */
[----:B------:R-:W-:Y:S01]  /*2e5d0*/  IMAD.MOV.U32 R34, RZ, RZ, R100 ;  /* 0x000000ffff227224 */ /* 0x000fe200078e0064 */
[----:B------:R-:W2:Y:S01]  /*2e5e0*/  LDS.128 R124, [R252] ;  /* 0x00000000fc7c7984 */ /* 0x000ea20000000c00 */
[----:B------:R-:W-:Y:S01]  /*2e5f0*/  BAR.SYNC.DEFER_BLOCKING 0x0 ;  /* 0x0000000000007b1d */ /* 0x000fe20000010000 */
[----:B------:R-:W-:-:S05]  /*2e600*/  MOV R35, R102 ;  /* 0x0000006600237202 */ /* 0x000fca0000000f00 */
[----:B------:R-:W4:Y:S04]  /*2e610*/  LDL.LU R192, [R1+0x40] ;  /* 0x0000400001c07983 */ /* 0x000f280000300800 */
[----:B------:R-:W4:Y:S04]  /*2e620*/  LDL.LU R193, [R1+0x48] ;  /* 0x0000480001c17983 */ /* 0x000f280000300800 */
[----:B------:R-:W-:Y:S01]  /*2e630*/  STSM.16.M88.4 [R0], R64 ;  /* 0x0000004000007844 */ /* 0x000fe20000000200 */
[----:B------:R-:W-:Y:S06]  /*2e640*/  BAR.SYNC.DEFER_BLOCKING 0x0 ;  /* 0x0000000000007b1d */ /* 0x000fec0000010000 */
[----:B------:R-:W2:Y:S02]  /*2e650*/  LDS.128 R64, [R252] ;  /* 0x00000000fc407984 */ /* 0x000ea40000000c00 */
[----:B------:R-:W-:Y:S06]  /*2e660*/  BAR.SYNC.DEFER_BLOCKING 0x0 ;  /* 0x0000000000007b1d */ /* 0x000fec0000010000 */
[----:B------:R1:W-:Y:S02]  /*2e670*/  STSM.16.M88.4 [R0], R32 ;  /* 0x0000002000007844 */ /* 0x0003e40000000200 */
[----:B------:R-:W-:Y:S06]  /*2e680*/  BAR.SYNC.DEFER_BLOCKING 0x0 ;  /* 0x0000000000007b1d */ /* 0x000fec0000010000 */
[----:B------:R-:W2:Y:S01]  /*2e690*/  LDS.128 R160, [R252] ;  /* 0x00000000fca07984 */ /* 0x000ea20000000c00 */
[----:B-1----:R-:W-:Y:S01]  /*2e6a0*/  IMAD.MOV.U32 R32, RZ, RZ, R68 ;  /* 0x000000ffff207224 */ /* 0x002fe200078e0044 */
        /* <DEDUP_REMOVED lines=8> */
[----:B------:R-:W1:Y:S02]  /*2e730*/  LDS.128 R32, [R252] ;  /* 0x00000000fc207984 */ /* 0x000e640000000c00 */
[----:B------:R-:W-:Y:S01]  /*2e740*/  BAR.SYNC.DEFER_BLOCKING 0x0 ;  /* 0x0000000000007b1d */ /* 0x000fe20000010000 */
[----:B------:R-:W-:Y:S02]  /*2e750*/  IMAD.MOV.U32 R166, RZ, RZ, R101 ;  /* 0x000000ffffa67224 */ /* 0x000fe400078e0065 */
[----:B------:R-:W-:-:S03]  /*2e760*/  IMAD.MOV.U32 R164, RZ, RZ, R133 ;  /* 0x000000ffffa47224 */ /* 0x000fc600078e0085 */
[----:B---3--:R3:W-:Y:S02]  /*2e770*/  STSM.16.M88.4 [R0], R156 ;  /* 0x0000009c00007844 */ /* 0x0087e40000000200 */
[----:B---3--:R-:W-:Y:S02]  /*2e780*/  MOV R159, R167 ;  /* 0x000000a7009f7202 */ /* 0x008fe40000000f00 */
[----:B------:R-:W-:Y:S01]  /*2e790*/  MOV R167, R103 ;  /* 0x0000006700a77202 */ /* 0x000fe20000000f00 */
[----:B------:R-:W-:Y:S01]  /*2e7a0*/  BAR.SYNC.DEFER_BLOCKING 0x0 ;  /* 0x0000000000007b1d */ /* 0x000fe20000010000 */
[----:B------:R-:W-:Y:S01]  /*2e7b0*/  IMAD.MOV.U32 R156, RZ, RZ, R197 ;  /* 0x000000ffff9c7224 */ /* 0x000fe200078e00c5 */
[----:B------:R-:W-:Y:S01]  /*2e7c0*/  MOV R157, R199 ;  /* 0x000000c7009d7202 */ /* 0x000fe20000000f00 */
[----:B------:R-:W-:-:S03]  /*2e7d0*/  IMAD.MOV.U32 R158, RZ, RZ, R165 ;  /* 0x000000ffff9e7224 */ /* 0x000fc600078e00a5 */
[----:B------:R-:W3:Y:S02]  /*2e7e0*/  LDS.128 R100, [R252] ;  /* 0x00000000fc647984 */ /* 0x000ee40000000c00 */
[----:B------:R-:W-:Y:S06]  /*2e7f0*/  BAR.SYNC.DEFER_BLOCKING 0x0 ;  /* 0x0000000000007b1d */ /* 0x000fec0000010000 */
[----:B------:R-:W-:Y:S02]  /*2e800*/  STSM.16.M88.4 [R0], R156 ;  /* 0x0000009c00007844 */ /* 0x000fe40000000200 */
[----:B------:R-:W-:Y:S01]  /*2e810*/  BAR.SYNC.DEFER_BLOCKING 0x0 ;  /* 0x0000000000007b1d */ /* 0x000fe20000010000 */
[----:B------:R-:W-:-:S05]  /*2e820*/  MOV R165, R135 ;  /* 0x0000008700a57202 */ /* 0x000fca0000000f00 */
[----:B------:R-:W3:Y:S02]  /*2e830*/  LDS.128 R132, [R252] ;  /* 0x00000000fc847984 */ /* 0x000ee40000000c00 */
[----:B------:R-:W-:Y:S06]  /*2e840*/  BAR.SYNC.DEFER_BLOCKING 0x0 ;  /* 0x0000000000007b1d */ /* 0x000fec0000010000 */
[----:B------:R-:W-:Y:S02]  /*2e850*/  STSM.16.M88.4 [R0], R164 ;  /* 0x000000a400007844 */ /* 0x000fe40000000200 */
[----:B------:R-:W-:Y:S01]  /*2e860*/  BAR.SYNC.DEFER_BLOCKING 0x0 ;  /* 0x0000000000007b1d */ /* 0x000fe20000010000 */
[----:B------:R-:W-:Y:S01]  /*2e870*/  IMAD.MOV.U32 R188, RZ, RZ, R69 ;  /* 0x000000ffffbc7224 */ /* 0x000fe200078e0045 */
[----:B------:R-:W-:Y:S01]  /*2e880*/  MOV R189, R71 ;  /* 0x0000004700bd7202 */ /* 0x000fe20000000f00 */
[----:B------:R-:W-:Y:S01]  /*2e890*/  IMAD.MOV.U32 R190, RZ, RZ, R37 ;  /* 0x000000ffffbe7224 */ /* 0x000fe200078e0025 */
[----:B------:R-:W-:-:S02]  /*2e8a0*/  MOV R191, R39 ;  /* 0x0000002700bf7202 */ /* 0x000fc40000000f00 */
[----:B------:R-:W3:Y:S02]  /*2e8b0*/  LDS.128 R184, [R252] ;  /* 0x00000000fcb87984 */ /* 0x000ee40000000c00 */
[----:B------:R-:W-:Y:S06]  /*2e8c0*/  BAR.SYNC.DEFER_BLOCKING 0x0 ;  /* 0x0000000000007b1d */ /* 0x000fec0000010000 */
[----:B------:R2:W-:Y:S02]  /*2e8d0*/  STSM.16.M88.4 [R0], R188 ;  /* 0x000000bc00007844 */ /* 0x0005e40000000200 */
[----:B------:R-:W-:Y:S06]  /*2e8e0*/  BAR.SYNC.DEFER_BLOCKING 0x0 ;  /* 0x0000000000007b1d */ /* 0x000fec0000010000 */
[----:B--2---:R-:W2:Y:S04]  /*2e8f0*/  LDL.LU R188, [R1+0x44] ;  /* 0x0000440001bc7983 */ /* 0x004ea80000300800 */
[----:B------:R-:W2:Y:S04]  /*2e900*/  LDL.LU R189, [R1+0x4c] ;  /* 0x00004c0001bd7983 */ /* 0x000ea80000300800 */
[----:B------:R-:W3:Y:S01]  /*2e910*/  LDS.128 R164, [R252] ;  /* 0x00000000fca47984 */ /* 0x000ee20000000c00 */
[----:B------:R-:W-:Y:S01]  /*2e920*/  IMAD.MOV.U32 R194, RZ, RZ, R232 ;  /* 0x000000ffffc27224 */ /* 0x000fe200078e00e8 */
[----:B------:R-:W-:Y:S01]  /*2e930*/  MOV R195, R234 ;  /* 0x000000ea00c37202 */ /* 0x000fe20000000f00 */
[----:B------:R-:W-:Y:S06]  /*2e940*/  BAR.SYNC.DEFER_BLOCKING 0x0 ;  /* 0x0000000000007b1d */ /* 0x000fec0000010000 */
[----:B----4-:R-:W-:Y:S02]  /*2e950*/  STSM.16.M88.4 [R0], R192 ;  /* 0x000000c000007844 */ /* 0x010fe40000000200 */
        /* <DEDUP_REMOVED lines=11> */
[----:B------:R-:W4:Y:S04]  /*2ea10*/  LDL.LU R200, [R1+0x50] ;  /* 0x0000500001c87983 */ /* 0x000f280000300800 */
[----:B------:R-:W3:Y:S01]  /*2ea20*/  LDS.128 R156, [R252] ;  /* 0x00000000fc9c7984 */ /* 0x000ee20000000c00 */
[----:B------:R-:W-:Y:S06]  /*2ea30*/  BAR.SYNC.DEFER_BLOCKING 0x0 ;  /* 0x0000000000007b1d */ /* 0x000fec0000010000 */
[----:B------:R-:W-:Y:S02]  /*2ea40*/  STSM.16.M88.4 [R0], R68 ;  /* 0x0000004400007844 */ /* 0x000fe40000000200 */
[----:B------:R-:W-:Y:S06]  /*2ea50*/  BAR.SYNC.DEFER_BLOCKING 0x0 ;  /* 0x0000000000007b1d */ /* 0x000fec0000010000 */
[----:B------:R-:W3:Y:S02]  /*2ea60*/  LDS.128 R68, [R252] ;  /* 0x00000000fc447984 */ /* 0x000ee40000000c00 */
[----:B------:R-:W-:Y:S06]  /*2ea70*/  BAR.SYNC.DEFER_BLOCKING 0x0 ;  /* 0x0000000000007b1d */ /* 0x000fec0000010000 */
[----:B------:R1:W-:Y:S02]  /*2ea80*/  STSM.16.M88.4 [R0], R36 ;  /* 0x0000002400007844 */ /* 0x0003e40000000200 */
[----:B------:R-:W-:Y:S06]  /*2ea90*/  BAR.SYNC.DEFER_BLOCKING 0x0 ;  /* 0x0000000000007b1d */ /* 0x000fec0000010000 */
[----:B------:R-:W3:Y:S01]  /*2eaa0*/  LDS.128 R192, [R252] ;  /* 0x00000000fcc07984 */ /* 0x000ee20000000c00 */
[----:B-1----:R-:W-:Y:S01]  /*2eab0*/  IMAD.MOV.U32 R36, RZ, RZ, R72 ;  /* 0x000000ffff247224 */ /* 0x002fe200078e0048 */
[----:B------:R-:W-:Y:S01]  /*2eac0*/  MOV R37, R74 ;  /* 0x0000004a00257202 */ /* 0x000fe20000000f00 */
[----:B------:R-:W-:Y:S01]  /*2ead0*/  IMAD.MOV.U32 R38, RZ, RZ, R40 ;  /* 0x000000ffff267224 */ /* 0x000fe200078e0028 */
[----:B------:R-:W-:Y:S01]  /*2eae0*/  MOV R39, R42 ;  /* 0x0000002a00277202 */ /* 0x000fe20000000f00 */
[----:B------:R-:W-:Y:S06]  /*2eaf0*/  BAR.SYNC.DEFER_BLOCKING 0x0 ;  /* 0x0000000000007b1d */ /* 0x000fec0000010000 */
[----:B------:R-:W-:Y:S02]  /*2eb00*/  STSM.16.M88.4 [R0], R36 ;  /* 0x0000002400007844 */ /* 0x000fe40000000200 */
[----:B------:R-:W-:Y:S06]  /*2eb10*/  BAR.SYNC.DEFER_BLOCKING 0x0 ;  /* 0x0000000000007b1d */ /* 0x000fec0000010000 */
[----:B------:R-:W1:Y:S02]  /*2eb20*/  LDS.128 R36, [R252] ;  /* 0x00000000fc247984 */ /* 0x000e640000000c00 */
[----:B------:R-:W-:Y:S06]  /*2eb30*/  BAR.SYNC.DEFER_BLOCKING 0x0 ;  /* 0x0000000000007b1d */ /* 0x000fec0000010000 */
[----:B--2---:R2:W-:Y:S02]  /*2eb40*/  STSM.16.M88.4 [R0], R188 ;  /* 0x000000bc00007844 */ /* 0x0045e40000000200 */
[----:B--2---:R-:W-:-:S02]  /*2eb50*/  IMAD.MOV.U32 R188, RZ, RZ, R201 ;  /* 0x000000ffffbc7224 */ /* 0x004fc400078e00c9 */
[----:B------:R-:W4:Y:S01]  /*2eb60*/  LDL.LU R201, [R1+0x58] ;  /* 0x0000580001c97983 */ /* 0x000f220000300800 */
[----:B------:R-:W-:Y:S01]  /*2eb70*/  MOV R191, R171 ;  /* 0x000000ab00bf7202 */ /* 0x000fe20000000f00 */
[----:B------:R-:W-:Y:S01]  /*2eb80*/  IMAD.MOV.U32 R170, RZ, RZ, R105 ;  /* 0x000000ffffaa7224 */ /* 0x000fe200078e0069 */
[----:B------:R-:W-:Y:S01]  /*2eb90*/  MOV R171, R107 ;  /* 0x0000006b00ab7202 */ /* 0x000fe20000000f00 */
[----:B------:R-:W-:Y:S01]  /*2eba0*/  BAR.SYNC.DEFER_BLOCKING 0x0 ;  /* 0x0000000000007b1d */ /* 0x000fe20000010000 */
[----:B------:R-:W-:Y:S01]  /*2ebb0*/  MOV R189, R203 ;  /* 0x000000cb00bd7202 */ /* 0x000fe20000000f00 */
[----:B------:R-:W-:-:S04]  /*2ebc0*/  IMAD.MOV.U32 R190, RZ, RZ, R169 ;  /* 0x000000ffffbe7224 */ /* 0x000fc800078e00a9 */
        /* <DEDUP_REMOVED lines=16> */
[----:B------:R3:W-:Y:S02]  /*2ecd0*/  STSM.16.M88.4 [R0], R72 ;  /* 0x0000004800007844 */ /* 0x0007e40000000200 */
        /* <DEDUP_REMOVED lines=11> */
[----:B---3--:R-:W-:Y:S01]  /*2ed90*/  IMAD.MOV.U32 R72, RZ, RZ, R204 ;  /* 0x000000ffff487224 */ /* 0x008fe200078e00cc */
[----:B------:R-:W-:Y:S01]  /*2eda0*/  MOV R73, R206 ;  /* 0x000000ce00497202 */ /* 0x000fe20000000f00 */
[----:B------:R-:W-:Y:S01]  /*2edb0*/  IMAD.MOV.U32 R74, RZ, RZ, R172 ;  /* 0x000000ffff4a7224 */ /* 0x000fe200078e00ac */
[----:B------:R-:W-:Y:S01]  /*2edc0*/  BAR.SYNC.DEFER_BLOCKING 0x0 ;  /* 0x0000000000007b1d */ /* 0x000fe20000010000 */
[----:B------:R-:W-:Y:S01]  /*2edd0*/  MOV R75, R174 ;  /* 0x000000ae004b7202 */ /* 0x000fe20000000f00 */
[----:B------:R-:W-:Y:S01]  /*2ede0*/  IMAD.MOV.U32 R230, RZ, RZ, R49 ;  /* 0x000000ffffe67224 */ /* 0x000fe200078e0031 */
[----:B------:R-:W-:-:S02]  /*2edf0*/  MOV R229, R83 ;  /* 0x0000005300e57202 */ /* 0x000fc40000000f00 */
[----:B------:R-:W-:Y:S01]  /*2ee00*/  MOV R231, R51 ;  /* 0x0000003300e77202 */ /* 0x000fe20000000f00 */
[----:B------:R-:W-:Y:S01]  /*2ee10*/  IMAD.MOV.U32 R234, RZ, RZ, R244 ;  /* 0x000000ffffea7224 */ /* 0x000fe200078e00f4 */
[----:B------:R-:W-:Y:S01]  /*2ee20*/  MOV R235, R246 ;  /* 0x000000f600eb7202 */ /* 0x000fe20000000f00 */
[----:B------:R-:W3:Y:S01]  /*2ee30*/  LDC R236, c[0x0][0x244] ;  /* 0x00009100ffec7b82 */ /* 0x000ee20000000800 */
[----:B----4-:R4:W-:Y:S07]  /*2ee40*/  STSM.16.M88.4 [R0], R200 ;  /* 0x000000c800007844 */ /* 0x0109ee0000000200 */
[----:B------:R-:W-:Y:S06]  /*2ee50*/  BAR.SYNC.DEFER_BLOCKING 0x0 ;  /* 0x0000000000007b1d */ /* 0x000fec0000010000 */
[----:B----4-:R-:W4:Y:S04]  /*2ee60*/  LDL.LU R200, [R1+0x54] ;  /* 0x0000540001c87983 */ /* 0x010f280000300800 */
[----:B------:R-:W4:Y:S04]  /*2ee70*/  LDL.LU R201, [R1+0x5c] ;  /* 0x00005c0001c97983 */ /* 0x000f280000300800 */
[----:B------:R-:W2:Y:S04]  /*2ee80*/  LDL.LU R220, [R1+0x60] ;  /* 0x0000600001dc7983 */ /* 0x000ea80000300800 */
[----:B------:R-:W1:Y:S01]  /*2ee90*/  LDS.128 R168, [R252] ;  /* 0x00000000fca87984 */ /* 0x000e620000000c00 */
[----:B------:R-:W-:Y:S06]  /*2eea0*/  BAR.SYNC.DEFER_BLOCKING 0x0 ;  /* 0x0000000000007b1d */ /* 0x000fec0000010000 */
[----:B------:R-:W2:Y:S04]  /*2eeb0*/  LDL.LU R221, [R1+0x68] ;  /* 0x0000680001dd7983 */ /* 0x000ea80000300800 */
[----:B------:R-:W-:Y:S01]  /*2eec0*/  STSM.16.M88.4 [R0], R72 ;  /* 0x0000004800007844 */ /* 0x000fe20000000200 */
[----:B------:R-:W-:Y:S06]  /*2eed0*/  BAR.SYNC.DEFER_BLOCKING 0x0 ;  /* 0x0000000000007b1d */ /* 0x000fec0000010000 */
[----:B------:R-:W1:Y:S02]  /*2eee0*/  LDS.128 R72, [R252] ;  /* 0x00000000fc487984 */ /* 0x000e640000000c00 */
[----:B------:R-:W-:Y:S06]  /*2eef0*/  BAR.SYNC.DEFER_BLOCKING 0x0 ;  /* 0x0000000000007b1d */ /* 0x000fec0000010000 */
[----:B------:R3:W-:Y:S02]  /*2ef00*/  STSM.16.M88.4 [R0], R40 ;  /* 0x0000002800007844 */ /* 0x0007e40000000200 */
[----:B------:R-:W-:Y:S06]  /*2ef10*/  BAR.SYNC.DEFER_BLOCKING 0x0 ;  /* 0x0000000000007b1d */ /* 0x000fec0000010000 */
[----:B------:R-:W1:Y:S01]  /*2ef20*/  LDS.128 R216, [R252] ;  /* 0x00000000fcd87984 */ /* 0x000e620000000c00 */
[----:B---3--:R-:W-:Y:S01]  /*2ef30*/  IMAD.MOV.U32 R40, RZ, RZ, R76 ;  /* 0x000000ffff287224 */ /* 0x008fe200078e004c */
        /* <DEDUP_REMOVED lines=8> */
[----:B------:R-:W3:Y:S02]  /*2efc0*/  LDS.128 R40, [R252] ;  /* 0x00000000fc287984 */ /* 0x000ee40000000c00 */
[----:B------:R-:W-:Y:S01]  /*2efd0*/  BAR.SYNC.DEFER_BLOCKING 0x0 ;  /* 0x0000000000007b1d */ /* 0x000fe20000010000 */
[----:B------:R-:W-:Y:S02]  /*2efe0*/  IMAD.MOV.U32 R172, RZ, RZ, R141 ;  /* 0x000000ffffac7224 */ /* 0x000fe400078e008d */
[----:B------:R-:W-:-:S03]  /*2eff0*/  IMAD.MOV.U32 R174, RZ, RZ, R109 ;  /* 0x000000ffffae7224 */ /* 0x000fc600078e006d */
[----:B----4-:R4:W-:Y:S02]  /*2f000*/  STSM.16.M88.4 [R0], R200 ;  /* 0x000000c800007844 */ /* 0x0109e40000000200 */
[----:B----4-:R-:W-:Y:S01]  /*2f010*/  IMAD.MOV.U32 R202, RZ, RZ, R173 ;  /* 0x000000ffffca7224 */ /* 0x010fe200078e00ad */
[----:B------:R-:W-:Y:S01]  /*2f020*/  MOV R173, R143 ;  /* 0x0000008f00ad7202 */ /* 0x000fe20000000f00 */
[----:B------:R-:W-:Y:S01]  /*2f030*/  BAR.SYNC.DEFER_BLOCKING 0x0 ;  /* 0x0000000000007b1d */ /* 0x000fe20000010000 */
[----:B------:R-:W-:Y:S01]  /*2f040*/  IMAD.MOV.U32 R200, RZ, RZ, R205 ;  /* 0x000000ffffc87224 */ /* 0x000fe200078e00cd */
[----:B------:R-:W-:Y:S02]  /*2f050*/  MOV R201, R207 ;  /* 0x000000cf00c97202 */ /* 0x000fe40000000f00 */
[----:B------:R-:W-:Y:S02]  /*2f060*/  MOV R203, R175 ;  /* 0x000000af00cb7202 */ /* 0x000fe40000000f00 */
[----:B------:R-:W4:Y:S02]  /*2f070*/  LDS.128 R140, [R252] ;  /* 0x00000000fc8c7984 */ /* 0x000f240000000c00 */
[----:B------:R-:W-:Y:S06]  /*2f080*/  BAR.SYNC.DEFER_BLOCKING 0x0 ;  /* 0x0000000000007b1d */ /* 0x000fec0000010000 */
[----:B------:R-:W-:Y:S02]  /*2f090*/  STSM.16.M88.4 [R0], R200 ;  /* 0x000000c800007844 */ /* 0x000fe40000000200 */
[----:B------:R-:W-:Y:S01]  /*2f0a0*/  BAR.SYNC.DEFER_BLOCKING 0x0 ;  /* 0x0000000000007b1d */ /* 0x000fe20000010000 */
[----:B------:R-:W-:-:S05]  /*2f0b0*/  MOV R175, R111 ;  /* 0x0000006f00af7202 */ /* 0x000fca0000000f00 */
[----:B------:R-:W4:Y:S02]  /*2f0c0*/  LDS.128 R108, [R252] ;  /* 0x00000000fc6c7984 */ /* 0x000f240000000c00 */
[----:B------:R-:W-:Y:S06]  /*2f0d0*/  BAR.SYNC.DEFER_BLOCKING 0x0 ;  /* 0x0000000000007b1d */ /* 0x000fec0000010000 */
[----:B------:R-:W-:Y:S02]  /*2f0e0*/  STSM.16.M88.4 [R0], R172 ;  /* 0x000000ac00007844 */ /* 0x000fe40000000200 */
[----:B------:R-:W-:Y:S01]  /*2f0f0*/  BAR.SYNC.DEFER_BLOCKING 0x0 ;  /* 0x0000000000007b1d */ /* 0x000fe20000010000 */
[----:B------:R-:W-:Y:S01]  /*2f100*/  IMAD.MOV.U32 R76, RZ, RZ, R77 ;  /* 0x000000ffff4c7224 */ /* 0x000fe200078e004d */
[----:B------:R-:W-:Y:S01]  /*2f110*/  MOV R77, R79 ;  /* 0x0000004f004d7202 */ /* 0x000fe20000000f00 */
[----:B------:R-:W-:Y:S01]  /*2f120*/  IMAD.MOV.U32 R78, RZ, RZ, R45 ;  /* 0x000000ffff4e7224 */ /* 0x000fe200078e002d */
[----:B------:R-:W-:-:S02]  /*2f130*/  MOV R79, R47 ;  /* 0x0000002f004f7202 */ /* 0x000fc40000000f00 */
[----:B------:R-:W4:Y:S02]  /*2f140*/  LDS.128 R200, [R252] ;  /* 0x00000000fcc87984 */ /* 0x000f240000000c00 */
[----:B------:R-:W-:Y:S06]  /*2f150*/  BAR.SYNC.DEFER_BLOCKING 0x0 ;  /* 0x0000000000007b1d */ /* 0x000fec0000010000 */
[----:B------:R-:W-:Y:S02]  /*2f160*/  STSM.16.M88.4 [R0], R76 ;  /* 0x0000004c00007844 */ /* 0x000fe40000000200 */
[----:B------:R-:W-:Y:S06]  /*2f170*/  BAR.SYNC.DEFER_BLOCKING 0x0 ;  /* 0x0000000000007b1d */ /* 0x000fec0000010000 */
[----:B------:R-:W4:Y:S02]  /*2f180*/  LDS.128 R204, [R252] ;  /* 0x00000000fccc7984 */ /* 0x000f240000000c00 */
[----:B------:R-:W-:Y:S06]  /*2f190*/  BAR.SYNC.DEFER_BLOCKING 0x0 ;  /* 0x0000000000007b1d */ /* 0x000fec0000010000 */
[----:B--2---:R2:W-:Y:S02]  /*2f1a0*/  STSM.16.M88.4 [R0], R220 ;  /* 0x000000dc00007844 */ /* 0x0045e40000000200 */
[----:B------:R-:W-:Y:S06]  /*2f1b0*/  BAR.SYNC.DEFER_BLOCKING 0x0 ;  /* 0x0000000000007b1d */ /* 0x000fec0000010000 */
[----:B--2---:R-:W2:Y:S04]  /*2f1c0*/  LDL.LU R220, [R1+0x64] ;  /* 0x0000640001dc7983 */ /* 0x004ea80000300800 */
        /* <DEDUP_REMOVED lines=8> */
[----:B------:R-:W4:Y:S01]  /*2f250*/  LDS.128 R76, [R252] ;  /* 0x00000000fc4c7984 */ /* 0x000f220000000c00 */
[----:B------:R-:W-:Y:S01]  /*2f260*/  BAR.SYNC.DEFER_BLOCKING 0x0 ;  /* 0x0000000000007b1d */ /* 0x000fe20000010000 */
[----:B------:R-:W-:-:S05]  /*2f270*/  MOV R47, R114 ;  /* 0x00000072002f7202 */ /* 0x000fca0000000f00 */
[----:B------:R-:W3:Y:S04]  /*2f280*/  LDL.LU R232, [R1+0x70] ;  /* 0x0000700001e87983 */ /* 0x000ee80000300800 */
[----:B------:R-:W3:Y:S04]  /*2f290*/  LDL.LU R233, [R1+0x78] ;  /* 0x0000780001e97983 */ /* 0x000ee80000300800 */
[----:B------:R-:W-:Y:S01]  /*2f2a0*/  STSM.16.M88.4 [R0], R172 ;  /* 0x000000ac00007844 */ /* 0x000fe20000000200 */
[----:B------:R-:W-:Y:S06]  /*2f2b0*/  BAR.SYNC.DEFER_BLOCKING 0x0 ;  /* 0x0000000000007b1d */ /* 0x000fec0000010000 */
[----:B------:R-:W4:Y:S02]  /*2f2c0*/  LDS.128 R172, [R252] ;  /* 0x00000000fcac7984 */ /* 0x000f240000000c00 */
[----:B------:R-:W-:Y:S06]  /*2f2d0*/  BAR.SYNC.DEFER_BLOCKING 0x0 ;  /* 0x0000000000007b1d */ /* 0x000fec0000010000 */
[----:B------:R1:W-:Y:S02]  /*2f2e0*/  STSM.16.M88.4 [R0], R44 ;  /* 0x0000002c00007844 */ /* 0x0003e40000000200 */
[----:B------:R-:W-:Y:S06]  /*2f2f0*/  BAR.SYNC.DEFER_BLOCKING 0x0 ;  /* 0x0000000000007b1d */ /* 0x000fec0000010000 */
[----:B------:R-:W4:Y:S01]  /*2f300*/  LDS.128 R224, [R252] ;  /* 0x00000000fce07984 */ /* 0x000f220000000c00 */
        /* <DEDUP_REMOVED lines=11> */
[----:B------:R-:W-:Y:S01]  /*2f3c0*/  IMAD.MOV.U32 R210, RZ, RZ, R177 ;  /* 0x000000ffffd27224 */ /* 0x000fe200078e00b1 */
[----:B------:R-:W-:Y:S01]  /*2f3d0*/  MOV R177, R147 ;  /* 0x0000009300b17202 */ /* 0x000fe20000000f00 */
[----:B------:R-:W-:Y:S02]  /*2f3e0*/  IMAD.MOV.U32 R176, RZ, RZ, R145 ;  /* 0x000000ffffb07224 */ /* 0x000fe400078e0091 */
[----:B------:R-:W-:Y:S01]  /*2f3f0*/  IMAD.MOV.U32 R208, RZ, RZ, R209 ;  /* 0x000000ffffd07224 */ /* 0x000fe200078e00d1 */
[----:B------:R-:W-:Y:S02]  /*2f400*/  MOV R209, R211 ;  /* 0x000000d300d17202 */ /* 0x000fe40000000f00 */
        /* <DEDUP_REMOVED lines=12> */
[----:B------:R-:W-:Y:S06]  /*2f4d0*/  BAR.SYNC.DEFER_BLOCKING 0x0 ;  /* 0x0000000000007b1d */ /* 0x000fec0000010000 */
[----:B------:R-:W2:Y:S02]  /*2f4e0*/  LDS.128 R220, [R252] ;  /* 0x00000000fcdc7984 */ /* 0x000ea40000000c00 */
[----:B------:R-:W-:Y:S06]  /*2f4f0*/  BAR.SYNC.DEFER_BLOCKING 0x0 ;  /* 0x0000000000007b1d */ /* 0x000fec0000010000 */
[----:B------:R4:W-:Y:S02]  /*2f500*/  STSM.16.M88.4 [R0], R228 ;  /* 0x000000e400007844 */ /* 0x0009e40000000200 */
[----:B------:R-:W-:Y:S06]  /*2f510*/  BAR.SYNC.DEFER_BLOCKING 0x0 ;  /* 0x0000000000007b1d */ /* 0x000fec0000010000 */
[----:B----4-:R-:W4:Y:S04]  /*2f520*/  LDL.LU R228, [R1+0x74] ;  /* 0x0000740001e47983 */ /* 0x010f280000300800 */
[----:B------:R-:W4:Y:S01]  /*2f530*/  LDL.LU R229, [R1+0x7c] ;  /* 0x00007c0001e57983 */ /* 0x000f220000300800 */
[----:B------:R-:W-:Y:S01]  /*2f540*/  IMAD.MOV.U32 R80, RZ, RZ, R212 ;  /* 0x000000ffff507224 */ /* 0x000fe200078e00d4 */
[----:B------:R-:W-:Y:S01]  /*2f550*/  MOV R81, R214 ;  /* 0x000000d600517202 */ /* 0x000fe20000000f00 */
[----:B------:R-:W-:Y:S01]  /*2f560*/  IMAD.MOV.U32 R82, RZ, RZ, R180 ;  /* 0x000000ffff527224 */ /* 0x000fe200078e00b4 */
[----:B------:R-:W-:Y:S01]  /*2f570*/  MOV R83, R182 ;  /* 0x000000b600537202 */ /* 0x000fe20000000f00 */
[----:B------:R-:W2:Y:S04]  /*2f580*/  LDL.LU R244, [R1+0x100] ;  /* 0x0001000001f47983 */ /* 0x000ea80000300800 */
[----:B------:R-:W1:Y:S01]  /*2f590*/  LDS.128 R208, [R252] ;  /* 0x00000000fcd07984 */ /* 0x000e620000000c00 */
[----:B------:R-:W-:Y:S06]  /*2f5a0*/  BAR.SYNC.DEFER_BLOCKING 0x0 ;  /* 0x0000000000007b1d */ /* 0x000fec0000010000 */
[----:B------:R-:W2:Y:S01]  /*2f5b0*/  LDL.LU R241, [R1+0xf0] ;  /* 0x0000f00001f17983 */ /* 0x000ea20000300800 */
[----:B------:R-:W-:-:S03]  /*2f5c0*/  IMAD.MOV.U32 R48, RZ, RZ, R148 ;  /* 0x000000ffff307224 */ /* 0x000fc600078e0094 */
[----:B---3--:R-:W-:Y:S01]  /*2f5d0*/  STSM.16.M88.4 [R0], R232 ;  /* 0x000000e800007844 */ /* 0x008fe20000000200 */
[----:B------:R-:W-:Y:S01]  /*2f5e0*/  BAR.SYNC.DEFER_BLOCKING 0x0 ;  /* 0x0000000000007b1d */ /* 0x000fe20000010000 */
[----:B------:R-:W-:Y:S01]  /*2f5f0*/  MOV R49, R150 ;  /* 0x0000009600317202 */ /* 0x000fe20000000f00 */
[----:B------:R-:W-:Y:S01]  /*2f600*/  IMAD.MOV.U32 R50, RZ, RZ, R116 ;  /* 0x000000ffff327224 */ /* 0x000fe200078e0074 */
[----:B------:R-:W-:Y:S01]  /*2f610*/  MOV R51, R118 ;  /* 0x0000007600337202 */ /* 0x000fe20000000f00 */
[----:B------:R-:W-:Y:S01]  /*2f620*/  IMAD.MOV.U32 R231, RZ, RZ, R247 ;  /* 0x000000ffffe77224 */ /* 0x000fe200078e00f7 */
[----:B------:R-:W-:Y:S02]  /*2f630*/  MOV R230, R245 ;  /* 0x000000f500e67202 */ /* 0x000fe40000000f00 */
[----:B------:R-:W-:Y:S02]  /*2f640*/  MOV R212, R213 ;  /* 0x000000d500d47202 */ /* 0x000fe40000000f00 */
[----:B------:R-:W-:Y:S01]  /*2f650*/  MOV R238, R3 ;  /* 0x0000000300ee7202 */ /* 0x000fe20000000f00 */
[----:B------:R-:W-:Y:S01]  /*2f660*/  IMAD.MOV.U32 R240, RZ, RZ, R8 ;  /* 0x000000fffff07224 */ /* 0x000fe200078e0008 */
[----:B------:R-:W-:Y:S01]  /*2f670*/  MOV R214, R181 ;  /* 0x000000b500d67202 */ /* 0x000fe20000000f00 */
[----:B------:R-:W-:Y:S01]  /*2f680*/  IMAD.MOV.U32 R242, RZ, RZ, R2 ;  /* 0x000000fffff27224 */ /* 0x000fe200078e0002 */
[----:B------:R-:W3:Y:S04]  /*2f690*/  LDL.LU R243, [R1+0xe0] ;  /* 0x0000e00001f37983 */ /* 0x000ee80000300800 */
[----:B------:R-:W1:Y:S01]  /*2f6a0*/  LDS.128 R176, [R252] ;  /* 0x00000000fcb07984 */ /* 0x000e620000000c00 */
[----:B------:R-:W-:Y:S01]  /*2f6b0*/  BAR.SYNC.DEFER_BLOCKING 0x0 ;  /* 0x0000000000007b1d */ /* 0x000fe20000010000 */
[----:B------:R-:W-:-:S02]  /*2f6c0*/  MOV R148, R149 ;  /* 0x0000009500947202 */ /* 0x000fc40000000f00 */
[----:B------:R-:W-:Y:S01]  /*2f6d0*/  MOV R150, R117 ;  /* 0x0000007500967202 */ /* 0x000fe20000000f00 */
[----:B------:R-:W-:Y:S02]  /*2f6e0*/  IMAD.MOV.U32 R213, RZ, RZ, R215 ;  /* 0x000000ffffd57224 */ /* 0x000fe400078e00d7 */
[----:B------:R-:W-:Y:S01]  /*2f6f0*/  IMAD R3, R10, R236, RZ ;  /* 0x000000ec0a037224 */ /* 0x000fe200078e02ff */
[----:B------:R-:W3:Y:S04]  /*2f700*/  LDL.LU R237, [R1+0xd0] ;  /* 0x0000d00001ed7983 */ /* 0x000ee80000300800 */
[----:B------:R-:W-:Y:S01]  /*2f710*/  STSM.16.M88.4 [R0], R80 ;  /* 0x0000005000007844 */ /* 0x000fe20000000200 */
[----:B------:R-:W-:Y:S01]  /*2f720*/  BAR.SYNC.DEFER_BLOCKING 0x0 ;  /* 0x0000000000007b1d */ /* 0x000fe20000010000 */
[----:B------:R-:W-:-:S02]  /*2f730*/  IMAD.MOV.U32 R149, RZ, RZ, R151 ;  /* 0x000000ffff957224 */ /* 0x000fc400078e0097 */
[----:B------:R-:W-:Y:S01]  /*2f740*/  IMAD.MOV.U32 R215, RZ, RZ, R183 ;  /* 0x000000ffffd77224 */ /* 0x000fe200078e00b7 */
[----:B------:R-:W-:Y:S02]  /*2f750*/  LEA R8, R236, R3, 0x7 ;  /* 0x00000003ec087211 */ /* 0x000fe400078e38ff */
[----:B------:R-:W-:Y:S01]  /*2f760*/  LEA R2, P3, R3, UR8, 0x2 ;  /* 0x0000000803027c11 */ /* 0x000fe2000f8610ff */
[----:B------:R-:W3:Y:S04]  /*2f770*/  LDL.LU R239, [R1+0x108] ;  /* 0x0001080001ef7983 */ /* 0x000ee80000300800 */
[----:B------:R-:W1:Y:S01]  /*2f780*/  LDS.128 R80, [R252] ;  /* 0x00000000fc507984 */ /* 0x000e620000000c00 */
        /* <DEDUP_REMOVED lines=12> */
[----:B------:R-:W-:Y:S01]  /*2f850*/  BAR.SYNC.DEFER_BLOCKING 0x0 ;  /* 0x0000000000007b1d */ /* 0x000fe20000010000 */
[----:B------:R-:W-:-:S05]  /*2f860*/  IMAD.MOV.U32 R151, RZ, RZ, R119 ;  /* 0x000000ffff977224 */ /* 0x000fca00078e0077 */
[----:B----4-:R-:W-:Y:S02]  /*2f870*/  STSM.16.M88.4 [R0], R228 ;  /* 0x000000e400007844 */ /* 0x010fe40000000200 */
[----:B------:R-:W-:Y:S06]  /*2f880*/  BAR.SYNC.DEFER_BLOCKING 0x0 ;  /* 0x0000000000007b1d */ /* 0x000fec0000010000 */
[----:B------:R-:W4:Y:S02]  /*2f890*/  LDS.128 R116, [R252] ;  /* 0x00000000fc747984 */ /* 0x000f240000000c00 */
[----:B------:R-:W-:Y:S06]  /*2f8a0*/  BAR.SYNC.DEFER_BLOCKING 0x0 ;  /* 0x0000000000007b1d */ /* 0x000fec0000010000 */
[----:B------:R1:W-:Y:S02]  /*2f8b0*/  STSM.16.M88.4 [R0], R212 ;  /* 0x000000d400007844 */ /* 0x0003e40000000200 */
[----:B------:R-:W-:Y:S06]  /*2f8c0*/  BAR.SYNC.DEFER_BLOCKING 0x0 ;  /* 0x0000000000007b1d */ /* 0x000fec0000010000 */
[----:B------:R-:W4:Y:S02]  /*2f8d0*/  LDS.128 R180, [R252] ;  /* 0x00000000fcb47984 */ /* 0x000f240000000c00 */
[----:B------:R-:W-:Y:S01]  /*2f8e0*/  BAR.SYNC.DEFER_BLOCKING 0x0 ;  /* 0x0000000000007b1d */ /* 0x000fe20000010000 */
[----:B------:R-:W-:-:S05]  /*2f8f0*/  MOV R84, R85 ;  /* 0x0000005500547202 */ /* 0x000fca0000000f00 */
[----:B------:R2:W-:Y:S01]  /*2f900*/  STSM.16.M88.4 [R0], R148 ;  /* 0x0000009400007844 */ /* 0x0005e20000000200 */
[----:B------:R-:W-:Y:S01]  /*2f910*/  IMAD.MOV.U32 R85, RZ, RZ, R87 ;  /* 0x000000ffff557224 */ /* 0x000fe200078e0057 */
[----:B------:R-:W-:Y:S01]  /*2f920*/  MOV R86, R53 ;  /* 0x0000003500567202 */ /* 0x000fe20000000f00 */
[----:B------:R-:W-:Y:S01]  /*2f930*/  IMAD.MOV.U32 R87, RZ, RZ, R55 ;  /* 0x000000ffff577224 */ /* 0x000fe200078e0037 */
[----:B------:R-:W-:Y:S06]  /*2f940*/  BAR.SYNC.DEFER_BLOCKING 0x0 ;  /* 0x0000000000007b1d */ /* 0x000fec0000010000 */
[----:B------:R-:W4:Y:S02]  /*2f950*/  LDS.128 R52, [R252] ;  /* 0x00000000fc347984 */ /* 0x000f240000000c00 */
[----:B------:R-:W-:Y:S01]  /*2f960*/  BAR.SYNC.DEFER_BLOCKING 0x0 ;  /* 0x0000000000007b1d */ /* 0x000fe20000010000 */
[----:B------:R-:W-:-:S02]  /*2f970*/  LEA R14, P6, R8, UR8, 0x2 ;  /* 0x00000008080e7c11 */ /* 0x000fc4000f8c10ff */
[----:B------:R-:W-:Y:S02]  /*2f980*/  LEA.HI.X.SX32 R3, R3, UR9, 0x2, P3 ;  /* 0x0000000903037c11 */ /* 0x000fe400098f16ff */
[----:B------:R-:W-:Y:S01]  /*2f990*/  ISETP.LT.AND P3, PT, R13, UR6, !P0 ;  /* 0x000000060d007c0c */ /* 0x000fe2000c761270 */
[----:B-1----:R-:W-:Y:S01]  /*2f9a0*/  IMAD R214, R9, UR26, RZ ;  /* 0x0000001a09d67c24 */ /* 0x002fe2000f8e02ff */
[----:B------:R-:W-:Y:S01]  /*2f9b0*/  LEA.HI.X.SX32 R15, R8, UR9, 0x2, P6 ;  /* 0x00000009080f7c11 */ /* 0x000fe2000b0f16ff */
[----:B------:R-:W-:Y:S01]  /*2f9c0*/  ULDC UR6, c[0x0][0x228] ;  /* 0x00008a0000067ab9 */ /* 0x000fe20000000800 */
[----:B------:R-:W-:Y:S01]  /*2f9d0*/  STSM.16.M88.4 [R0], R84 ;  /* 0x0000005400007844 */ /* 0x000fe20000000200 */
[C---:B------:R-:W-:Y:S01]  /*2f9e0*/  IMAD.WIDE R212, R214.reuse, 0x4, R2 ;  /* 0x00000004d6d47825 */ /* 0x040fe200078e0202 */
[----:B------:R-:W-:Y:S03]  /*2f9f0*/  BAR.SYNC.DEFER_BLOCKING 0x0 ;  /* 0x0000000000007b1d */ /* 0x000fe60000010000 */
[----:B--2---:R-:W-:-:S03]  /*2fa00*/  IMAD.WIDE R150, R214, 0x4, R14 ;  /* 0x00000004d6967825 */ /* 0x004fc600078e020e */
[----:B------:R-:W-:Y:S04]  /*2fa10*/  @P1 STG.E desc[UR48][R212.64], R244 ;  /* 0x000000f4d4001986 */ /* 0x000fe8000c101930 */
[----:B------:R1:W-:Y:S04]  /*2fa20*/  @P3 STG.E desc[UR48][R150.64], R241 ;  /* 0x000000f196003986 */ /* 0x0003e8000c101930 */
[----:B-1----:R-:W2:Y:S01]  /*2fa30*/  LDL.LU R241, [R1+0xc0] ;  /* 0x0000c00001f17983 */ /* 0x002ea20000300800 */
[----:B------:R-:W-:Y:S01]  /*2fa40*/  IMAD R0, R236, 0x80, R8 ;  /* 0x00000080ec007824 */ /* 0x000fe200078e0208 */
[----:B------:R-:W-:Y:S01]  /*2fa50*/  ISETP.LT.AND P6, PT, R12, UR4, !P0 ;  /* 0x000000040c007c0c */ /* 0x000fe2000c7c1270 */
[----:B------:R-:W-:Y:S01]  /*2fa60*/  ULDC UR4, c[0x0][0x22c] ;  /* 0x00008b0000047ab9 */ /* 0x000fe20000000800 */
[----:B------:R-:W-:Y:S01]  /*2fa70*/  ISETP.LT.AND P3, PT, R11, UR14, !P0 ;  /* 0x0000000e0b007c0c */ /* 0x000fe2000c761270 */
[----:B------:R-:W4:Y:S01]  /*2fa80*/  LDL.LU R246, [R1+0x104] ;  /* 0x0001040001f67983 */ /* 0x000f220000300800 */
[----:B------:R-:W-:-:S02]  /*2fa90*/  LEA R84, P5, R0, UR8, 0x2 ;  /* 0x0000000800547c11 */ /* 0x000fc4000f8a10ff */
[----:B------:R-:W-:Y:S01]  /*2faa0*/  ISETP.LT.AND P0, PT, R13, UR10, !P2 ;  /* 0x0000000a0d007c0c */ /* 0x000fe2000d701270 */
[----:B------:R-:W4:Y:S01]  /*2fab0*/  LDL.LU R244, [R1+0xf4] ;  /* 0x0000f40001f47983 */ /* 0x000f220000300800 */
[----:B------:R-:W-:Y:S01]  /*2fac0*/  LEA.HI.X.SX32 R85, R0, UR9, 0x2, P5 ;  /* 0x0000000900557c11 */ /* 0x000fe2000a8f16ff */
[----:B------:R-:W-:Y:S01]  /*2fad0*/  VIADD R228, R9, 0x6 ;  /* 0x0000000609e47836 */ /* 0x000fe20000000000 */
[----:B------:R-:W-:Y:S01]  /*2fae0*/  LEA R0, R236, R0, 0x7 ;  /* 0x00000000ec007211 */ /* 0x000fe200078e38ff */
[----:B------:R-:W-:Y:S01]  /*2faf0*/  ULDC UR10, c[0x0][0x228] ;  /* 0x00008a00000a7ab9 */ /* 0x000fe20000000800 */
[----:B------:R-:W-:Y:S02]  /*2fb00*/  IMAD.WIDE R148, R214, 0x4, R84 ;  /* 0x00000004d6947825 */ /* 0x000fe400078e0254 */
[----:B------:R-:W-:-:S03]  /*2fb10*/  LEA R86, P5, R0, UR8, 0x2 ;  /* 0x0000000800567c11 */ /* 0x000fc6000f8a10ff */
[----:B---3--:R1:W-:Y:S01]  /*2fb20*/  @P6 STG.E desc[UR48][R148.64], R243 ;  /* 0x000000f394006986 */ /* 0x0083e2000c101930 */
[----:B------:R-:W-:Y:S01]  /*2fb30*/  LEA.HI.X.SX32 R87, R0, UR9, 0x2, P5 ;  /* 0x0000000900577c11 */ /* 0x000fe2000a8f16ff */
[----:B------:R-:W-:Y:S01]  /*2fb40*/  ULDC.64 UR8, c[0x0][0x228] ;  /* 0x00008a0000087ab9 */ /* 0x000fe20000000a00 */
[----:B------:R-:W-:Y:S02]  /*2fb50*/  ISETP.LT.AND P6, PT, R10, UR12, !P2 ;  /* 0x0000000c0a007c0c */ /* 0x000fe4000d7c1270 */
[----:B------:R-:W-:Y:S01]  /*2fb60*/  IADD3 R8, R214, UR26, RZ ;  /* 0x0000001ad6087c10 */ /* 0x000fe2000fffe0ff */
[----:B-1----:R-:W3:Y:S01]  /*2fb70*/  LDL.LU R243, [R1+0xe4] ;  /* 0x0000e40001f37983 */ /* 0x002ee20000300800 */
[----:B------:R-:W-:Y:S01]  /*2fb80*/  ISETP.LT.AND P5, PT, R12, UR8, !P2 ;  /* 0x000000080c007c0c */ /* 0x000fe2000d7a1270 */
[----:B------:R-:W-:Y:S01]  /*2fb90*/  IMAD.WIDE R148, R214, 0x4, R86 ;  /* 0x00000004d6947825 */ /* 0x000fe200078e0256 */
[----:B------:R-:W-:Y:S01]  /*2fba0*/  ULDC UR8, c[0x0][0x228] ;  /* 0x00008a0000087ab9 */ /* 0x000fe20000000800 */
[----:B------:R-:W-:-:S02]  /*2fbb0*/  ULDC UR12, c[0x0][0x228] ;  /* 0x00008a00000c7ab9 */ /* 0x000fc40000000800 */
[C---:B------:R-:W-:Y:S01]  /*2fbc0*/  IMAD.WIDE R212, R8.reuse, 0x4, R2 ;  /* 0x0000000408d47825 */ /* 0x040fe200078e0202 */
[----:B------:R1:W-:Y:S03]  /*2fbd0*/  @P3 STG.E desc[UR48][R148.64], R237 ;  /* 0x000000ed94003986 */ /* 0x0003e6000c101930 */
[C---:B------:R-:W-:Y:S01]  /*2fbe0*/  IMAD.WIDE R150, R8.reuse, 0x4, R14 ;  /* 0x0000000408967825 */ /* 0x040fe200078e020e */
[----:B-1----:R-:W3:Y:S03]  /*2fbf0*/  LDL.LU R237, [R1+0xd4] ;  /* 0x0000d40001ed7983 */ /* 0x002ee60000300800 */
[----:B------:R-:W-:Y:S01]  /*2fc00*/  IMAD.WIDE R148, R8, 0x4, R84 ;  /* 0x0000000408947825 */ /* 0x000fe200078e0254 */
[----:B--2---:R-:W-:Y:S04]  /*2fc10*/  @P6 STG.E desc[UR48][R212.64], R241 ;  /* 0x000000f1d4006986 */ /* 0x004fe8000c101930 */
[----:B------:R-:W-:Y:S04]  /*2fc20*/  @P0 STG.E desc[UR48][R150.64], R242 ;  /* 0x000000f296000986 */ /* 0x000fe8000c101930 */
[----:B------:R1:W-:Y:S04]  /*2fc30*/  @P5 STG.E desc[UR48][R148.64], R238 ;  /* 0x000000ee94005986 */ /* 0x0003e8000c101930 */
[----:B-1----:R-:W2:Y:S01]  /*2fc40*/  LDL.LU R238, [R1+0xc4] ;  /* 0x0000c40001ee7983 */ /* 0x002ea20000300800 */
[----:B------:R-:W-:-:S02]  /*2fc50*/  ISETP.LT.AND P2, PT, R11, UR24, !P2 ;  /* 0x000000180b007c0c */ /* 0x000fc4000d741270 */
[----:B------:R-:W-:Y:S01]  /*2fc60*/  ISETP.LT.AND P0, PT, R10, UR20, !P4 ;  /* 0x000000140a007c0c */ /* 0x000fe2000e701270 */
[C---:B------:R-:W-:Y:S01]  /*2fc70*/  IMAD.WIDE R148, R8.reuse, 0x4, R86 ;  /* 0x0000000408947825 */ /* 0x040fe200078e0256 */
[----:B------:R-:W-:Y:S01]  /*2fc80*/  IADD3 R8, R8, UR26, RZ ;  /* 0x0000001a08087c10 */ /* 0x000fe2000fffe0ff */
[----:B------:R-:W2:Y:S01]  /*2fc90*/  LDL.LU R241, [R1+0xb4] ;  /* 0x0000b40001f17983 */ /* 0x000ea20000300800 */
[----:B------:R-:W-:Y:S01]  /*2fca0*/  ISETP.LT.AND P6, PT, R13, UR18, !P4 ;  /* 0x000000120d007c0c */ /* 0x000fe2000e7c1270 */
[----:B------:R-:W-:Y:S01]  /*2fcb0*/  VIADD R0, R9, 0x3 ;  /* 0x0000000309007836 */ /* 0x000fe20000000000 */
[----:B------:R-:W-:Y:S01]  /*2fcc0*/  ISETP.LT.AND P5, PT, R12, UR16, !P4 ;  /* 0x000000100c007c0c */ /* 0x000fe2000e7a1270 */
[----:B------:R-:W2:Y:S01]  /*2fcd0*/  LDL.LU R242, [R1+0xa4] ;  /* 0x0000a40001f27983 */ /* 0x000ea20000300800 */
[----:B------:R-:W-:Y:S01]  /*2fce0*/  ISETP.LT.AND P4, PT, R11, UR22, !P4 ;  /* 0x000000160b007c0c */ /* 0x000fe2000e781270 */
[----:B------:R-:W-:Y:S01]  /*2fcf0*/  IMAD.WIDE R214, R8, 0x4, R2 ;  /* 0x0000000408d67825 */ /* 0x000fe200078e0202 */
[----:B------:R-:W-:Y:S01]  /*2fd00*/  ISETP.GE.AND P1, PT, R0, UR4, PT ;  /* 0x0000000400007c0c */ /* 0x000fe2000bf26270 */
[----:B------:R1:W-:Y:S01]  /*2fd10*/  @P2 STG.E desc[UR48][R148.64], R240 ;  /* 0x000000f094002986 */ /* 0x0003e2000c101930 */
[----:B------:R-:W-:Y:S01]  /*2fd20*/  ULDC UR4, c[0x0][0x22c] ;  /* 0x00008b0000047ab9 */ /* 0x000fe20000000800 */
[----:B------:R-:W-:-:S02]  /*2fd30*/  IMAD.WIDE R212, R8, 0x4, R14 ;  /* 0x0000000408d47825 */ /* 0x000fc400078e020e */
[----:B----4-:R-:W-:Y:S01]  /*2fd40*/  @P0 STG.E desc[UR48][R214.64], R246 ;  /* 0x000000f6d6000986 */ /* 0x010fe2000c101930 */
[----:B------:R-:W-:Y:S01]  /*2fd50*/  ISETP.LT.AND P0, PT, R10, UR28, !P1 ;  /* 0x0000001c0a007c0c */ /* 0x000fe2000cf01270 */
[C---:B------:R-:W-:Y:S02]  /*2fd60*/  IMAD.WIDE R150, R8.reuse, 0x4, R84 ;  /* 0x0000000408967825 */ /* 0x040fe400078e0254 */
[----:B-1----:R-:W4:Y:S02]  /*2fd70*/  LDL.LU R240, [R1+0x94] ;  /* 0x0000940001f07983 */ /* 0x002f240000300800 */
[C---:B------:R-:W-:Y:S01]  /*2fd80*/  IMAD.WIDE R148, R8.reuse, 0x4, R86 ;  /* 0x0000000408947825 */ /* 0x040fe200078e0256 */
[----:B------:R-:W-:Y:S01]  /*2fd90*/  IADD3 R8, R8, UR26, RZ ;  /* 0x0000001a08087c10 */ /* 0x000fe2000fffe0ff */
[----:B------:R-:W-:Y:S04]  /*2fda0*/  @P6 STG.E desc[UR48][R212.64], R244 ;  /* 0x000000f4d4006986 */ /* 0x000fe8000c101930 */
[----:B---3--:R-:W-:Y:S04]  /*2fdb0*/  @P5 STG.E desc[UR48][R150.64], R243 ;  /* 0x000000f396005986 */ /* 0x008fe8000c101930 */
[----:B------:R1:W-:Y:S02]  /*2fdc0*/  @P4 STG.E desc[UR48][R148.64], R237 ;  /* 0x000000ed94004986 */ /* 0x0003e4000c101930 */
[----:B-1----:R-:W-:-:S02]  /*2fdd0*/  IMAD.WIDE R148, R8, 0x4, R2 ;  /* 0x0000000408947825 */ /* 0x002fc400078e0202 */
[----:B------:R-:W3:Y:S04]  /*2fde0*/  LDL.LU R237, [R1+0xf8] ;  /* 0x0000f80001ed7983 */ /* 0x000ee80000300800 */
[----:B--2---:R1:W-:Y:S04]  /*2fdf0*/  @P0 STG.E desc[UR48][R148.64], R238 ;  /* 0x000000ee94000986 */ /* 0x0043e8000c101930 */
[----:B-1----:R-:W2:Y:S01]  /*2fe00*/  LDL.LU R238, [R1+0xe8] ;  /* 0x0000e80001ee7983 */ /* 0x002ea20000300800 */
[C---:B------:R-:W-:Y:S01]  /*2fe10*/  VIADD R0, R9.reuse, 0x4 ;  /* 0x0000000409007836 */ /* 0x040fe20000000000 */
[----:B------:R-:W-:Y:S01]  /*2fe20*/  ISETP.LT.AND P5, PT, R12, UR6, !P1 ;  /* 0x000000060c007c0c */ /* 0x000fe2000cfa1270 */
[----:B------:R-:W-:Y:S01]  /*2fe30*/  IMAD.WIDE R214, R8, 0x4, R14 ;  /* 0x0000000408d67825 */ /* 0x000fe200078e020e */
[----:B------:R-:W2:Y:S01]  /*2fe40*/  LDL.LU R243, [R1+0xd8] ;  /* 0x0000d80001f37983 */ /* 0x000ea20000300800 */
[----:B------:R-:W-:Y:S01]  /*2fe50*/  ULDC UR6, c[0x0][0x228] ;  /* 0x00008a0000067ab9 */ /* 0x000fe20000000800 */
[----:B------:R-:W-:Y:S01]  /*2fe60*/  ISETP.GE.AND P3, PT, R0, UR4, PT ;  /* 0x0000000400007c0c */ /* 0x000fe2000bf66270 */
[----:B------:R-:W-:Y:S01]  /*2fe70*/  VIADD R0, R9, 0x5 ;  /* 0x0000000509007836 */ /* 0x000fe20000000000 */
[----:B------:R-:W-:-:S04]  /*2fe80*/  ULDC UR4, c[0x0][0x22c] ;  /* 0x00008b0000047ab9 */ /* 0x000fc80000000800 */
[----:B------:R-:W-:Y:S01]  /*2fe90*/  ISETP.GE.AND P2, PT, R0, UR4, PT ;  /* 0x0000000400007c0c */ /* 0x000fe2000bf46270 */
[----:B------:R-:W-:Y:S02]  /*2fea0*/  ULDC UR4, c[0x0][0x228] ;  /* 0x00008a0000047ab9 */ /* 0x000fe40000000800 */
[----:B------:R-:W-:Y:S01]  /*2feb0*/  ISETP.LT.AND P4, PT, R13, UR4, !P1 ;  /* 0x000000040d007c0c */ /* 0x000fe2000cf81270 */
[C---:B------:R-:W-:Y:S01]  /*2fec0*/  IMAD.WIDE R212, R8.reuse, 0x4, R84 ;  /* 0x0000000408d47825 */ /* 0x040fe200078e0254 */
[----:B------:R-:W-:Y:S01]  /*2fed0*/  ISETP.LT.AND P1, PT, R11, UR8, !P1 ;  /* 0x000000080b007c0c */ /* 0x000fe2000cf21270 */
[----:B------:R-:W-:Y:S02]  /*2fee0*/  ULDC UR4, c[0x0][0x22c] ;  /* 0x00008b0000047ab9 */ /* 0x000fe40000000800 */
[----:B------:R-:W-:Y:S01]  /*2fef0*/  IMAD.WIDE R150, R8, 0x4, R86 ;  /* 0x0000000408967825 */ /* 0x000fe200078e0256 */
[----:B------:R-:W-:Y:S01]  /*2ff00*/  ISETP.LT.AND P6, PT, R10, UR10, !P3 ;  /* 0x0000000a0a007c0c */ /* 0x000fe2000dfc1270 */
[----:B------:R-:W-:Y:S01]  /*2ff10*/  ULDC UR8, c[0x0][0x228] ;  /* 0x00008a0000087ab9 */ /* 0x000fe20000000800 */
[----:B------:R-:W-:Y:S01]  /*2ff20*/  ISETP.GE.AND P0, PT, R228, UR4, PT ;  /* 0x00000004e4007c0c */ /* 0x000fe2000bf06270 */
[----:B------:R-:W-:Y:S01]  /*2ff30*/  ULDC UR4, c[0x0][0x228] ;  /* 0x00008a0000047ab9 */ /* 0x000fe20000000800 */
[----:B------:R-:W-:Y:S01]  /*2ff40*/  IADD3 R0, R8, UR26, RZ ;  /* 0x0000001a08007c10 */ /* 0x000fe2000fffe0ff */
[----:B------:R-:W-:-:S02]  /*2ff50*/  ULDC UR10, c[0x0][0x228] ;  /* 0x00008a00000a7ab9 */ /* 0x000fc40000000800 */
[----:B------:R1:W-:Y:S04]  /*2ff60*/  @P4 STG.E desc[UR48][R214.64], R241 ;  /* 0x000000f1d6004986 */ /* 0x0003e8000c101930 */
[----:B------:R3:W-:Y:S04]  /*2ff70*/  @P5 STG.E desc[UR48][R212.64], R242 ;  /* 0x000000f2d4005986 */ /* 0x0007e8000c101930 */
[----:B----4-:R4:W-:Y:S04]  /*2ff80*/  @P1 STG.E desc[UR48][R150.64], R240 ;  /* 0x000000f096001986 */ /* 0x0109e8000c101930 */
[----:B-1----:R-:W2:Y:S01]  /*2ff90*/  LDL.LU R241, [R1+0xc8] ;  /* 0x0000c80001f17983 */ /* 0x002ea20000300800 */
[----:B------:R-:W-:Y:S01]  /*2ffa0*/  ISETP.LT.AND P1, PT, R13, UR4, !P3 ;  /* 0x000000040d007c0c */ /* 0x000fe2000df21270 */
[----:B------:R-:W-:-:S02]  /*2ffb0*/  ULDC UR4, c[0x0][0x228] ;  /* 0x00008a0000047ab9 */ /* 0x000fc40000000800 */
[----:B---3--:R-:W3:Y:S01]  /*2ffc0*/  LDL.LU R242, [R1+0xb8] ;  /* 0x0000b80001f27983 */ /* 0x008ee20000300800 */
[----:B------:R-:W-:Y:S01]  /*2ffd0*/  ISETP.LT.AND P4, PT, R12, UR4, !P3 ;  /* 0x000000040c007c0c */ /* 0x000fe2000df81270 */
[----:B------:R-:W-:Y:S01]  /*2ffe0*/  IMAD.WIDE R148, R0, 0x4, R2 ;  /* 0x0000000400947825 */ /* 0x000fe200078e0202 */
[----:B------:R-:W-:Y:S01]  /*2fff0*/  ISETP.LT.AND P5, PT, R10, UR8, !P2 ;  /* 0x000000080a007c0c */ /* 0x000fe2000d7a1270 */
[----:B----4-:R-:W4:Y:S02]  /*30000*/  LDL.LU R240, [R1+0xa8] ;  /* 0x0000a80001f07983 */ /* 0x010f240000300800 */
[C---:B------:R-:W-:Y:S01]  /*30010*/  IMAD.WIDE R150, R0.reuse, 0x4, R84 ;  /* 0x0000000400967825 */ /* 0x040fe200078e0254 */
[----:B------:R-:W-:Y:S01]  /*30020*/  ISETP.LT.AND P3, PT, R11, UR6, !P3 ;  /* 0x000000060b007c0c */ /* 0x000fe2000df61270 */
[----:B------:R1:W-:Y:S01]  /*30030*/  @P6 STG.E desc[UR48][R148.64], R239 ;  /* 0x000000ef94006986 */ /* 0x0003e2000c101930 */
[----:B------:R-:W-:Y:S01]  /*30040*/  ULDC UR4, c[0x0][0x22c] ;  /* 0x00008b0000047ab9 */ /* 0x000fe20000000800 */
[----:B------:R-:W-:Y:S01]  /*30050*/  VIADD R212, R9, 0x7 ;  /* 0x0000000709d47836 */ /* 0x000fe20000000000 */
[C---:B------:R-:W-:Y:S01]  /*30060*/  IADD3 R8, R0.reuse, UR26, RZ ;  /* 0x0000001a00087c10 */ /* 0x040fe2000fffe0ff */
[----:B------:R-:W4:Y:S01]  /*30070*/  LDL.LU R244, [R1+0x98] ;  /* 0x0000980001f47983 */ /* 0x000f220000300800 */
[----:B------:R-:W-:Y:S01]  /*30080*/  ULDC UR6, c[0x0][0x228] ;  /* 0x00008a0000067ab9 */ /* 0x000fe20000000800 */
[----:B------:R-:W-:Y:S01]  /*30090*/  ULDC UR8, c[0x0][0x228] ;  /* 0x00008a0000087ab9 */ /* 0x000fe20000000800 */
[----:B-1----:R-:W-:Y:S01]  /*300a0*/  IMAD.WIDE R148, R0, 0x4, R14 ;  /* 0x0000000400947825 */ /* 0x002fe200078e020e */
[----:B------:R-:W4:Y:S04]  /*300b0*/  LDL.LU R239, [R1+0x10c] ;  /* 0x00010c0001ef7983 */ /* 0x000f280000300800 */
[----:B------:R1:W-:Y:S04]  /*300c0*/  @P1 STG.E desc[UR48][R148.64], R237 ;  /* 0x000000ed94001986 */ /* 0x0003e8000c101930 */
[----:B-1----:R-:W4:Y:S04]  /*300d0*/  LDL.LU R237, [R1+0xfc] ;  /* 0x0000fc0001ed7983 */ /* 0x002f280000300800 */
[----:B--2---:R1:W-:Y:S04]  /*300e0*/  @P4 STG.E desc[UR48][R150.64], R238 ;  /* 0x000000ee96004986 */ /* 0x0043e8000c101930 */
[----:B-1----:R-:W2:Y:S01]  /*300f0*/  LDL.LU R238, [R1+0xec] ;  /* 0x0000ec0001ee7983 */ /* 0x002ea20000300800 */
[----:B------:R-:W-:-:S02]  /*30100*/  ISETP.LT.AND P6, PT, R13, UR10, !P2 ;  /* 0x0000000a0d007c0c */ /* 0x000fc4000d7c1270 */
[----:B------:R-:W-:Y:S01]  /*30110*/  ISETP.GE.AND P1, PT, R212, UR4, PT ;  /* 0x00000004d4007c0c */ /* 0x000fe2000bf26270 */
[----:B------:R-:W-:Y:S01]  /*30120*/  ULDC UR4, c[0x0][0x228] ;  /* 0x00008a0000047ab9 */ /* 0x000fe20000000800 */
[----:B------:R-:W-:Y:S01]  /*30130*/  IMAD.WIDE R212, R0, 0x4, R86 ;  /* 0x0000000400d47825 */ /* 0x000fe200078e0256 */
[----:B------:R-:W-:Y:S01]  /*30140*/  ISETP.LT.AND P4, PT, R12, UR4, !P2 ;  /* 0x000000040c007c0c */ /* 0x000fe2000d781270 */
[----:B------:R-:W-:Y:S01]  /*30150*/  ULDC UR4, c[0x0][0x228] ;  /* 0x00008a0000047ab9 */ /* 0x000fe20000000800 */
[----:B------:R-:W-:Y:S01]  /*30160*/  ULDC UR10, c[0x0][0x228] ;  /* 0x00008a00000a7ab9 */ /* 0x000fe20000000800 */
[C---:B------:R-:W-:Y:S01]  /*30170*/  IMAD.WIDE R150, R8.reuse, 0x4, R2 ;  /* 0x0000000408967825 */ /* 0x040fe200078e0202 */
[----:B------:R1:W-:Y:S03]  /*30180*/  @P3 STG.E desc[UR48][R212.64], R243 ;  /* 0x000000f3d4003986 */ /* 0x0003e6000c101930 */
[----:B------:R-:W-:Y:S01]  /*30190*/  IMAD.WIDE R148, R8, 0x4, R14 ;  /* 0x0000000408947825 */ /* 0x000fe200078e020e */
[----:B------:R-:W-:Y:S01]  /*301a0*/  ISETP.LT.AND P2, PT, R11, UR4, !P2 ;  /* 0x000000040b007c0c */ /* 0x000fe2000d741270 */
[----:B------:R-:W-:Y:S01]  /*301b0*/  ULDC UR4, c[0x0][0x22c] ;  /* 0x00008b0000047ab9 */ /* 0x000fe20000000800 */
[----:B------:R-:W-:Y:S01]  /*301c0*/  ISETP.LT.AND P3, PT, R10, UR6, !P0 ;  /* 0x000000060a007c0c */ /* 0x000fe2000c761270 */
[----:B------:R-:W-:-:S02]  /*301d0*/  VIADD R214, R8, UR26 ;  /* 0x0000001a08d67c36 */ /* 0x000fc40008000000 */
[----:B------:R-:W-:Y:S01]  /*301e0*/  IMAD.WIDE R228, R8, 0x4, R86 ;  /* 0x0000000408e47825 */ /* 0x000fe200078e0256 */
[----:B------:R-:W-:Y:S01]  /*301f0*/  IADD3 R0, R9, 0x8, RZ ;  /* 0x0000000809007810 */ /* 0x000fe20007ffe0ff */
[----:B------:R-:W-:Y:S01]  /*30200*/  ULDC UR6, c[0x0][0x228] ;  /* 0x00008a0000067ab9 */ /* 0x000fe20000000800 */
[----:B-1----:R-:W2:Y:S04]  /*30210*/  LDL.LU R243, [R1+0xdc] ;  /* 0x0000dc0001f37983 */ /* 0x002ea80000300800 */
[----:B------:R1:W-:Y:S04]  /*30220*/  @P5 STG.E desc[UR48][R150.64], R241 ;  /* 0x000000f196005986 */ /* 0x0003e8000c101930 */
[----:B---3--:R3:W-:Y:S01]  /*30230*/  @P6 STG.E desc[UR48][R148.64], R242 ;  /* 0x000000f294006986 */ /* 0x0087e2000c101930 */
[----:B------:R-:W-:Y:S01]  /*30240*/  ISETP.LT.AND P5, PT, R13, UR8, !P0 ;  /* 0x000000080d007c0c */ /* 0x000fe2000c7a1270 */
[----:B------:R-:W-:Y:S01]  /*30250*/  IMAD.WIDE R212, R214, 0x4, R2 ;  /* 0x00000004d6d47825 */ /* 0x000fe200078e0202 */
[----:B------:R-:W-:Y:S01]  /*30260*/  ISETP.LT.AND P6, PT, R12, UR10, !P0 ;  /* 0x0000000a0c007c0c */ /* 0x000fe2000c7c1270 */
[----:B------:R-:W-:Y:S01]  /*30270*/  ULDC UR8, c[0x0][0x228] ;  /* 0x00008a0000087ab9 */ /* 0x000fe20000000800 */
[----:B------:R-:W-:Y:S01]  /*30280*/  ULDC UR10, c[0x0][0x228] ;  /* 0x00008a00000a7ab9 */ /* 0x000fe20000000800 */
[----:B-1----:R-:W2:Y:S01]  /*30290*/  LDL.LU R241, [R1+0xcc] ;  /* 0x0000cc0001f17983 */ /* 0x002ea20000300800 */
[----:B---3--:R-:W-:-:S03]  /*302a0*/  IMAD.WIDE R148, R8, 0x4, R84 ;  /* 0x0000000408947825 */ /* 0x008fc600078e0254 */
[----:B------:R-:W3:Y:S04]  /*302b0*/  LDL.LU R242, [R1+0xbc] ;  /* 0x0000bc0001f27983 */ /* 0x000ee80000300800 */
[----:B----4-:R1:W-:Y:S01]  /*302c0*/  @P4 STG.E desc[UR48][R148.64], R240 ;  /* 0x000000f094004986 */ /* 0x0103e2000c101930 */
[----:B------:R-:W-:-:S03]  /*302d0*/  IMAD.WIDE R150, R214, 0x4, R14 ;  /* 0x00000004d6967825 */ /* 0x000fc600078e020e */
[----:B-1----:R-:W4:Y:S01]  /*302e0*/  LDL.LU R240, [R1+0xac] ;  /* 0x0000ac0001f07983 */ /* 0x002f220000300800 */
[----:B------:R-:W-:-:S03]  /*302f0*/  IMAD.WIDE R148, R214, 0x4, R84 ;  /* 0x00000004d6947825 */ /* 0x000fc600078e0254 */
[----:B------:R-:W-:Y:S04]  /*30300*/  @P2 STG.E desc[UR48][R228.64], R244 ;  /* 0x000000f4e4002986 */ /* 0x000fe8000c101930 */
[----:B------:R1:W-:Y:S04]  /*30310*/  @P3 STG.E desc[UR48][R212.64], R239 ;  /* 0x000000efd4003986 */ /* 0x0003e8000c101930 */
[----:B------:R1:W-:Y:S04]  /*30320*/  @P5 STG.E desc[UR48][R150.64], R237 ;  /* 0x000000ed96005986 */ /* 0x0003e8000c101930 */
[----:B-1----:R-:W4:Y:S04]  /*30330*/  LDL.LU R239, [R1+0x9c] ;  /* 0x00009c0001ef7983 */ /* 0x002f280000300800 */
[----:B------:R-:W4:Y:S04]  /*30340*/  LDL.LU R237, [R1+0x80] ;  /* 0x0000800001ed7983 */ /* 0x000f280000300800 */
[----:B--2---:R1:W-:Y:S04]  /*30350*/  @P6 STG.E desc[UR48][R148.64], R238 ;  /* 0x000000ee94006986 */ /* 0x0043e8000c101930 */
[----:B-1----:R-:W2:Y:S01]  /*30360*/  LDL.LU R238, [R1] ;  /* 0x0000000001ee7983 */ /* 0x002ea20000300800 */
[----:B------:R-:W-:Y:S01]  /*30370*/  ISETP.GE.AND P4, PT, R0, UR4, PT ;  /* 0x0000000400007c0c */ /* 0x000fe2000bf86270 */
[----:B------:R-:W-:-:S02]  /*30380*/  ULDC UR4, c[0x0][0x228] ;  /* 0x00008a0000047ab9 */ /* 0x000fc40000000800 */
[----:B------:R-:W-:Y:S01]  /*30390*/  ISETP.LT.AND P3, PT, R11, UR4, !P0 ;  /* 0x000000040b007c0c */ /* 0x000fe2000c761270 */
[----:B------:R-:W-:Y:S01]  /*303a0*/  VIADD R0, R9, 0x9 ;  /* 0x0000000909007836 */ /* 0x000fe20000000000 */
[----:B------:R-:W-:Y:S01]  /*303b0*/  ISETP.LT.AND P0, PT, R10, UR6, !P1 ;  /* 0x000000060a007c0c */ /* 0x000fe2000cf01270 */
[----:B------:R-:W-:Y:S01]  /*303c0*/  ULDC UR4, c[0x0][0x22c] ;  /* 0x00008b0000047ab9 */ /* 0x000fe20000000800 */
[----:B------:R-:W-:Y:S01]  /*303d0*/  ISETP.LT.AND P5, PT, R13, UR8, !P1 ;  /* 0x000000080d007c0c */ /* 0x000fe2000cfa1270 */
[----:B------:R-:W-:Y:S01]  /*303e0*/  ULDC UR6, c[0x0][0x228] ;  /* 0x00008a0000067ab9 */ /* 0x000fe20000000800 */
[----:B------:R-:W-:Y:S01]  /*303f0*/  ISETP.LT.AND P6, PT, R12, UR10, !P1 ;  /* 0x0000000a0c007c0c */ /* 0x000fe2000cfc1270 */
[----:B------:R-:W-:Y:S01]  /*30400*/  ULDC UR8, c[0x0][0x228] ;  /* 0x00008a0000087ab9 */ /* 0x000fe20000000800 */
[C---:B------:R-:W-:Y:S01]  /*30410*/  IADD3 R229, R214.reuse, UR26, RZ ;  /* 0x0000001ad6e57c10 */ /* 0x040fe2000fffe0ff */
[----:B------:R-:W-:Y:S01]  /*30420*/  IMAD.WIDE R214, R214, 0x4, R86 ;  /* 0x00000004d6d67825 */ /* 0x000fe200078e0256 */
[----:B------:R-:W-:Y:S01]  /*30430*/  ISETP.GE.AND P2, PT, R0, UR4, PT ;  /* 0x0000000400007c0c */ /* 0x000fe2000bf46270 */
[----:B------:R-:W-:Y:S01]  /*30440*/  ULDC UR4, c[0x0][0x22c] ;  /* 0x00008b0000047ab9 */ /* 0x000fe20000000800 */
[----:B------:R-:W-:Y:S01]  /*30450*/  ULDC UR10, c[0x0][0x228] ;  /* 0x00008a00000a7ab9 */ /* 0x000fe20000000800 */
[----:B------:R-:W-:Y:S01]  /*30460*/  VIADD R0, R9, 0xa ;  /* 0x0000000a09007836 */ /* 0x000fe20000000000 */
[----:B------:R-:W-:Y:S01]  /*30470*/  @P3 STG.E desc[UR48][R214.64], R243 ;  /* 0x000000f3d6003986 */ /* 0x000fe2000c101930 */
[----:B------:R-:W-:-:S03]  /*30480*/  IMAD.WIDE R212, R229, 0x4, R2 ;  /* 0x00000004e5d47825 */ /* 0x000fc600078e0202 */
[----:B------:R-:W-:Y:S01]  /*30490*/  ISETP.GE.AND P3, PT, R0, UR4, PT ;  /* 0x0000000400007c0c */ /* 0x000fe2000bf66270 */
[----:B------:R-:W-:Y:S01]  /*304a0*/  IMAD.WIDE R150, R229, 0x4, R14 ;  /* 0x00000004e5967825 */ /* 0x000fe200078e020e */
[----:B------:R-:W-:-:S03]  /*304b0*/  ULDC UR4, c[0x0][0x228] ;  /* 0x00008a0000047ab9 */ /* 0x000fc60000000800 */
[----:B------:R-:W-:Y:S01]  /*304c0*/  IMAD.WIDE R148, R229, 0x4, R84 ;  /* 0x00000004e5947825 */ /* 0x000fe200078e0254 */
[----:B------:R-:W-:Y:S01]  /*304d0*/  ISETP.LT.AND P1, PT, R11, UR4, !P1 ;  /* 0x000000040b007c0c */ /* 0x000fe2000cf21270 */
[----:B------:R-:W-:Y:S01]  /*304e0*/  @P0 STG.E desc[UR48][R212.64], R241 ;  /* 0x000000f1d4000986 */ /* 0x000fe2000c101930 */
[----:B------:R-:W-:Y:S02]  /*304f0*/  ULDC UR4, c[0x0][0x228] ;  /* 0x00008a0000047ab9 */ /* 0x000fe40000000800 */
[----:B------:R-:W-:Y:S01]  /*30500*/  ISETP.LT.AND P0, PT, R10, UR4, !P4 ;  /* 0x000000040a007c0c */ /* 0x000fe2000e701270 */
[----:B---3--:R1:W-:Y:S01]  /*30510*/  @P5 STG.E desc[UR48][R150.64], R242 ;  /* 0x000000f296005986 */ /* 0x0083e2000c101930 */
[----:B------:R-:W-:Y:S01]  /*30520*/  VIADD R231, R229, UR26 ;  /* 0x0000001ae5e77c36 */ /* 0x000fe20008000000 */
[----:B------:R-:W-:Y:S02]  /*30530*/  ULDC UR4, c[0x0][0x228] ;  /* 0x00008a0000047ab9 */ /* 0x000fe40000000800 */
[----:B----4-:R3:W-:Y:S01]  /*30540*/  @P6 STG.E desc[UR48][R148.64], R240 ;  /* 0x000000f094006986 */ /* 0x0107e2000c101930 */
[----:B------:R-:W-:Y:S01]  /*30550*/  ISETP.LT.AND P6, PT, R13, UR6, !P4 ;  /* 0x000000060d007c0c */ /* 0x000fe2000e7c1270 */
[----:B-1----:R-:W-:-:S04]  /*30560*/  IMAD.WIDE R150, R229, 0x4, R86 ;  /* 0x00000004e5967825 */ /* 0x002fc800078e0256 */
[----:B------:R-:W-:Y:S01]  /*30570*/  IMAD.WIDE R212, R231, 0x4, R14 ;  /* 0x00000004e7d47825 */ /* 0x000fe200078e020e */
[----:B------:R-:W-:Y:S01]  /*30580*/  ISETP.LT.AND P5, PT, R12, UR4, !P4 ;  /* 0x000000040c007c0c */ /* 0x000fe2000e7a1270 */
[----:B------:R-:W-:Y:S01]  /*30590*/  ULDC UR4, c[0x0][0x22c] ;  /* 0x00008b0000047ab9 */ /* 0x000fe20000000800 */
[----:B------:R-:W-:Y:S01]  /*305a0*/  IADD3 R0, R9, 0xb, RZ ;  /* 0x0000000b09007810 */ /* 0x000fe20007ffe0ff */
[----:B------:R-:W-:Y:S01]  /*305b0*/  IMAD.WIDE R214, R231, 0x4, R84 ;  /* 0x00000004e7d67825 */ /* 0x000fe200078e0254 */
[----:B------:R-:W-:-:S03]  /*305c0*/  ULDC UR6, c[0x0][0x228] ;  /* 0x00008a0000067ab9 */ /* 0x000fc60000000800 */
[----:B---3--:R-:W-:Y:S01]  /*305d0*/  IMAD.WIDE R148, R231, 0x4, R2 ;  /* 0x00000004e7947825 */ /* 0x008fe200078e0202 */
[----:B------:R1:W-:Y:S04]  /*305e0*/  @P1 STG.E desc[UR48][R150.64], R239 ;  /* 0x000000ef96001986 */ /* 0x0003e8000c101930 */
[----:B------:R-:W-:Y:S04]  /*305f0*/  @P0 STG.E desc[UR48][R148.64], R237 ;  /* 0x000000ed94000986 */ /* 0x000fe8000c101930 */
[----:B-1----:R-:W3:Y:S04]  /*30600*/  LDL.LU R239, [R1+0x84] ;  /* 0x0000840001ef7983 */ /* 0x002ee80000300800 */
[----:B--2---:R1:W-:Y:S04]  /*30610*/  @P6 STG.E desc[UR48][R212.64], R238 ;  /* 0x000000eed4006986 */ /* 0x0043e8000c101930 */
[----:B-1----:R-:W2:Y:S01]  /*30620*/  LDL.LU R238, [R1+0x4] ;  /* 0x0000040001ee7983 */ /* 0x002ea20000300800 */
[----:B------:R-:W-:Y:S01]  /*30630*/  ISETP.LT.AND P4, PT, R11, UR8, !P4 ;  /* 0x000000080b007c0c */ /* 0x000fe2000e781270 */
[----:B------:R-:W-:Y:S01]  /*30640*/  IMAD.WIDE R228, R231, 0x4, R86 ;  /* 0x00000004e7e47825 */ /* 0x000fe200078e0256 */
[----:B------:R-:W-:Y:S01]  /*30650*/  ISETP.GE.AND P1, PT, R0, UR4, PT ;  /* 0x0000000400007c0c */ /* 0x000fe2000bf26270 */
[----:B------:R-:W-:Y:S01]  /*30660*/  ULDC UR4, c[0x0][0x228] ;  /* 0x00008a0000047ab9 */ /* 0x000fe20000000800 */
[----:B------:R-:W-:Y:S01]  /*30670*/  @P5 STG.E desc[UR48][R214.64], R248 ;  /* 0x000000f8d6005986 */ /* 0x000fe2000c101930 */
[----:B------:R-:W-:Y:S01]  /*30680*/  ISETP.LT.AND P0, PT, R10, UR4, !P2 ;  /* 0x000000040a007c0c */ /* 0x000fe2000d701270 */
[----:B------:R-:W-:Y:S01]  /*30690*/  ULDC UR4, c[0x0][0x228] ;  /* 0x00008a0000047ab9 */ /* 0x000fe20000000800 */
[----:B------:R-:W-:Y:S01]  /*306a0*/  ULDC UR8, c[0x0][0x228] ;  /* 0x00008a0000087ab9 */ /* 0x000fe20000000800 */
[----:B------:R-:W-:-:S02]  /*306b0*/  ISETP.LT.AND P5, PT, R12, UR6, !P2 ;  /* 0x000000060c007c0c */ /* 0x000fc4000d7a1270 */
[----:B------:R-:W-:Y:S01]  /*306c0*/  IADD3 R237, R231, UR26, RZ ;  /* 0x0000001ae7ed7c10 */ /* 0x000fe2000fffe0ff */
[----:B------:R-:W-:Y:S01]  /*306d0*/  VIADD R0, R9, 0xc ;  /* 0x0000000c09007836 */ /* 0x000fe20000000000 */
[----:B------:R-:W-:Y:S01]  /*306e0*/  ISETP.LT.AND P6, PT, R10, UR10, !P3 ;  /* 0x0000000a0a007c0c */ /* 0x000fe2000dfc1270 */
[----:B------:R1:W-:Y:S01]  /*306f0*/  @P4 STG.E desc[UR48][R228.64], R16 ;  /* 0x00000010e4004986 */ /* 0x0003e2000c101930 */
[----:B------:R-:W-:Y:S01]  /*30700*/  ISETP.LT.AND P4, PT, R13, UR4, !P2 ;  /* 0x000000040d007c0c */ /* 0x000fe2000d781270 */
[----:B------:R-:W-:Y:S01]  /*30710*/  IMAD.WIDE R230, R237, 0x4, R2 ;  /* 0x00000004ede67825 */ /* 0x000fe200078e0202 */
[----:B------:R-:W-:Y:S01]  /*30720*/  ISETP.LT.AND P2, PT, R11, UR8, !P2 ;  /* 0x000000080b007c0c */ /* 0x000fe2000d741270 */
[----:B------:R-:W-:Y:S01]  /*30730*/  ULDC UR4, c[0x0][0x22c] ;  /* 0x00008b0000047ab9 */ /* 0x000fe20000000800 */
[----:B------:R-:W-:Y:S01]  /*30740*/  ULDC UR6, c[0x0][0x228] ;  /* 0x00008a0000067ab9 */ /* 0x000fe20000000800 */
[C---:B------:R-:W-:Y:S01]  /*30750*/  IMAD.WIDE R148, R237.reuse, 0x4, R14 ;  /* 0x00000004ed947825 */ /* 0x040fe200078e020e */
[----:B------:R-:W-:Y:S03]  /*30760*/  @P0 STG.E desc[UR48][R230.64], R4 ;  /* 0x00000004e6000986 */ /* 0x000fe6000c101930 */
[----:B------:R-:W-:Y:S01]  /*30770*/  IMAD.WIDE R150, R237, 0x4, R84 ;  /* 0x00000004ed967825 */ /* 0x000fe200078e0254 */
[----:B------:R-:W-:Y:S01]  /*30780*/  ISETP.GE.AND P0, PT, R0, UR4, PT ;  /* 0x0000000400007c0c */ /* 0x000fe2000bf06270 */
[----:B------:R-:W-:-:S02]  /*30790*/  ULDC UR4, c[0x0][0x228] ;  /* 0x00008a0000047ab9 */ /* 0x000fc40000000800 */
[C---:B------:R-:W-:Y:S01]  /*307a0*/  IMAD.WIDE R212, R237.reuse, 0x4, R86 ;  /* 0x00000004edd47825 */ /* 0x040fe200078e0256 */
[----:B------:R4:W-:Y:S01]  /*307b0*/  @P4 STG.E desc[UR48][R148.64], R20 ;  /* 0x0000001494004986 */ /* 0x0009e2000c101930 */
[----:B-1----:R-:W-:Y:S01]  /*307c0*/  IADD3 R229, R237, UR26, RZ ;  /* 0x0000001aede57c10 */ /* 0x002fe2000fffe0ff */
[----:B------:R-:W-:Y:S01]  /*307d0*/  ULDC UR8, c[0x0][0x228] ;  /* 0x00008a0000087ab9 */ /* 0x000fe20000000800 */
[----:B------:R-:W-:Y:S01]  /*307e0*/  ULDC UR10, c[0x0][0x228] ;  /* 0x00008a00000a7ab9 */ /* 0x000fe20000000800 */
[----:B------:R-:W-:Y:S04]  /*307f0*/  @P5 STG.E desc[UR48][R150.64], R60 ;  /* 0x0000003c96005986 */ /* 0x000fe8000c101930 */
[----:B------:R-:W-:Y:S01]  /*30800*/  @P2 STG.E desc[UR48][R212.64], R88 ;  /* 0x00000058d4002986 */ /* 0x000fe2000c101930 */
[----:B------:R-:W-:Y:S01]  /*30810*/  ISETP.LT.AND P2, PT, R13, UR4, !P3 ;  /* 0x000000040d007c0c */ /* 0x000fe2000df41270 */
[----:B------:R-:W-:Y:S01]  /*30820*/  IMAD.WIDE R214, R229, 0x4, R2 ;  /* 0x00000004e5d67825 */ /* 0x000fe200078e0202 */
[----:B------:R-:W-:-:S03]  /*30830*/  ULDC UR4, c[0x0][0x228] ;  /* 0x00008a0000047ab9 */ /* 0x000fc60000000800 */
[----:B----4-:R-:W-:Y:S01]  /*30840*/  IMAD.WIDE R148, R229, 0x4, R14 ;  /* 0x00000004e5947825 */ /* 0x010fe200078e020e */
[----:B---3--:R1:W-:Y:S04]  /*30850*/  @P6 STG.E desc[UR48][R214.64], R239 ;  /* 0x000000efd6006986 */ /* 0x0083e8000c101930 */
[----:B-1----:R-:W3:Y:S04]  /*30860*/  LDL.LU R239, [R1+0x88] ;  /* 0x0000880001ef7983 */ /* 0x002ee80000300800 */
[----:B--2---:R1:W-:Y:S04]  /*30870*/  @P2 STG.E desc[UR48][R148.64], R238 ;  /* 0x000000ee94002986 */ /* 0x0043e8000c101930 */
[----:B-1----:R-:W2:Y:S01]  /*30880*/  LDL.LU R238, [R1+0x8] ;  /* 0x0000080001ee7983 */ /* 0x002ea20000300800 */
[----:B------:R-:W-:Y:S01]  /*30890*/  ISETP.LT.AND P4, PT, R12, UR4, !P3 ;  /* 0x000000040c007c0c */ /* 0x000fe2000df81270 */
[----:B------:R-:W-:Y:S01]  /*308a0*/  VIADD R0, R9, 0xd ;  /* 0x0000000d09007836 */ /* 0x000fe20000000000 */
[----:B------:R-:W-:Y:S01]  /*308b0*/  ISETP.LT.AND P3, PT, R11, UR6, !P3 ;  /* 0x000000060b007c0c */ /* 0x000fe2000df61270 */
[C---:B------:R-:W-:Y:S01]  /*308c0*/  IMAD.WIDE R150, R229.reuse, 0x4, R84 ;  /* 0x00000004e5967825 */ /* 0x040fe200078e0254 */
[----:B------:R-:W-:Y:S01]  /*308d0*/  ISETP.LT.AND P5, PT, R10, UR8, !P1 ;  /* 0x000000080a007c0c */ /* 0x000fe2000cfa1270 */
[----:B------:R-:W-:Y:S01]  /*308e0*/  ULDC UR4, c[0x0][0x22c] ;  /* 0x00008b0000047ab9 */ /* 0x000fe20000000800 */
[C---:B------:R-:W-:Y:S01]  /*308f0*/  IADD3 R231, R229.reuse, UR26, RZ ;  /* 0x0000001ae5e77c10 */ /* 0x040fe2000fffe0ff */
[----:B------:R-:W-:Y:S01]  /*30900*/  IMAD.WIDE R212, R229, 0x4, R86 ;  /* 0x00000004e5d47825 */ /* 0x000fe200078e0256 */
[----:B------:R-:W-:Y:S01]  /*30910*/  ISETP.GE.AND P2, PT, R0, UR4, PT ;  /* 0x0000000400007c0c */ /* 0x000fe2000bf46270 */
[----:B------:R-:W-:Y:S01]  /*30920*/  ULDC UR4, c[0x0][0x228] ;  /* 0x00008a0000047ab9 */ /* 0x000fe20000000800 */
[----:B------:R-:W-:Y:S01]  /*30930*/  ISETP.LT.AND P6, PT, R13, UR10, !P1 ;  /* 0x0000000a0d007c0c */ /* 0x000fe2000cfc1270 */
[----:B------:R-:W-:Y:S01]  /*30940*/  IMAD.WIDE R214, R231, 0x4, R2 ;  /* 0x00000004e7d67825 */ /* 0x000fe200078e0202 */
[----:B------:R-:W-:Y:S01]  /*30950*/  ULDC UR6, c[0x0][0x228] ;  /* 0x00008a0000067ab9 */ /* 0x000fe20000000800 */
[----:B------:R-:W-:Y:S01]  /*30960*/  @P4 STG.E desc[UR48][R150.64], R249 ;  /* 0x000000f996004986 */ /* 0x000fe2000c101930 */
[----:B------:R-:W-:Y:S01]  /*30970*/  ISETP.LT.AND P4, PT, R12, UR4, !P1 ;  /* 0x000000040c007c0c */ /* 0x000fe2000cf81270 */
[----:B------:R-:W-:Y:S01]  /*30980*/  ULDC UR4, c[0x0][0x228] ;  /* 0x00008a0000047ab9 */ /* 0x000fe20000000800 */
[----:B------:R-:W-:Y:S01]  /*30990*/  ULDC UR8, c[0x0][0x228] ;  /* 0x00008a0000087ab9 */ /* 0x000fe20000000800 */
[----:B------:R1:W-:Y:S01]  /*309a0*/  @P3 STG.E desc[UR48][R212.64], R17 ;  /* 0x00000011d4003986 */ /* 0x0003e2000c101930 */
[----:B------:R-:W-:Y:S01]  /*309b0*/  ISETP.LT.AND P1, PT, R11, UR4, !P1 ;  /* 0x000000040b007c0c */ /* 0x000fe2000cf21270 */
[----:B------:R-:W-:Y:S01]  /*309c0*/  IMAD.WIDE R228, R231, 0x4, R14 ;  /* 0x00000004e7e47825 */ /* 0x000fe200078e020e */
[----:B------:R-:W-:Y:S01]  /*309d0*/  ISETP.LT.AND P3, PT, R10, UR6, !P0 ;  /* 0x000000060a007c0c */ /* 0x000fe2000c761270 */
[----:B------:R4:W-:Y:S01]  /*309e0*/  @P5 STG.E desc[UR48][R214.64], R5 ;  /* 0x00000005d6005986 */ /* 0x0009e2000c101930 */
[----:B------:R-:W-:Y:S01]  /*309f0*/  ISETP.LT.AND P5, PT, R13, UR8, !P0 ;  /* 0x000000080d007c0c */ /* 0x000fe2000c7a1270 */
[----:B------:R-:W-:Y:S01]  /*30a00*/  IMAD.WIDE R148, R231, 0x4, R84 ;  /* 0x00000004e7947825 */ /* 0x000fe200078e0254 */
[----:B------:R-:W-:Y:S01]  /*30a10*/  ULDC UR10, c[0x0][0x228] ;  /* 0x00008a00000a7ab9 */ /* 0x000fe20000000800 */
[----:B------:R4:W-:Y:S01]  /*30a20*/  @P6 STG.E desc[UR48][R228.64], R21 ;  /* 0x00000015e4006986 */ /* 0x0009e2000c101930 */
[----:B------:R-:W-:Y:S01]  /*30a30*/  IADD3 R0, R9, 0xe, RZ ;  /* 0x0000000e09007810 */ /* 0x000fe20007ffe0ff */
[----:B------:R-:W-:Y:S01]  /*30a40*/  ULDC UR4, c[0x0][0x22c] ;  /* 0x00008b0000047ab9 */ /* 0x000fe20000000800 */
[----:B------:R-:W-:Y:S01]  /*30a50*/  ULDC UR6, c[0x0][0x228] ;  /* 0x00008a0000067ab9 */ /* 0x000fe20000000800 */
[----:B-1----:R-:W-:-:S02]  /*30a60*/  VIADD R213, R231, UR26 ;  /* 0x0000001ae7d57c36 */ /* 0x002fc40008000000 */
[----:B----4-:R-:W-:Y:S01]  /*30a70*/  IMAD.WIDE R4, R231, 0x4, R86 ;  /* 0x00000004e7047825 */ /* 0x010fe200078e0256 */
[----:B------:R-:W-:Y:S01]  /*30a80*/  @P4 STG.E desc[UR48][R148.64], R61 ;  /* 0x0000003d94004986 */ /* 0x000fe2000c101930 */
[----:B------:R-:W-:Y:S02]  /*30a90*/  ULDC UR8, c[0x0][0x228] ;  /* 0x00008a0000087ab9 */ /* 0x000fe40000000800 */
[C---:B------:R-:W-:Y:S01]  /*30aa0*/  IMAD.WIDE R16, R213.reuse, 0x4, R2 ;  /* 0x00000004d5107825 */ /* 0x040fe200078e0202 */
[----:B------:R-:W-:Y:S03]  /*30ab0*/  @P1 STG.E desc[UR48][R4.64], R89 ;  /* 0x0000005904001986 */ /* 0x000fe6000c101930 */
[C---:B------:R-:W-:Y:S01]  /*30ac0*/  IMAD.WIDE R20, R213.reuse, 0x4, R14 ;  /* 0x00000004d5147825 */ /* 0x040fe200078e020e */
[----:B---3--:R1:W-:Y:S04]  /*30ad0*/  @P3 STG.E desc[UR48][R16.64], R239 ;  /* 0x000000ef10003986 */ /* 0x0083e8000c101930 */
[----:B-1----:R-:W3:Y:S04]  /*30ae0*/  LDL.LU R239, [R1+0x8c] ;  /* 0x00008c0001ef7983 */ /* 0x002ee80000300800 */
[----:B--2---:R1:W-:Y:S04]  /*30af0*/  @P5 STG.E desc[UR48][R20.64], R238 ;  /* 0x000000ee14005986 */ /* 0x0043e8000c101930 */
[----:B-1----:R-:W2:Y:S01]  /*30b00*/  LDL.LU R238, [R1+0xc] ;  /* 0x00000c0001ee7983 */ /* 0x002ea20000300800 */
[----:B------:R-:W-:Y:S01]  /*30b10*/  ISETP.LT.AND P6, PT, R12, UR10, !P0 ;  /* 0x0000000a0c007c0c */ /* 0x000fe2000c7c1270 */
[----:B------:R-:W-:Y:S01]  /*30b20*/  IMAD.WIDE R150, R213, 0x4, R84 ;  /* 0x00000004d5967825 */ /* 0x000fe200078e0254 */
[----:B------:R-:W-:Y:S01]  /*30b30*/  ISETP.GE.AND P4, PT, R0, UR4, PT ;  /* 0x0000000400007c0c */ /* 0x000fe2000bf86270 */
[----:B------:R-:W-:Y:S01]  /*30b40*/  ULDC UR4, c[0x0][0x228] ;  /* 0x00008a0000047ab9 */ /* 0x000fe20000000800 */
[----:B------:R-:W-:Y:S01]  /*30b50*/  ULDC UR10, c[0x0][0x228] ;  /* 0x00008a00000a7ab9 */ /* 0x000fe20000000800 */
[----:B------:R-:W-:Y:S01]  /*30b60*/  ISETP.LT.AND P3, PT, R11, UR4, !P0 ;  /* 0x000000040b007c0c */ /* 0x000fe2000c761270 */
[----:B------:R-:W-:Y:S01]  /*30b70*/  VIADD R0, R9, 0xf ;  /* 0x0000000f09007836 */ /* 0x000fe20000000000 */
[----:B------:R-:W-:Y:S01]  /*30b80*/  ULDC UR4, c[0x0][0x22c] ;  /* 0x00008b0000047ab9 */ /* 0x000fe20000000800 */
[----:B------:R-:W-:Y:S01]  /*30b90*/  ISETP.LT.AND P0, PT, R10, UR6, !P2 ;  /* 0x000000060a007c0c */ /* 0x000fe2000d701270 */
[----:B------:R-:W-:Y:S01]  /*30ba0*/  IMAD.WIDE R4, R213, 0x4, R86 ;  /* 0x00000004d5047825 */ /* 0x000fe200078e0256 */
[----:B------:R-:W-:Y:S01]  /*30bb0*/  ISETP.LT.AND P5, PT, R13, UR8, !P2 ;  /* 0x000000080d007c0c */ /* 0x000fe2000d7a1270 */
[----:B------:R-:W-:Y:S01]  /*30bc0*/  ULDC UR6, c[0x0][0x228] ;  /* 0x00008a0000067ab9 */ /* 0x000fe20000000800 */
[----:B------:R-:W-:Y:S01]  /*30bd0*/  ISETP.GE.AND P1, PT, R0, UR4, PT ;  /* 0x0000000400007c0c */ /* 0x000fe2000bf26270 */
[----:B------:R-:W-:Y:S01]  /*30be0*/  @P6 STG.E desc[UR48][R150.64], R250 ;  /* 0x000000fa96006986 */ /* 0x000fe2000c101930 */
[----:B------:R-:W-:Y:S01]  /*30bf0*/  ISETP.LT.AND P6, PT, R12, UR10, !P2 ;  /* 0x0000000a0c007c0c */ /* 0x000fe2000d7c1270 */
[----:B------:R-:W-:Y:S01]  /*30c00*/  VIADD R0, R9, 0x10 ;  /* 0x0000001009007836 */ /* 0x000fe20000000000 */
[----:B------:R-:W-:Y:S01]  /*30c10*/  IADD3 R89, R213, UR26, RZ ;  /* 0x0000001ad5597c10 */ /* 0x000fe2000fffe0ff */
[----:B------:R-:W-:Y:S01]  /*30c20*/  ULDC UR4, c[0x0][0x22c] ;  /* 0x00008b0000047ab9 */ /* 0x000fe20000000800 */
[----:B------:R1:W-:Y:S01]  /*30c30*/  @P3 STG.E desc[UR48][R4.64], R18 ;  /* 0x0000001204003986 */ /* 0x0003e2000c101930 */
[----:B------:R-:W-:Y:S01]  /*30c40*/  ULDC UR8, c[0x0][0x228] ;  /* 0x00008a0000087ab9 */ /* 0x000fe20000000800 */
[----:B------:R-:W-:Y:S01]  /*30c50*/  ISETP.GE.AND P3, PT, R0, UR4, PT ;  /* 0x0000000400007c0c */ /* 0x000fe2000bf66270 */
[----:B------:R-:W-:Y:S01]  /*30c60*/  IMAD.WIDE R16, R89, 0x4, R2 ;  /* 0x0000000459107825 */ /* 0x000fe200078e0202 */
[----:B------:R-:W-:Y:S01]  /*30c70*/  ULDC UR4, c[0x0][0x228] ;  /* 0x00008a0000047ab9 */ /* 0x000fe20000000800 */
[----:B------:R-:W-:-:S02]  /*30c80*/  ULDC UR10, c[0x0][0x228] ;  /* 0x00008a00000a7ab9 */ /* 0x000fc40000000800 */
[----:B------:R-:W-:Y:S01]  /*30c90*/  IMAD.WIDE R20, R89, 0x4, R14 ;  /* 0x0000000459147825 */ /* 0x000fe200078e020e */
[----:B------:R-:W-:Y:S01]  /*30ca0*/  ISETP.LT.AND P2, PT, R11, UR4, !P2 ;  /* 0x000000040b007c0c */ /* 0x000fe2000d741270 */
[----:B------:R-:W-:Y:S02]  /*30cb0*/  ULDC UR4, c[0x0][0x228] ;  /* 0x00008a0000047ab9 */ /* 0x000fe40000000800 */
[C---:B------:R-:W-:Y:S01]  /*30cc0*/  IMAD.WIDE R60, R89.reuse, 0x4, R84 ;  /* 0x00000004593c7825 */ /* 0x040fe200078e0254 */
[----:B------:R4:W-:Y:S01]  /*30cd0*/  @P0 STG.E desc[UR48][R16.64], R6 ;  /* 0x0000000610000986 */ /* 0x0009e2000c101930 */
[----:B------:R-:W-:Y:S01]  /*30ce0*/  ISETP.LT.AND P0, PT, R10, UR4, !P4 ;  /* 0x000000040a007c0c */ /* 0x000fe2000e701270 */
[----:B------:R-:W-:Y:S02]  /*30cf0*/  ULDC UR4, c[0x0][0x228] ;  /* 0x00008a0000047ab9 */ /* 0x000fe40000000800 */
[----:B------:R4:W-:Y:S01]  /*30d00*/  @P5 STG.E desc[UR48][R20.64], R22 ;  /* 0x0000001614005986 */ /* 0x0009e2000c101930 */
[----:B------:R-:W-:Y:S01]  /*30d10*/  ISETP.LT.AND P5, PT, R12, UR4, !P4 ;  /* 0x000000040c007c0c */ /* 0x000fe2000e7a1270 */
[----:B------:R-:W-:-:S02]  /*30d20*/  VIADD R149, R89, UR26 ;  /* 0x0000001a59957c36 */ /* 0x000fc40008000000 */
[----:B-1----:R-:W-:Y:S01]  /*30d30*/  IMAD.WIDE R4, R89, 0x4, R86 ;  /* 0x0000000459047825 */ /* 0x002fe200078e0256 */
[----:B------:R1:W-:Y:S01]  /*30d40*/  @P6 STG.E desc[UR48][R60.64], R62 ;  /* 0x0000003e3c006986 */ /* 0x0003e2000c101930 */
[----:B------:R-:W-:Y:S01]  /*30d50*/  ISETP.LT.AND P6, PT, R13, UR6, !P4 ;  /* 0x000000060d007c0c */ /* 0x000fe2000e7c1270 */
[----:B------:R-:W-:Y:S01]  /*30d60*/  ULDC UR4, c[0x0][0x22c] ;  /* 0x00008b0000047ab9 */ /* 0x000fe20000000800 */
[----:B------:R-:W-:Y:S01]  /*30d70*/  ISETP.LT.AND P4, PT, R11, UR8, !P4 ;  /* 0x000000080b007c0c */ /* 0x000fe2000e781270 */
[----:B----4-:R-:W-:Y:S01]  /*30d80*/  IMAD.WIDE R16, R149, 0x4, R2 ;  /* 0x0000000495107825 */ /* 0x010fe200078e0202 */
[----:B------:R-:W-:Y:S01]  /*30d90*/  IADD3 R0, R9, 0x11, RZ ;  /* 0x0000001109007810 */ /* 0x000fe20007ffe0ff */
[----:B------:R4:W-:Y:S01]  /*30da0*/  @P2 STG.E desc[UR48][R4.64], R90 ;  /* 0x0000005a04002986 */ /* 0x0009e2000c101930 */
[----:B------:R-:W-:Y:S01]  /*30db0*/  ULDC UR6, c[0x0][0x228] ;  /* 0x00008a0000067ab9 */ /* 0x000fe20000000800 */
[C---:B------:R-:W-:Y:S01]  /*30dc0*/  IMAD.WIDE R20, R149.reuse, 0x4, R14 ;  /* 0x0000000495147825 */ /* 0x040fe200078e020e */
[----:B------:R-:W-:Y:S01]  /*30dd0*/  ISETP.GE.AND P2, PT, R0, UR4, PT ;  /* 0x0000000400007c0c */ /* 0x000fe2000bf46270 */
[----:B------:R-:W-:Y:S01]  /*30de0*/  ULDC UR4, c[0x0][0x228] ;  /* 0x00008a0000047ab9 */ /* 0x000fe20000000800 */
[----:B------:R-:W-:Y:S01]  /*30df0*/  ULDC UR8, c[0x0][0x228] ;  /* 0x00008a0000087ab9 */ /* 0x000fe20000000800 */
[----:B-1----:R-:W-:-:S04]  /*30e00*/  IMAD.WIDE R60, R149, 0x4, R84 ;  /* 0x00000004953c7825 */ /* 0x002fc800078e0254 */
[C---:B------:R-:W-:Y:S01]  /*30e10*/  IMAD.WIDE R88, R149.reuse, 0x4, R86 ;  /* 0x0000000495587825 */ /* 0x040fe200078e0256 */
[----:B------:R-:W-:Y:S01]  /*30e20*/  IADD3 R149, R149, UR26, RZ ;  /* 0x0000001a95957c10 */ /* 0x000fe2000fffe0ff */
[----:B---3--:R1:W-:Y:S01]  /*30e30*/  @P0 STG.E desc[UR48][R16.64], R239 ;  /* 0x000000ef10000986 */ /* 0x0083e2000c101930 */
[----:B------:R-:W-:Y:S01]  /*30e40*/  ISETP.LT.AND P0, PT, R10, UR4, !P1 ;  /* 0x000000040a007c0c */ /* 0x000fe2000cf01270 */
[----:B------:R-:W-:Y:S02]  /*30e50*/  ULDC UR4, c[0x0][0x228] ;  /* 0x00008a0000047ab9 */ /* 0x000fe40000000800 */
[----:B----4-:R-:W-:-:S04]  /*30e60*/  IMAD.WIDE R4, R149, 0x4, R2 ;  /* 0x0000000495047825 */ /* 0x010fc800078e0202 */
[----:B------:R-:W-:Y:S02]  /*30e70*/  VIADD R0, R9, 0x12 ;  /* 0x0000001209007836 */ /* 0x000fe40000000000 */
[----:B-1----:R-:W-:Y:S01]  /*30e80*/  IMAD.WIDE R16, R149, 0x4, R14 ;  /* 0x0000000495107825 */ /* 0x002fe200078e020e */
[----:B--2---:R1:W-:Y:S04]  /*30e90*/  @P6 STG.E desc[UR48][R20.64], R238 ;  /* 0x000000ee14006986 */ /* 0x0043e8000c101930 */
[----:B------:R-:W-:Y:S01]  /*30ea0*/  @P5 STG.E desc[UR48][R60.64], R251 ;  /* 0x000000fb3c005986 */ /* 0x000fe2000c101930 */
[----:B------:R-:W-:Y:S01]  /*30eb0*/  ISETP.LT.AND P5, PT, R12, UR6, !P1 ;  /* 0x000000060c007c0c */ /* 0x000fe2000cfa1270 */
[----:B------:R-:W-:Y:S02]  /*30ec0*/  ULDC UR6, c[0x0][0x228] ;  /* 0x00008a0000067ab9 */ /* 0x000fe40000000800 */
[----:B------:R2:W-:Y:S01]  /*30ed0*/  @P4 STG.E desc[UR48][R88.64], R19 ;  /* 0x0000001358004986 */ /* 0x0005e2000c101930 */
[----:B------:R-:W-:Y:S01]  /*30ee0*/  ISETP.LT.AND P4, PT, R13, UR4, !P1 ;  /* 0x000000040d007c0c */ /* 0x000fe2000cf81270 */
[----:B------:R-:W-:Y:S01]  /*30ef0*/  ULDC UR4, c[0x0][0x22c] ;  /* 0x00008b0000047ab9 */ /* 0x000fe20000000800 */
[----:B------:R-:W-:Y:S01]  /*30f00*/  ISETP.LT.AND P1, PT, R11, UR8, !P1 ;  /* 0x000000080b007c0c */ /* 0x000fe2000cf21270 */
[C---:B-1----:R-:W-:Y:S01]  /*30f10*/  IMAD.WIDE R20, R149.reuse, 0x4, R86 ;  /* 0x0000000495147825 */ /* 0x042fe200078e0256 */
[----:B------:R1:W-:Y:S01]  /*30f20*/  @P0 STG.E desc[UR48][R4.64], R7 ;  /* 0x0000000704000986 */ /* 0x0003e2000c101930 */
[----:B------:R-:W-:Y:S01]  /*30f30*/  ISETP.GE.AND P0, PT, R0, UR4, PT ;  /* 0x0000000400007c0c */ /* 0x000fe2000bf06270 */
[----:B------:R-:W-:Y:S01]  /*30f40*/  ULDC UR4, c[0x0][0x228] ;  /* 0x00008a0000047ab9 */ /* 0x000fe20000000800 */
[----:B------:R-:W-:Y:S01]  /*30f50*/  ISETP.LT.AND P6, PT, R10, UR10, !P3 ;  /* 0x0000000a0a007c0c */ /* 0x000fe2000dfc1270 */
[----:B------:R-:W-:Y:S01]  /*30f60*/  ULDC UR8, c[0x0][0x228] ;  /* 0x00008a0000087ab9 */ /* 0x000fe20000000800 */
[C---:B--2---:R-:W-:Y:S01]  /*30f70*/  IMAD.WIDE R18, R149.reuse, 0x4, R84 ;  /* 0x0000000495127825 */ /* 0x044fe200078e0254 */
[----:B------:R-:W-:-:S03]  /*30f80*/  IADD3 R89, R149, UR26, RZ ;  /* 0x0000001a95597c10 */ /* 0x000fc6000fffe0ff */
[----:B------:R2:W-:Y:S01]  /*30f90*/  @P4 STG.E desc[UR48][R16.64], R23 ;  /* 0x0000001710004986 */ /* 0x0005e2000c101930 */
[----:B------:R-:W-:-:S03]  /*30fa0*/  ULDC UR10, c[0x0][0x228] ;  /* 0x00008a00000a7ab9 */ /* 0x000fc60000000800 */
[----:B------:R3:W-:Y:S04]  /*30fb0*/  @P5 STG.E desc[UR48][R18.64], R63 ;  /* 0x0000003f12005986 */ /* 0x0007e8000c101930 */
[----:B------:R4:W-:Y:S01]  /*30fc0*/  @P1 STG.E desc[UR48][R20.64], R91 ;  /* 0x0000005b14001986 */ /* 0x0009e2000c101930 */
[----:B------:R-:W-:Y:S01]  /*30fd0*/  ISETP.LT.AND P1, PT, R13, UR4, !P3 ;  /* 0x000000040d007c0c */ /* 0x000fe2000df21270 */
[----:B------:R-:W-:Y:S02]  /*30fe0*/  ULDC UR4, c[0x0][0x228] ;  /* 0x00008a0000047ab9 */ /* 0x000fe40000000800 */
[----:B------:R-:W-:Y:S01]  /*30ff0*/  ISETP.LT.AND P4, PT, R12, UR4, !P3 ;  /* 0x000000040c007c0c */ /* 0x000fe2000df81270 */
[----:B------:R-:W-:Y:S01]  /*31000*/  IMAD.WIDE R60, R89, 0x4, R2 ;  /* 0x00000004593c7825 */ /* 0x000fe200078e0202 */
[----:B------:R-:W-:Y:S01]  /*31010*/  ISETP.LT.AND P3, PT, R11, UR6, !P3 ;  /* 0x000000060b007c0c */ /* 0x000fe2000df61270 */
[----:B------:R-:W-:-:S02]  /*31020*/  ULDC UR4, c[0x0][0x22c] ;  /* 0x00008b0000047ab9 */ /* 0x000fc40000000800 */
[----:B-1----:R-:W-:Y:S01]  /*31030*/  IMAD.WIDE R4, R89, 0x4, R14 ;  /* 0x0000000459047825 */ /* 0x002fe200078e020e */
[----:B------:R1:W-:Y:S03]  /*31040*/  @P6 STG.E desc[UR48][R60.64], R56 ;  /* 0x000000383c006986 */ /* 0x0003e6000c101930 */
[----:B------:R-:W-:Y:S02]  /*31050*/  VIADD R0, R9, 0x13 ;  /* 0x0000001309007836 */ /* 0x000fe40000000000 */
[C---:B------:R-:W-:Y:S01]  /*31060*/  IMAD.WIDE R6, R89.reuse, 0x4, R84 ;  /* 0x0000000459067825 */ /* 0x040fe200078e0254 */
[----:B------:R1:W-:Y:S01]  /*31070*/  @P1 STG.E desc[UR48][R4.64], R28 ;  /* 0x0000001c04001986 */ /* 0x0003e2000c101930 */
[----:B------:R-:W-:Y:S01]  /*31080*/  ISETP.LT.AND P5, PT, R10, UR8, !P2 ;  /* 0x000000080a007c0c */ /* 0x000fe2000d7a1270 */
[----:B------:R-:W-:Y:S01]  /*31090*/  ULDC UR6, c[0x0][0x228] ;  /* 0x00008a0000067ab9 */ /* 0x000fe20000000800 */
[----:B------:R-:W-:Y:S01]  /*310a0*/  ISETP.GE.AND P1, PT, R0, UR4, PT ;  /* 0x0000000400007c0c */ /* 0x000fe2000bf26270 */
[----:B--2---:R-:W-:Y:S01]  /*310b0*/  IMAD.WIDE R16, R89, 0x4, R86 ;  /* 0x0000000459107825 */ /* 0x004fe200078e0256 */
[----:B------:R-:W-:Y:S01]  /*310c0*/  ISETP.LT.AND P6, PT, R13, UR10, !P2 ;  /* 0x0000000a0d007c0c */ /* 0x000fe2000d7c1270 */
[----:B------:R-:W-:Y:S01]  /*310d0*/  ULDC UR4, c[0x0][0x228] ;  /* 0x00008a0000047ab9 */ /* 0x000fe20000000800 */
[----:B------:R2:W-:Y:S01]  /*310e0*/  @P4 STG.E desc[UR48][R6.64], R120 ;  /* 0x0000007806004986 */ /* 0x0005e2000c101930 */
[----:B------:R-:W-:Y:S01]  /*310f0*/  IADD3 R23, R89, UR26, RZ ;  /* 0x0000001a59177c10 */ /* 0x000fe2000fffe0ff */
[----:B------:R-:W-:Y:S01]  /*31100*/  ULDC UR8, c[0x0][0x228] ;  /* 0x00008a0000087ab9 */ /* 0x000fe20000000800 */
[----:B------:R-:W-:Y:S01]  /*31110*/  ISETP.LT.AND P4, PT, R12, UR4, !P2 ;  /* 0x000000040c007c0c */ /* 0x000fe2000d781270 */
[----:B------:R-:W-:Y:S01]  /*31120*/  ULDC UR4, c[0x0][0x228] ;  /* 0x00008a0000047ab9 */ /* 0x000fe20000000800 */
[----:B------:R2:W-:Y:S01]  /*31130*/  @P3 STG.E desc[UR48][R16.64], R24 ;  /* 0x0000001810003986 */ /* 0x0005e2000c101930 */
[----:B------:R-:W-:Y:S01]  /*31140*/  ISETP.LT.AND P2, PT, R11, UR4, !P2 ;  /* 0x000000040b007c0c */ /* 0x000fe2000d741270 */
[----:B---3--:R-:W-:Y:S01]  /*31150*/  IMAD.WIDE R18, R23, 0x4, R2 ;  /* 0x0000000417127825 */ /* 0x008fe200078e0202 */
[----:B------:R-:W-:Y:S01]  /*31160*/  ISETP.LT.AND P3, PT, R10, UR6, !P0 ;  /* 0x000000060a007c0c */ /* 0x000fe2000c761270 */
[----:B------:R-:W-:Y:S01]  /*31170*/  ULDC UR10, c[0x0][0x228] ;  /* 0x00008a00000a7ab9 */ /* 0x000fe20000000800 */
[----:B------:R-:W-:Y:S01]  /*31180*/  IADD3 R0, R9, 0x14, RZ ;  /* 0x0000001409007810 */ /* 0x000fe20007ffe0ff */
[C---:B----4-:R-:W-:Y:S01]  /*31190*/  IMAD.WIDE R20, R23.reuse, 0x4, R14 ;  /* 0x0000000417147825 */ /* 0x050fe200078e020e */
[----:B------:R3:W-:Y:S03]  /*311a0*/  @P5 STG.E desc[UR48][R18.64], R96 ;  /* 0x0000006012005986 */ /* 0x0007e6000c101930 */
[----:B-1----:R-:W-:-:S02]  /*311b0*/  VIADD R61, R23, UR26 ;  /* 0x0000001a173d7c36 */ /* 0x002fc40008000000 */
[----:B------:R-:W-:Y:S01]  /*311c0*/  IMAD.WIDE R4, R23, 0x4, R84 ;  /* 0x0000000417047825 */ /* 0x000fe200078e0254 */
[----:B------:R1:W-:Y:S01]  /*311d0*/  @P6 STG.E desc[UR48][R20.64], R92 ;  /* 0x0000005c14006986 */ /* 0x0003e2000c101930 */
[----:B------:R-:W-:Y:S01]  /*311e0*/  ISETP.LT.AND P5, PT, R13, UR8, !P0 ;  /* 0x000000080d007c0c */ /* 0x000fe2000c7a1270 */
[----:B------:R-:W-:Y:S01]  /*311f0*/  ULDC UR4, c[0x0][0x22c] ;  /* 0x00008b0000047ab9 */ /* 0x000fe20000000800 */
[----:B--2---:R-:W-:Y:S01]  /*31200*/  IMAD.WIDE R6, R23, 0x4, R86 ;  /* 0x0000000417067825 */ /* 0x004fe200078e0256 */
[----:B------:R-:W-:Y:S01]  /*31210*/  ISETP.LT.AND P6, PT, R12, UR10, !P0 ;  /* 0x0000000a0c007c0c */ /* 0x000fe2000c7c1270 */
[----:B------:R2:W-:Y:S01]  /*31220*/  @P4 STG.E desc[UR48][R4.64], R128 ;  /* 0x0000008004004986 */ /* 0x0005e2000c101930 */
[----:B------:R-:W-:Y:S01]  /*31230*/  ULDC UR6, c[0x0][0x228] ;  /* 0x00008a0000067ab9 */ /* 0x000fe20000000800 */
[C---:B------:R-:W-:Y:S01]  /*31240*/  IMAD.WIDE R16, R61.reuse, 0x4, R2 ;  /* 0x000000043d107825 */ /* 0x040fe200078e0202 */
[----:B------:R-:W-:Y:S01]  /*31250*/  ISETP.GE.AND P4, PT, R0, UR4, PT ;  /* 0x0000000400007c0c */ /* 0x000fe2000bf86270 */
[----:B------:R-:W-:Y:S01]  /*31260*/  @P2 STG.E desc[UR48][R6.64], R152 ;  /* 0x0000009806002986 */ /* 0x000fe2000c101930 */
[----:B------:R-:W-:Y:S01]  /*31270*/  ULDC UR4, c[0x0][0x228] ;  /* 0x00008a0000047ab9 */ /* 0x000fe20000000800 */
[----:B---3--:R-:W-:Y:S01]  /*31280*/  IMAD.WIDE R18, R61, 0x4, R14 ;  /* 0x000000043d127825 */ /* 0x008fe200078e020e */
[----:B------:R-:W-:Y:S01]  /*31290*/  ULDC UR8, c[0x0][0x228] ;  /* 0x00008a0000087ab9 */ /* 0x000fe20000000800 */
[----:B------:R-:W-:Y:S01]  /*312a0*/  @P3 STG.E desc[UR48][R16.64], R57 ;  /* 0x0000003910003986 */ /* 0x000fe2000c101930 */
[----:B------:R-:W-:Y:S01]  /*312b0*/  ISETP.LT.AND P3, PT, R11, UR4, !P0 ;  /* 0x000000040b007c0c */ /* 0x000fe2000c761270 */
[----:B-1----:R-:W-:Y:S01]  /*312c0*/  IMAD.WIDE R20, R61, 0x4, R84 ;  /* 0x000000043d147825 */ /* 0x002fe200078e0254 */
[----:B------:R-:W-:-:S03]  /*312d0*/  ULDC UR10, c[0x0][0x228] ;  /* 0x00008a00000a7ab9 */ /* 0x000fc60000000800 */
[----:B------:R-:W-:Y:S01]  /*312e0*/  VIADD R0, R9, 0x15 ;  /* 0x0000001509007836 */ /* 0x000fe20000000000 */
[----:B------:R-:W-:Y:S01]  /*312f0*/  @P5 STG.E desc[UR48][R18.64], R29 ;  /* 0x0000001d12005986 */ /* 0x000fe2000c101930 */
[----:B------:R-:W-:Y:S01]  /*31300*/  ULDC UR4, c[0x0][0x22c] ;  /* 0x00008b0000047ab9 */ /* 0x000fe20000000800 */
[----:B------:R-:W-:Y:S01]  /*31310*/  ISETP.LT.AND P0, PT, R10, UR6, !P1 ;  /* 0x000000060a007c0c */ /* 0x000fe2000cf01270 */
[----:B--2---:R-:W-:Y:S01]  /*31320*/  IMAD.WIDE R4, R61, 0x4, R86 ;  /* 0x000000043d047825 */ /* 0x004fe200078e0256 */
[----:B------:R1:W-:Y:S01]  /*31330*/  @P6 STG.E desc[UR48][R20.64], R121 ;  /* 0x0000007914006986 */ /* 0x0003e2000c101930 */
[----:B------:R-:W-:Y:S01]  /*31340*/  ISETP.LT.AND P5, PT, R13, UR8, !P1 ;  /* 0x000000080d007c0c */ /* 0x000fe2000cfa1270 */
[----:B------:R-:W-:Y:S01]  /*31350*/  ULDC UR6, c[0x0][0x228] ;  /* 0x00008a0000067ab9 */ /* 0x000fe20000000800 */
[----:B------:R-:W-:Y:S02]  /*31360*/  ISETP.LT.AND P6, PT, R12, UR10, !P1 ;  /* 0x0000000a0c007c0c */ /* 0x000fe4000cfc1270 */
[----:B------:R-:W-:Y:S01]  /*31370*/  ISETP.GE.AND P2, PT, R0, UR4, PT ;  /* 0x0000000400007c0c */ /* 0x000fe2000bf46270 */
[----:B------:R-:W-:Y:S01]  /*31380*/  VIADD R0, R9, 0x16 ;  /* 0x0000001609007836 */ /* 0x000fe20000000000 */
[----:B------:R-:W-:Y:S01]  /*31390*/  ULDC UR4, c[0x0][0x22c] ;  /* 0x00008b0000047ab9 */ /* 0x000fe20000000800 */
[----:B------:R2:W-:Y:S01]  /*313a0*/  @P3 STG.E desc[UR48][R4.64], R25 ;  /* 0x0000001904003986 */ /* 0x0005e2000c101930 */
[----:B------:R-:W-:Y:S01]  /*313b0*/  ULDC UR8, c[0x0][0x228] ;  /* 0x00008a0000087ab9 */ /* 0x000fe20000000800 */
[----:B------:R-:W-:Y:S01]  /*313c0*/  ULDC UR10, c[0x0][0x228] ;  /* 0x00008a00000a7ab9 */ /* 0x000fe20000000800 */
[----:B-1----:R-:W-:-:S02]  /*313d0*/  IADD3 R21, R61, UR26, RZ ;  /* 0x0000001a3d157c10 */ /* 0x002fc4000fffe0ff */
[----:B------:R-:W-:Y:S01]  /*313e0*/  ISETP.GE.AND P3, PT, R0, UR4, PT ;  /* 0x0000000400007c0c */ /* 0x000fe2000bf66270 */
[----:B------:R-:W-:Y:S02]  /*313f0*/  ULDC UR4, c[0x0][0x228] ;  /* 0x00008a0000047ab9 */ /* 0x000fe40000000800 */
[----:B------:R-:W-:Y:S01]  /*31400*/  IMAD.WIDE R6, R21, 0x4, R2 ;  /* 0x0000000415067825 */ /* 0x000fe200078e0202 */
[----:B------:R-:W-:Y:S01]  /*31410*/  ISETP.LT.AND P1, PT, R11, UR4, !P1 ;  /* 0x000000040b007c0c */ /* 0x000fe2000cf21270 */
[----:B------:R-:W-:Y:S02]  /*31420*/  ULDC UR4, c[0x0][0x228] ;  /* 0x00008a0000047ab9 */ /* 0x000fe40000000800 */
[C---:B------:R-:W-:Y:S01]  /*31430*/  IMAD.WIDE R16, R21.reuse, 0x4, R14 ;  /* 0x0000000415107825 */ /* 0x040fe200078e020e */
[----:B------:R1:W-:Y:S03]  /*31440*/  @P0 STG.E desc[UR48][R6.64], R97 ;  /* 0x0000006106000986 */ /* 0x0003e6000c101930 */
[----:B------:R-:W-:Y:S01]  /*31450*/  IMAD.WIDE R18, R21, 0x4, R84 ;  /* 0x0000000415127825 */ /* 0x000fe200078e0254 */
[----:B------:R3:W-:Y:S01]  /*31460*/  @P5 STG.E desc[UR48][R16.64], R93 ;  /* 0x0000005d10005986 */ /* 0x0007e2000c101930 */
[----:B------:R-:W-:Y:S01]  /*31470*/  ISETP.LT.AND P0, PT, R10, UR4, !P4 ;  /* 0x000000040a007c0c */ /* 0x000fe2000e701270 */
[----:B------:R-:W-:-:S02]  /*31480*/  ULDC UR4, c[0x0][0x228] ;  /* 0x00008a0000047ab9 */ /* 0x000fc40000000800 */
[----:B------:R4:W-:Y:S01]  /*31490*/  @P6 STG.E desc[UR48][R18.64], R129 ;  /* 0x0000008112006986 */ /* 0x0009e2000c101930 */
[----:B------:R-:W-:Y:S01]  /*314a0*/  ISETP.LT.AND P6, PT, R13, UR6, !P4 ;  /* 0x000000060d007c0c */ /* 0x000fe2000e7c1270 */
[C---:B------:R-:W-:Y:S01]  /*314b0*/  VIADD R23, R21.reuse, UR26 ;  /* 0x0000001a15177c36 */ /* 0x040fe20008000000 */
[----:B------:R-:W-:Y:S01]  /*314c0*/  ISETP.LT.AND P5, PT, R12, UR4, !P4 ;  /* 0x000000040c007c0c */ /* 0x000fe2000e7a1270 */
[----:B--2---:R-:W-:Y:S01]  /*314d0*/  IMAD.WIDE R4, R21, 0x4, R86 ;  /* 0x0000000415047825 */ /* 0x004fe200078e0256 */
[----:B------:R-:W-:Y:S01]  /*314e0*/  ISETP.LT.AND P4, PT, R11, UR8, !P4 ;  /* 0x000000080b007c0c */ /* 0x000fe2000e781270 */
[----:B------:R-:W-:Y:S01]  /*314f0*/  ULDC UR4, c[0x0][0x22c] ;  /* 0x00008b0000047ab9 */ /* 0x000fe20000000800 */
[----:B------:R-:W-:Y:S01]  /*31500*/  IADD3 R0, R9, 0x17, RZ ;  /* 0x0000001709007810 */ /* 0x000fe20007ffe0ff */
[----:B-1----:R-:W-:Y:S01]  /*31510*/  IMAD.WIDE R6, R23, 0x4, R2 ;  /* 0x0000000417067825 */ /* 0x002fe200078e0202 */
[----:B------:R1:W-:Y:S01]  /*31520*/  @P1 STG.E desc[UR48][R4.64], R153 ;  /* 0x0000009904001986 */ /* 0x0003e2000c101930 */
[----:B------:R-:W-:-:S02]  /*31530*/  ULDC UR6, c[0x0][0x228] ;  /* 0x00008a0000067ab9 */ /* 0x000fc40000000800 */
[C---:B---3--:R-:W-:Y:S01]  /*31540*/  IMAD.WIDE R16, R23.reuse, 0x4, R14 ;  /* 0x0000000417107825 */ /* 0x048fe200078e020e */
[----:B------:R-:W-:Y:S01]  /*31550*/  ISETP.GE.AND P1, PT, R0, UR4, PT ;  /* 0x0000000400007c0c */ /* 0x000fe2000bf26270 */
[----:B------:R-:W-:Y:S02]  /*31560*/  ULDC UR4, c[0x0][0x228] ;  /* 0x00008a0000047ab9 */ /* 0x000fe40000000800 */
[C---:B----4-:R-:W-:Y:S01]  /*31570*/  IMAD.WIDE R18, R23.reuse, 0x4, R84 ;  /* 0x0000000417127825 */ /* 0x050fe200078e0254 */
[----:B------:R2:W-:Y:S03]  /*31580*/  @P0 STG.E desc[UR48][R6.64], R58 ;  /* 0x0000003a06000986 */ /* 0x0005e6000c101930 */
[----:B------:R-:W-:Y:S01]  /*31590*/  IMAD.WIDE R20, R23, 0x4, R86 ;  /* 0x0000000417147825 */ /* 0x000fe200078e0256 */
[----:B------:R3:W-:Y:S01]  /*315a0*/  @P6 STG.E desc[UR48][R16.64], R30 ;  /* 0x0000001e10006986 */ /* 0x0007e2000c101930 */
[----:B------:R-:W-:Y:S01]  /*315b0*/  ISETP.LT.AND P0, PT, R10, UR4, !P2 ;  /* 0x000000040a007c0c */ /* 0x000fe2000d701270 */
[----:B------:R-:W-:Y:S01]  /*315c0*/  ULDC UR4, c[0x0][0x228] ;  /* 0x00008a0000047ab9 */ /* 0x000fe20000000800 */
[----:B------:R-:W-:Y:S01]  /*315d0*/  ULDC UR8, c[0x0][0x228] ;  /* 0x00008a0000087ab9 */ /* 0x000fe20000000800 */
[----:B------:R4:W-:Y:S01]  /*315e0*/  @P5 STG.E desc[UR48][R18.64], R122 ;  /* 0x0000007a12005986 */ /* 0x0009e2000c101930 */
[----:B------:R-:W-:Y:S01]  /*315f0*/  ISETP.LT.AND P5, PT, R12, UR6, !P2 ;  /* 0x000000060c007c0c */ /* 0x000fe2000d7a1270 */
[----:B------:R-:W-:Y:S01]  /*31600*/  VIADD R0, R9, 0x18 ;  /* 0x0000001809007836 */ /* 0x000fe20000000000 */
[----:B------:R-:W-:Y:S01]  /*31610*/  IADD3 R23, R23, UR26, RZ ;  /* 0x0000001a17177c10 */ /* 0x000fe2000fffe0ff */
[----:B------:R4:W-:Y:S01]  /*31620*/  @P4 STG.E desc[UR48][R20.64], R26 ;  /* 0x0000001a14004986 */ /* 0x0009e2000c101930 */
[----:B------:R-:W-:Y:S01]  /*31630*/  ISETP.LT.AND P4, PT, R13, UR4, !P2 ;  /* 0x000000040d007c0c */ /* 0x000fe2000d781270 */
[----:B------:R-:W-:Y:S01]  /*31640*/  ULDC UR4, c[0x0][0x22c] ;  /* 0x00008b0000047ab9 */ /* 0x000fe20000000800 */
[----:B------:R-:W-:Y:S01]  /*31650*/  ISETP.LT.AND P2, PT, R11, UR8, !P2 ;  /* 0x000000080b007c0c */ /* 0x000fe2000d741270 */
[----:B-1----:R-:W-:Y:S01]  /*31660*/  IMAD.WIDE R4, R23, 0x4, R2 ;  /* 0x0000000417047825 */ /* 0x002fe200078e0202 */
[----:B------:R-:W-:Y:S01]  /*31670*/  ISETP.LT.AND P6, PT, R10, UR10, !P3 ;  /* 0x0000000a0a007c0c */ /* 0x000fe2000dfc1270 */
[----:B------:R-:W-:-:S02]  /*31680*/  ULDC UR6, c[0x0][0x228] ;  /* 0x00008a0000067ab9 */ /* 0x000fc40000000800 */
[C---:B--2---:R-:W-:Y:S01]  /*31690*/  IMAD.WIDE R6, R23.reuse, 0x4, R14 ;  /* 0x0000000417067825 */ /* 0x044fe200078e020e */
[----:B------:R1:W-:Y:S03]  /*316a0*/  @P0 STG.E desc[UR48][R4.64], R98 ;  /* 0x0000006204000986 */ /* 0x0003e6000c101930 */
[----:B---3--:R-:W-:Y:S01]  /*316b0*/  IMAD.WIDE R16, R23, 0x4, R84 ;  /* 0x0000000417107825 */ /* 0x008fe200078e0254 */
[----:B------:R-:W-:-:S03]  /*316c0*/  ISETP.GE.AND P0, PT, R0, UR4, PT ;  /* 0x0000000400007c0c */ /* 0x000fc6000bf06270 */
[C---:B----4-:R-:W-:Y:S01]  /*316d0*/  IMAD.WIDE R18, R23.reuse, 0x4, R86 ;  /* 0x0000000417127825 */ /* 0x050fe200078e0256 */
[----:B------:R2:W-:Y:S01]  /*316e0*/  @P4 STG.E desc[UR48][R6.64], R94 ;  /* 0x0000005e06004986 */ /* 0x0005e2000c101930 */
[----:B------:R-:W-:Y:S01]  /*316f0*/  ULDC UR4, c[0x0][0x228] ;  /* 0x00008a0000047ab9 */ /* 0x000fe20000000800 */
[----:B------:R-:W-:Y:S01]  /*31700*/  IADD3 R25, R23, UR26, RZ ;  /* 0x0000001a17197c10 */ /* 0x000fe2000fffe0ff */
[----:B------:R-:W-:Y:S01]  /*31710*/  ULDC UR8, c[0x0][0x228] ;  /* 0x00008a0000087ab9 */ /* 0x000fe20000000800 */
[----:B------:R3:W-:Y:S01]  /*31720*/  @P5 STG.E desc[UR48][R16.64], R130 ;  /* 0x0000008210005986 */ /* 0x0007e2000c101930 */
[----:B------:R-:W-:-:S03]  /*31730*/  ULDC UR10, c[0x0][0x228] ;  /* 0x00008a00000a7ab9 */ /* 0x000fc60000000800 */
[----:B------:R4:W-:Y:S01]  /*31740*/  @P2 STG.E desc[UR48][R18.64], R154 ;  /* 0x0000009a12002986 */ /* 0x0009e2000c101930 */
[----:B------:R-:W-:Y:S01]  /*31750*/  ISETP.LT.AND P2, PT, R13, UR4, !P3 ;  /* 0x000000040d007c0c */ /* 0x000fe2000df41270 */
[----:B------:R-:W-:Y:S02]  /*31760*/  ULDC UR4, c[0x0][0x228] ;  /* 0x00008a0000047ab9 */ /* 0x000fe40000000800 */
[----:B------:R-:W-:Y:S01]  /*31770*/  ISETP.LT.AND P4, PT, R12, UR4, !P3 ;  /* 0x000000040c007c0c */ /* 0x000fe2000df81270 */
[----:B------:R-:W-:Y:S01]  /*31780*/  IMAD.WIDE R20, R25, 0x4, R2 ;  /* 0x0000000419147825 */ /* 0x000fe200078e0202 */
[----:B------:R-:W-:Y:S01]  /*31790*/  ISETP.LT.AND P3, PT, R11, UR6, !P3 ;  /* 0x000000060b007c0c */ /* 0x000fe2000df61270 */
[----:B------:R-:W-:Y:S02]  /*317a0*/  ULDC UR4, c[0x0][0x22c] ;  /* 0x00008b0000047ab9 */ /* 0x000fe40000000800 */
[----:B-1----:R-:W-:Y:S01]  /*317b0*/  IMAD.WIDE R4, R25, 0x4, R14 ;  /* 0x0000000419047825 */ /* 0x002fe200078e020e */
[----:B------:R1:W-:Y:S03]  /*317c0*/  @P6 STG.E desc[UR48][R20.64], R59 ;  /* 0x0000003b14006986 */ /* 0x0003e6000c101930 */
[----:B------:R-:W-:-:S02]  /*317d0*/  VIADD R0, R9, 0x19 ;  /* 0x0000001909007836 */ /* 0x000fc40000000000 */
[C---:B--2---:R-:W-:Y:S01]  /*317e0*/  IMAD.WIDE R6, R25.reuse, 0x4, R84 ;  /* 0x0000000419067825 */ /* 0x044fe200078e0254 */
[----:B------:R2:W-:Y:S01]  /*317f0*/  @P2 STG.E desc[UR48][R4.64], R31 ;  /* 0x0000001f04002986 */ /* 0x0005e2000c101930 */
[----:B------:R-:W-:Y:S01]  /*31800*/  ISETP.LT.AND P5, PT, R10, UR8, !P1 ;  /* 0x000000080a007c0c */ /* 0x000fe2000cfa1270 */
[----:B------:R-:W-:Y:S01]  /*31810*/  ULDC UR6, c[0x0][0x228] ;  /* 0x00008a0000067ab9 */ /* 0x000fe20000000800 */
[----:B------:R-:W-:Y:S01]  /*31820*/  ISETP.GE.AND P2, PT, R0, UR4, PT ;  /* 0x0000000400007c0c */ /* 0x000fe2000bf46270 */
[----:B---3--:R-:W-:Y:S01]  /*31830*/  IMAD.WIDE R16, R25, 0x4, R86 ;  /* 0x0000000419107825 */ /* 0x008fe200078e0256 */
        /* <DEDUP_REMOVED lines=9> */
[----:B----4-:R-:W-:Y:S01]  /*318d0*/  IMAD.WIDE R18, R23, 0x4, R2 ;  /* 0x0000000417127825 */ /* 0x010fe200078e0202 */
[----:B------:R-:W-:Y:S01]  /*318e0*/  ISETP.LT.AND P3, PT, R10, UR6, !P0 ;  /* 0x000000060a007c0c */ /* 0x000fe2000c761270 */
[----:B------:R-:W-:Y:S01]  /*318f0*/  ULDC UR10, c[0x0][0x228] ;  /* 0x00008a00000a7ab9 */ /* 0x000fe20000000800 */
[----:B------:R-:W-:Y:S01]  /*31900*/  IADD3 R0, R9, 0x1a, RZ ;  /* 0x0000001a09007810 */ /* 0x000fe20007ffe0ff */
[C---:B-1----:R-:W-:Y:S01]  /*31910*/  IMAD.WIDE R20, R23.reuse, 0x4, R14 ;  /* 0x0000000417147825 */ /* 0x042fe200078e020e */
[----:B------:R1:W-:Y:S03]  /*31920*/  @P5 STG.E desc[UR48][R18.64], R99 ;  /* 0x0000006312005986 */ /* 0x0003e6000c101930 */
[----:B------:R-:W-:-:S02]  /*31930*/  VIADD R25, R23, UR26 ;  /* 0x0000001a17197c36 */ /* 0x000fc40008000000 */
[----:B--2---:R-:W-:Y:S01]  /*31940*/  IMAD.WIDE R4, R23, 0x4, R84 ;  /* 0x0000000417047825 */ /* 0x004fe200078e0254 */
[----:B------:R2:W-:Y:S01]  /*31950*/  @P6 STG.E desc[UR48][R20.64], R95 ;  /* 0x0000005f14006986 */ /* 0x0005e2000c101930 */
[----:B------:R-:W-:Y:S01]  /*31960*/  ISETP.LT.AND P5, PT, R13, UR8, !P0 ;  /* 0x000000080d007c0c */ /* 0x000fe2000c7a1270 */
[----:B------:R-:W-:Y:S01]  /*31970*/  ULDC UR4, c[0x0][0x22c] ;  /* 0x00008b0000047ab9 */ /* 0x000fe20000000800 */
[----:B---3--:R-:W-:Y:S01]  /*31980*/  IMAD.WIDE R6, R23, 0x4, R86 ;  /* 0x0000000417067825 */ /* 0x008fe200078e0256 */
[----:B------:R-:W-:Y:S01]  /*31990*/  ISETP.LT.AND P6, PT, R12, UR10, !P0 ;  /* 0x0000000a0c007c0c */ /* 0x000fe2000c7c1270 */
[----:B------:R3:W-:Y:S01]  /*319a0*/  @P4 STG.E desc[UR48][R4.64], R131 ;  /* 0x0000008304004986 */ /* 0x0007e2000c101930 */
[----:B------:R-:W-:Y:S01]  /*319b0*/  ULDC UR6, c[0x0][0x228] ;  /* 0x00008a0000067ab9 */ /* 0x000fe20000000800 */
[C---:B------:R-:W-:Y:S01]  /*319c0*/  IMAD.WIDE R16, R25.reuse, 0x4, R2 ;  /* 0x0000000419107825 */ /* 0x040fe200078e0202 */
[----:B------:R-:W-:Y:S01]  /*319d0*/  ISETP.GE.AND P4, PT, R0, UR4, PT ;  /* 0x0000000400007c0c */ /* 0x000fe2000bf86270 */
[----:B------:R-:W-:Y:S01]  /*319e0*/  @P1 STG.E desc[UR48][R6.64], R155 ;  /* 0x0000009b06001986 */ /* 0x000fe2000c101930 */
[----:B------:R-:W-:Y:S01]  /*319f0*/  ULDC UR4, c[0x0][0x228] ;  /* 0x00008a0000047ab9 */ /* 0x000fe20000000800 */
[----:B-1----:R-:W-:Y:S01]  /*31a00*/  IMAD.WIDE R18, R25, 0x4, R14 ;  /* 0x0000000419127825 */ /* 0x002fe200078e020e */
[----:B------:R-:W-:Y:S01]  /*31a10*/  ULDC UR8, c[0x0][0x228] ;  /* 0x00008a0000087ab9 */ /* 0x000fe20000000800 */
[----:B------:R-:W-:Y:S01]  /*31a20*/  @P3 STG.E desc[UR48][R16.64], R124 ;  /* 0x0000007c10003986 */ /* 0x000fe2000c101930 */
[----:B------:R-:W-:Y:S01]  /*31a30*/  ISETP.LT.AND P3, PT, R11, UR4, !P0 ;  /* 0x000000040b007c0c */ /* 0x000fe2000c761270 */
[----:B--2---:R-:W-:Y:S01]  /*31a40*/  IMAD.WIDE R20, R25, 0x4, R84 ;  /* 0x0000000419147825 */ /* 0x004fe200078e0254 */
[----:B------:R-:W-:-:S03]  /*31a50*/  ULDC UR10, c[0x0][0x228] ;  /* 0x00008a00000a7ab9 */ /* 0x000fc60000000800 */
[----:B------:R-:W-:Y:S01]  /*31a60*/  VIADD R0, R9, 0x1b ;  /* 0x0000001b09007836 */ /* 0x000fe20000000000 */
[----:B------:R-:W-:Y:S01]  /*31a70*/  @P5 STG.E desc[UR48][R18.64], R64 ;  /* 0x0000004012005986 */ /* 0x000fe2000c101930 */
[----:B------:R-:W-:Y:S01]  /*31a80*/  ULDC UR4, c[0x0][0x22c] ;  /* 0x00008b0000047ab9 */ /* 0x000fe20000000800 */
[----:B------:R-:W-:Y:S01]  /*31a90*/  ISETP.LT.AND P1, PT, R10, UR6, !P2 ;  /* 0x000000060a007c0c */ /* 0x000fe2000d721270 */
[----:B---3--:R-:W-:Y:S01]  /*31aa0*/  IMAD.WIDE R4, R25, 0x4, R86 ;  /* 0x0000000419047825 */ /* 0x008fe200078e0256 */
        /* <DEDUP_REMOVED lines=50> */
[----:B------:R-:W-:-:S02]  /*31dd0*/  ISETP.LT.AND P0, PT, R11, UR8, !P0 ;  /* 0x000000080b007c0c */ /* 0x000fc4000c701270 */
[----:B------:R-:W-:Y:S01]  /*31de0*/  ISETP.LT.AND P6, PT, R10, UR10, !P3 ;  /* 0x0000000a0a007c0c */ /* 0x000fe2000dfc1270 */
[C---:B-1----:R-:W-:Y:S01]  /*31df0*/  IMAD.WIDE R4, R23.reuse, 0x4, R2 ;  /* 0x0000000417047825 */ /* 0x042fe200078e0202 */
[C---:B------:R-:W-:Y:S01]  /*31e00*/  IADD3 R25, R23.reuse, UR26, RZ ;  /* 0x0000001a17197c10 */ /* 0x040fe2000fffe0ff */
[----:B------:R-:W-:Y:S01]  /*31e10*/  ULDC UR6, c[0x0][0x228] ;  /* 0x00008a0000067ab9 */ /* 0x000fe20000000800 */
[----:B------:R-:W-:Y:S01]  /*31e20*/  ULDC UR8, c[0x0][0x228] ;  /* 0x00008a0000087ab9 */ /* 0x000fe20000000800 */
[C---:B--2---:R-:W-:Y:S01]  /*31e30*/  IMAD.WIDE R6, R23.reuse, 0x4, R14 ;  /* 0x0000000417067825 */ /* 0x044fe200078e020e */
[----:B------:R1:W-:Y:S03]  /*31e40*/  @P1 STG.E desc[UR48][R4.64], R101 ;  /* 0x0000006504001986 */ /* 0x0003e6000c101930 */
[----:B---3--:R-:W-:Y:S01]  /*31e50*/  IMAD.WIDE R16, R23, 0x4, R84 ;  /* 0x0000000417107825 */ /* 0x008fe200078e0254 */
[----:B------:R-:W-:-:S03]  /*31e60*/  ISETP.GE.AND P1, PT, R0, UR4, PT ;  /* 0x0000000400007c0c */ /* 0x000fc6000bf26270 */
[----:B----4-:R-:W-:Y:S01]  /*31e70*/  IMAD.WIDE R18, R23, 0x4, R86 ;  /* 0x0000000417127825 */ /* 0x010fe200078e0256 */
[----:B------:R2:W-:Y:S01]  /*31e80*/  @P4 STG.E desc[UR48][R6.64], R133 ;  /* 0x0000008506004986 */ /* 0x0005e2000c101930 */
[----:B------:R-:W-:Y:S01]  /*31e90*/  ULDC UR4, c[0x0][0x228] ;  /* 0x00008a0000047ab9 */ /* 0x000fe20000000800 */
[----:B------:R-:W-:Y:S01]  /*31ea0*/  ULDC UR10, c[0x0][0x228] ;  /* 0x00008a00000a7ab9 */ /* 0x000fe20000000800 */
[----:B------:R-:W-:Y:S01]  /*31eb0*/  IMAD.WIDE R20, R25, 0x4, R2 ;  /* 0x0000000419147825 */ /* 0x000fe200078e0202 */
[----:B------:R3:W-:Y:S04]  /*31ec0*/  @P5 STG.E desc[UR48][R16.64], R185 ;  /* 0x000000b910005986 */ /* 0x0007e8000c101930 */
[----:B------:R4:W-:Y:S01]  /*31ed0*/  @P0 STG.E desc[UR48][R18.64], R165 ;  /* 0x000000a512000986 */ /* 0x0009e2000c101930 */
[----:B------:R-:W-:Y:S01]  /*31ee0*/  ISETP.LT.AND P0, PT, R13, UR4, !P3 ;  /* 0x000000040d007c0c */ /* 0x000fe2000df01270 */
[----:B------:R-:W-:-:S02]  /*31ef0*/  ULDC UR4, c[0x0][0x228] ;  /* 0x00008a0000047ab9 */ /* 0x000fc40000000800 */
[----:B------:R4:W-:Y:S01]  /*31f00*/  @P6 STG.E desc[UR48][R20.64], R126 ;  /* 0x0000007e14006986 */ /* 0x0009e2000c101930 */
[----:B------:R-:W-:Y:S01]  /*31f10*/  ISETP.LT.AND P6, PT, R12, UR4, !P3 ;  /* 0x000000040c007c0c */ /* 0x000fe2000dfc1270 */
[----:B-1----:R-:W-:Y:S01]  /*31f20*/  IMAD.WIDE R4, R25, 0x4, R14 ;  /* 0x0000000419047825 */ /* 0x002fe200078e020e */
[----:B------:R-:W-:Y:S01]  /*31f30*/  ISETP.LT.AND P3, PT, R11, UR6, !P3 ;  /* 0x000000060b007c0c */ /* 0x000fe2000df61270 */
[----:B------:R-:W-:Y:S01]  /*31f40*/  ULDC UR4, c[0x0][0x22c] ;  /* 0x00008b0000047ab9 */ /* 0x000fe20000000800 */
[----:B------:R-:W-:Y:S01]  /*31f50*/  ISETP.LT.AND P4, PT, R10, UR8, !P2 ;  /* 0x000000080a007c0c */ /* 0x000fe2000d781270 */
[----:B------:R-:W-:Y:S01]  /*31f60*/  VIADD R0, R9, 0x1f ;  /* 0x0000001f09007836 */ /* 0x000fe20000000000 */
[----:B------:R-:W-:Y:S01]  /*31f70*/  ISETP.LT.AND P5, PT, R13, UR10, !P2 ;  /* 0x0000000a0d007c0c */ /* 0x000fe2000d7a1270 */
[C---:B--2---:R-:W-:Y:S01]  /*31f80*/  IMAD.WIDE R6, R25.reuse, 0x4, R84 ;  /* 0x0000000419067825 */ /* 0x044fe200078e0254 */
[C---:B------:R-:W-:Y:S01]  /*31f90*/  IADD3 R23, R25.reuse, UR26, RZ ;  /* 0x0000001a19177c10 */ /* 0x040fe2000fffe0ff */
[----:B------:R1:W-:Y:S02]  /*31fa0*/  @P0 STG.E desc[UR48][R4.64], R66 ;  /* 0x0000004204000986 */ /* 0x0003e4000c101930 */
[----:B---3--:R-:W-:Y:S01]  /*31fb0*/  IMAD.WIDE R16, R25, 0x4, R86 ;  /* 0x0000000419107825 */ /* 0x008fe200078e0256 */
[----:B------:R-:W-:Y:S01]  /*31fc0*/  ISETP.GE.AND P0, PT, R0, UR4, PT ;  /* 0x0000000400007c0c */ /* 0x000fe2000bf06270 */
[----:B------:R2:W-:Y:S01]  /*31fd0*/  @P6 STG.E desc[UR48][R6.64], R162 ;  /* 0x000000a206006986 */ /* 0x0005e2000c101930 */
[----:B------:R-:W-:Y:S01]  /*31fe0*/  ULDC UR4, c[0x0][0x228] ;  /* 0x00008a0000047ab9 */ /* 0x000fe20000000800 */
[C---:B----4-:R-:W-:Y:S01]  /*31ff0*/  IMAD.WIDE R18, R23.reuse, 0x4, R2 ;  /* 0x0000000417127825 */ /* 0x050fe200078e0202 */
[----:B------:R-:W-:Y:S01]  /*32000*/  ULDC UR6, c[0x0][0x228] ;  /* 0x00008a0000067ab9 */ /* 0x000fe20000000800 */
[----:B------:R3:W-:Y:S01]  /*32010*/  @P3 STG.E desc[UR48][R16.64], R34 ;  /* 0x0000002210003986 */ /* 0x0007e2000c101930 */
[----:B------:R-:W-:Y:S01]  /*32020*/  ISETP.LT.AND P3, PT, R12, UR4, !P2 ;  /* 0x000000040c007c0c */ /* 0x000fe2000d761270 */
[----:B------:R-:W-:Y:S01]  /*32030*/  IMAD.WIDE R20, R23, 0x4, R14 ;  /* 0x0000000417147825 */ /* 0x000fe200078e020e */
[----:B------:R-:W-:Y:S01]  /*32040*/  ULDC UR4, c[0x0][0x228] ;  /* 0x00008a0000047ab9 */ /* 0x000fe20000000800 */
[----:B------:R4:W-:Y:S01]  /*32050*/  @P4 STG.E desc[UR48][R18.64], R102 ;  /* 0x0000006612004986 */ /* 0x0009e2000c101930 */
[----:B------:R-:W-:Y:S01]  /*32060*/  ULDC UR8, c[0x0][0x228] ;  /* 0x00008a0000087ab9 */ /* 0x000fe20000000800 */
[----:B------:R-:W-:Y:S01]  /*32070*/  ISETP.LT.AND P2, PT, R11, UR4, !P2 ;  /* 0x000000040b007c0c */ /* 0x000fe2000d741270 */
[----:B------:R-:W-:Y:S01]  /*32080*/  ULDC UR10, c[0x0][0x228] ;  /* 0x00008a00000a7ab9 */ /* 0x000fe20000000800 */
[----:B------:R4:W-:Y:S01]  /*32090*/  @P5 STG.E desc[UR48][R20.64], R134 ;  /* 0x0000008614005986 */ /* 0x0009e2000c101930 */
[----:B------:R-:W-:Y:S01]  /*320a0*/  ISETP.LT.AND P6, PT, R10, UR6, !P1 ;  /* 0x000000060a007c0c */ /* 0x000fe2000cfc1270 */
[----:B-1----:R-:W-:Y:S01]  /*320b0*/  IMAD.WIDE R4, R23, 0x4, R84 ;  /* 0x0000000417047825 */ /* 0x002fe200078e0254 */
[----:B------:R-:W-:Y:S01]  /*320c0*/  ISETP.LT.AND P5, PT, R13, UR8, !P1 ;  /* 0x000000080d007c0c */ /* 0x000fe2000cfa1270 */
[----:B------:R-:W-:Y:S01]  /*320d0*/  ULDC UR4, c[0x0][0x22c] ;  /* 0x00008b0000047ab9 */ /* 0x000fe20000000800 */
[----:B------:R-:W-:Y:S01]  /*320e0*/  ISETP.LT.AND P4, PT, R12, UR10, !P1 ;  /* 0x0000000a0c007c0c */ /* 0x000fe2000cf81270 */
[----:B------:R-:W-:Y:S01]  /*320f0*/  VIADD R25, R23, UR26 ;  /* 0x0000001a17197c36 */ /* 0x000fe20008000000 */
[----:B------:R-:W-:Y:S01]  /*32100*/  IADD3 R0, R9, 0x20, RZ ;  /* 0x0000002009007810 */ /* 0x000fe20007ffe0ff */
[----:B------:R1:W-:Y:S01]  /*32110*/  @P3 STG.E desc[UR48][R4.64], R186 ;  /* 0x000000ba04003986 */ /* 0x0003e2000c101930 */
[----:B--2---:R-:W-:Y:S01]  /*32120*/  IMAD.WIDE R6, R23, 0x4, R86 ;  /* 0x0000000417067825 */ /* 0x004fe200078e0256 */
[----:B------:R-:W-:Y:S01]  /*32130*/  ULDC UR6, c[0x0][0x228] ;  /* 0x00008a0000067ab9 */ /* 0x000fe20000000800 */
[----:B------:R-:W-:Y:S01]  /*32140*/  ISETP.GE.AND P3, PT, R0, UR4, PT ;  /* 0x0000000400007c0c */ /* 0x000fe2000bf66270 */
[----:B------:R-:W-:Y:S01]  /*32150*/  ULDC UR4, c[0x0][0x228] ;  /* 0x00008a0000047ab9 */ /* 0x000fe20000000800 */
[----:B---3--:R-:W-:Y:S01]  /*32160*/  IMAD.WIDE R16, R25, 0x4, R2 ;  /* 0x0000000419107825 */ /* 0x008fe200078e0202 */
[----:B------:R-:W-:Y:S01]  /*32170*/  ISETP.LT.AND P1, PT, R11, UR4, !P1 ;  /* 0x000000040b007c0c */ /* 0x000fe2000cf21270 */
[----:B------:R-:W-:Y:S01]  /*32180*/  ULDC UR8, c[0x0][0x228] ;  /* 0x00008a0000087ab9 */ /* 0x000fe20000000800 */
[----:B------:R-:W-:Y:S01]  /*32190*/  ULDC UR10, c[0x0][0x228] ;  /* 0x00008a00000a7ab9 */ /* 0x000fe20000000800 */
[----:B----4-:R-:W-:Y:S01]  /*321a0*/  IMAD.WIDE R18, R25, 0x4, R14 ;  /* 0x0000000419127825 */ /* 0x010fe200078e020e */
[----:B------:R-:W-:Y:S01]  /*321b0*/  @P2 STG.E desc[UR48][R6.64], R166 ;  /* 0x000000a606002986 */ /* 0x000fe2000c101930 */
[----:B------:R-:W-:-:S02]  /*321c0*/  ULDC UR4, c[0x0][0x22c] ;  /* 0x00008b0000047ab9 */ /* 0x000fc40000000800 */
[----:B------:R-:W-:Y:S01]  /*321d0*/  IMAD.WIDE R20, R25, 0x4, R84 ;  /* 0x0000000419147825 */ /* 0x000fe200078e0254 */
[----:B------:R-:W-:Y:S03]  /*321e0*/  @P6 STG.E desc[UR48][R16.64], R127 ;  /* 0x0000007f10006986 */ /* 0x000fe6000c101930 */
[----:B------:R-:W-:Y:S01]  /*321f0*/  VIADD R0, R9, 0x21 ;  /* 0x0000002109007836 */ /* 0x000fe20000000000 */
[----:B------:R-:W-:Y:S01]  /*32200*/  @P5 STG.E desc[UR48][R18.64], R67 ;  /* 0x0000004312005986 */ /* 0x000fe2000c101930 */
[----:B------:R-:W-:Y:S01]  /*32210*/  ISETP.LT.AND P5, PT, R13, UR8, !P0 ;  /* 0x000000080d007c0c */ /* 0x000fe2000c7a1270 */
[----:B-1----:R-:W-:Y:S01]  /*32220*/  IMAD.WIDE R4, R25, 0x4, R86 ;  /* 0x0000000419047825 */ /* 0x002fe200078e0256 */
[----:B------:R-:W-:Y:S01]  /*32230*/  ISETP.LT.AND P6, PT, R12, UR10, !P0 ;  /* 0x0000000a0c007c0c */ /* 0x000fe2000c7c1270 */
[----:B------:R1:W-:Y:S01]  /*32240*/  @P4 STG.E desc[UR48][R20.64], R163 ;  /* 0x000000a314004986 */ /* 0x0003e2000c101930 */
[----:B------:R-:W-:Y:S01]  /*32250*/  ISETP.LT.AND P4, PT, R10, UR6, !P0 ;  /* 0x000000060a007c0c */ /* 0x000fe2000c781270 */
[----:B------:R-:W-:Y:S01]  /*32260*/  ULDC UR6, c[0x0][0x228] ;  /* 0x00008a0000067ab9 */ /* 0x000fe20000000800 */
        /* <DEDUP_REMOVED lines=34> */
[C---:B------:R-:W-:Y:S01]  /*32490*/  IMAD.WIDE R20, R23.reuse, 0x4, R86 ;  /* 0x0000000417147825 */ /* 0x040fe200078e0256 */
[----:B------:R3:W-:Y:S01]  /*324a0*/  @P6 STG.E desc[UR48][R16.64], R68 ;  /* 0x0000004410006986 */ /* 0x0007e2000c101930 */
[----:B------:R-:W-:Y:S01]  /*324b0*/  ISETP.LT.AND P4, PT, R10, UR4, !P2 ;  /* 0x000000040a007c0c */ /* 0x000fe2000d781270 */
[----:B------:R-:W-:Y:S01]  /*324c0*/  ULDC UR4, c[0x0][0x228] ;  /* 0x00008a0000047ab9 */ /* 0x000fe20000000800 */
[----:B------:R-:W-:Y:S01]  /*324d0*/  ULDC UR8, c[0x0][0x228] ;  /* 0x00008a0000087ab9 */ /* 0x000fe20000000800 */
[----:B------:R4:W-:Y:S01]  /*324e0*/  @P5 STG.E desc[UR48][R18.64], R192 ;  /* 0x000000c012005986 */ /* 0x0009e2000c101930 */
[----:B------:R-:W-:-:S03]  /*324f0*/  IADD3 R23, R23, UR26, RZ ;  /* 0x0000001a17177c10 */ /* 0x000fc6000fffe0ff */
[----:B------:R4:W-:Y:S01]  /*32500*/  @P3 STG.E desc[UR48][R20.64], R36 ;  /* 0x0000002414003986 */ /* 0x0009e2000c101930 */
[----:B------:R-:W-:Y:S02]  /*32510*/  ISETP.LT.AND P3, PT, R13, UR4, !P2 ;  /* 0x000000040d007c0c */ /* 0x000fe4000d761270 */
[----:B------:R-:W-:Y:S01]  /*32520*/  ISETP.LT.AND P5, PT, R12, UR6, !P2 ;  /* 0x000000060c007c0c */ /* 0x000fe2000d7a1270 */
[----:B-1----:R-:W-:Y:S01]  /*32530*/  IMAD.WIDE R4, R23, 0x4, R2 ;  /* 0x0000000417047825 */ /* 0x002fe200078e0202 */
[----:B------:R-:W-:Y:S01]  /*32540*/  ISETP.LT.AND P2, PT, R11, UR8, !P2 ;  /* 0x000000080b007c0c */ /* 0x000fe2000d741270 */
[----:B------:R-:W-:Y:S02]  /*32550*/  ULDC UR4, c[0x0][0x22c] ;  /* 0x00008b0000047ab9 */ /* 0x000fe40000000800 */
[----:B------:R-:W-:Y:S02]  /*32560*/  VIADD R0, R9, 0x24 ;  /* 0x0000002409007836 */ /* 0x000fe40000000000 */
[C---:B--2---:R-:W-:Y:S01]  /*32570*/  IMAD.WIDE R6, R23.reuse, 0x4, R14 ;  /* 0x0000000417067825 */ /* 0x044fe200078e020e */
[----:B------:R1:W-:Y:S03]  /*32580*/  @P4 STG.E desc[UR48][R4.64], R104 ;  /* 0x0000006804004986 */ /* 0x0003e6000c101930 */
[----:B---3--:R-:W-:Y:S01]  /*32590*/  IMAD.WIDE R16, R23, 0x4, R84 ;  /* 0x0000000417107825 */ /* 0x008fe200078e0254 */
[----:B------:R-:W-:Y:S01]  /*325a0*/  ISETP.GE.AND P4, PT, R0, UR4, PT ;  /* 0x0000000400007c0c */ /* 0x000fe2000bf86270 */
[----:B------:R-:W-:-:S02]  /*325b0*/  ULDC UR4, c[0x0][0x228] ;  /* 0x00008a0000047ab9 */ /* 0x000fc40000000800 */
[----:B----4-:R-:W-:Y:S01]  /*325c0*/  IMAD.WIDE R18, R23, 0x4, R86 ;  /* 0x0000000417127825 */ /* 0x010fe200078e0256 */
[----:B------:R-:W-:Y:S01]  /*325d0*/  ISETP.LT.AND P6, PT, R10, UR10, !P1 ;  /* 0x0000000a0a007c0c */ /* 0x000fe2000cfc1270 */
[----:B------:R2:W-:Y:S01]  /*325e0*/  @P3 STG.E desc[UR48][R6.64], R136 ;  /* 0x0000008806003986 */ /* 0x0005e2000c101930 */
[----:B------:R-:W-:Y:S01]  /*325f0*/  ISETP.LT.AND P3, PT, R13, UR4, !P1 ;  /* 0x000000040d007c0c */ /* 0x000fe2000cf61270 */
[----:B------:R-:W-:Y:S01]  /*32600*/  ULDC UR4, c[0x0][0x228] ;  /* 0x00008a0000047ab9 */ /* 0x000fe20000000800 */
[----:B------:R-:W-:Y:S01]  /*32610*/  IADD3 R25, R23, UR26, RZ ;  /* 0x0000001a17197c10 */ /* 0x000fe2000fffe0ff */
[----:B------:R3:W-:Y:S01]  /*32620*/  @P5 STG.E desc[UR48][R16.64], R188 ;  /* 0x000000bc10005986 */ /* 0x0007e2000c101930 */
[----:B------:R-:W-:Y:S01]  /*32630*/  ULDC UR6, c[0x0][0x228] ;  /* 0x00008a0000067ab9 */ /* 0x000fe20000000800 */
[----:B------:R-:W-:Y:S01]  /*32640*/  VIADD R0, R9, 0x25 ;  /* 0x0000002509007836 */ /* 0x000fe20000000000 */
[----:B------:R-:W-:Y:S01]  /*32650*/  ULDC UR8, c[0x0][0x228] ;  /* 0x00008a0000087ab9 */ /* 0x000fe20000000800 */
[----:B------:R4:W-:Y:S01]  /*32660*/  @P2 STG.E desc[UR48][R18.64], R196 ;  /* 0x000000c412002986 */ /* 0x0009e2000c101930 */
[----:B------:R-:W-:Y:S01]  /*32670*/  ISETP.LT.AND P2, PT, R12, UR4, !P1 ;  /* 0x000000040c007c0c */ /* 0x000fe2000cf41270 */
[----:B------:R-:W-:Y:S01]  /*32680*/  IMAD.WIDE R20, R25, 0x4, R2 ;  /* 0x0000000419147825 */ /* 0x000fe200078e0202 */
[----:B------:R-:W-:Y:S01]  /*32690*/  ISETP.LT.AND P1, PT, R11, UR6, !P1 ;  /* 0x000000060b007c0c */ /* 0x000fe2000cf21270 */
[----:B------:R-:W-:-:S02]  /*326a0*/  ULDC UR10, c[0x0][0x228] ;  /* 0x00008a00000a7ab9 */ /* 0x000fc40000000800 */
[C---:B-1----:R-:W-:Y:S01]  /*326b0*/  IMAD.WIDE R4, R25.reuse, 0x4, R14 ;  /* 0x0000000419047825 */ /* 0x042fe200078e020e */
[----:B------:R1:W-:Y:S01]  /*326c0*/  @P6 STG.E desc[UR48][R20.64], R157 ;  /* 0x0000009d14006986 */ /* 0x0003e2000c101930 */
[----:B------:R-:W-:Y:S01]  /*326d0*/  ISETP.LT.AND P5, PT, R10, UR8, !P0 ;  /* 0x000000080a007c0c */ /* 0x000fe2000c7a1270 */
[----:B------:R-:W-:Y:S01]  /*326e0*/  ULDC UR4, c[0x0][0x22c] ;  /* 0x00008b0000047ab9 */ /* 0x000fe20000000800 */
[----:B--2---:R-:W-:Y:S01]  /*326f0*/  IMAD.WIDE R6, R25, 0x4, R84 ;  /* 0x0000000419067825 */ /* 0x004fe200078e0254 */
[----:B------:R-:W-:Y:S01]  /*32700*/  ISETP.LT.AND P6, PT, R13, UR10, !P0 ;  /* 0x0000000a0d007c0c */ /* 0x000fe2000c7c1270 */
[----:B------:R2:W-:Y:S02]  /*32710*/  @P3 STG.E desc[UR48][R4.64], R69 ;  /* 0x0000004504003986 */ /* 0x0005e4000c101930 */
[C---:B---3--:R-:W-:Y:S01]  /*32720*/  IMAD.WIDE R16, R25.reuse, 0x4, R86 ;  /* 0x0000000419107825 */ /* 0x048fe200078e0256 */
[----:B------:R-:W-:Y:S01]  /*32730*/  IADD3 R23, R25, UR26, RZ ;  /* 0x0000001a19177c10 */ /* 0x000fe2000fffe0ff */
[----:B------:R3:W-:Y:S01]  /*32740*/  @P2 STG.E desc[UR48][R6.64], R193 ;  /* 0x000000c106002986 */ /* 0x0007e2000c101930 */
[----:B------:R-:W-:Y:S01]  /*32750*/  ISETP.GE.AND P3, PT, R0, UR4, PT ;  /* 0x0000000400007c0c */ /* 0x000fe2000bf66270 */
[----:B------:R-:W-:Y:S01]  /*32760*/  ULDC UR4, c[0x0][0x228] ;  /* 0x00008a0000047ab9 */ /* 0x000fe20000000800 */
[----:B------:R-:W-:Y:S01]  /*32770*/  ULDC UR6, c[0x0][0x228] ;  /* 0x00008a0000067ab9 */ /* 0x000fe20000000800 */
[----:B------:R3:W-:Y:S01]  /*32780*/  @P1 STG.E desc[UR48][R16.64], R37 ;  /* 0x0000002510001986 */ /* 0x0007e2000c101930 */
[----:B------:R-:W-:Y:S01]  /*32790*/  ISETP.LT.AND P1, PT, R12, UR4, !P0 ;  /* 0x000000040c007c0c */ /* 0x000fe2000c721270 */
[----:B------:R-:W-:Y:S01]  /*327a0*/  ULDC UR4, c[0x0][0x228] ;  /* 0x00008a0000047ab9 */ /* 0x000fe20000000800 */
[----:B----4-:R-:W-:Y:S01]  /*327b0*/  IMAD.WIDE R18, R23, 0x4, R2 ;  /* 0x0000000417127825 */ /* 0x010fe200078e0202 */
[----:B------:R-:W-:Y:S01]  /*327c0*/  ISETP.LT.AND P0, PT, R11, UR4, !P0 ;  /* 0x000000040b007c0c */ /* 0x000fe2000c701270 */
[----:B------:R-:W-:Y:S01]  /*327d0*/  ULDC UR8, c[0x0][0x228] ;  /* 0x00008a0000087ab9 */ /* 0x000fe20000000800 */
[----:B------:R-:W-:Y:S01]  /*327e0*/  ULDC UR10, c[0x0][0x228] ;  /* 0x00008a00000a7ab9 */ /* 0x000fe20000000800 */
[----:B-1----:R-:W-:Y:S01]  /*327f0*/  IMAD.WIDE R20, R23, 0x4, R14 ;  /* 0x0000000417147825 */ /* 0x002fe200078e020e */
[----:B------:R1:W-:Y:S01]  /*32800*/  @P5 STG.E desc[UR48][R18.64], R105 ;  /* 0x0000006912005986 */ /* 0x0003e2000c101930 */
[----:B------:R-:W-:Y:S01]  /*32810*/  ISETP.LT.AND P5, PT, R13, UR8, !P4 ;  /* 0x000000080d007c0c */ /* 0x000fe2000e7a1270 */
[----:B------:R-:W-:Y:S01]  /*32820*/  ULDC UR4, c[0x0][0x22c] ;  /* 0x00008b0000047ab9 */ /* 0x000fe20000000800 */
[----:B--2---:R-:W-:Y:S01]  /*32830*/  IMAD.WIDE R4, R23, 0x4, R84 ;  /* 0x0000000417047825 */ /* 0x004fe200078e0254 */
[----:B------:R2:W-:Y:S01]  /*32840*/  @P6 STG.E desc[UR48][R20.64], R137 ;  /* 0x0000008914006986 */ /* 0x0005e2000c101930 */
[----:B------:R-:W-:Y:S01]  /*32850*/  ISETP.LT.AND P6, PT, R10, UR6, !P4 ;  /* 0x000000060a007c0c */ /* 0x000fe2000e7c1270 */
[----:B------:R-:W-:Y:S01]  /*32860*/  ULDC UR6, c[0x0][0x228] ;  /* 0x00008a0000067ab9 */ /* 0x000fe20000000800 */
[----:B------:R-:W-:Y:S01]  /*32870*/  IADD3 R0, R9, 0x26, RZ ;  /* 0x0000002609007810 */ /* 0x000fe20007ffe0ff */
[C---:B---3--:R-:W-:Y:S01]  /*32880*/  IMAD.WIDE R6, R23.reuse, 0x4, R86 ;  /* 0x0000000417067825 */ /* 0x048fe200078e0256 */
[----:B------:R-:W-:Y:S01]  /*32890*/  ISETP.LT.AND P2, PT, R12, UR10, !P4 ;  /* 0x0000000a0c007c0c */ /* 0x000fe2000e741270 */
[----:B------:R3:W-:Y:S01]  /*328a0*/  @P1 STG.E desc[UR48][R4.64], R189 ;  /* 0x000000bd04001986 */ /* 0x0007e2000c101930 */
[----:B------:R-:W-:Y:S01]  /*328b0*/  ISETP.GE.AND P1, PT, R0, UR4, PT ;  /* 0x0000000400007c0c */ /* 0x000fe2000bf26270 */
[----:B------:R-:W-:Y:S01]  /*328c0*/  VIADD R25, R23, UR26 ;  /* 0x0000001a17197c36 */ /* 0x000fe20008000000 */
[----:B------:R-:W-:Y:S01]  /*328d0*/  ULDC UR4, c[0x0][0x228] ;  /* 0x00008a0000047ab9 */ /* 0x000fe20000000800 */
[----:B------:R-:W-:Y:S01]  /*328e0*/  @P0 STG.E desc[UR48][R6.64], R197 ;  /* 0x000000c506000986 */ /* 0x000fe2000c101930 */
[----:B------:R-:W-:Y:S01]  /*328f0*/  ISETP.LT.AND P0, PT, R11, UR4, !P4 ;  /* 0x000000040b007c0c */ /* 0x000fe2000e701270 */
[C---:B------:R-:W-:Y:S01]  /*32900*/  IMAD.WIDE R16, R25.reuse, 0x4, R2 ;  /* 0x0000000419107825 */ /* 0x040fe200078e0202 */
[----:B------:R-:W-:Y:S01]  /*32910*/  ULDC UR8, c[0x0][0x228] ;  /* 0x00008a0000087ab9 */ /* 0x000fe20000000800 */
[----:B------:R-:W-:Y:S01]  /*32920*/  ULDC UR10, c[0x0][0x228] ;  /* 0x00008a00000a7ab9 */ /* 0x000fe20000000800 */
[----:B------:R-:W-:Y:S01]  /*32930*/  ULDC UR4, c[0x0][0x22c] ;  /* 0x00008b0000047ab9 */ /* 0x000fe20000000800 */
[C---:B-1----:R-:W-:Y:S01]  /*32940*/  IMAD.WIDE R18, R25.reuse, 0x4, R14 ;  /* 0x0000000419127825 */ /* 0x042fe200078e020e */
[----:B------:R-:W-:Y:S03]  /*32950*/  @P6 STG.E desc[UR48][R16.64], R158 ;  /* 0x0000009e10006986 */ /* 0x000fe6000c101930 */
[----:B--2---:R-:W-:Y:S01]  /*32960*/  IMAD.WIDE R20, R25, 0x4, R84 ;  /* 0x0000000419147825 */ /* 0x004fe200078e0254 */
[----:B------:R-:W-:Y:S03]  /*32970*/  @P5 STG.E desc[UR48][R18.64], R70 ;  /* 0x0000004612005986 */ /* 0x000fe6000c101930 */
[----:B------:R-:W-:Y:S01]  /*32980*/  VIADD R0, R9, 0x27 ;  /* 0x0000002709007836 */ /* 0x000fe20000000000 */
[----:B------:R-:W-:Y:S01]  /*32990*/  ISETP.LT.AND P4, PT, R10, UR6, !P3 ;  /* 0x000000060a007c0c */ /* 0x000fe2000df81270 */
[----:B------:R1:W-:Y:S01]  /*329a0*/  @P2 STG.E desc[UR48][R20.64], R194 ;  /* 0x000000c214002986 */ /* 0x0003e2000c101930 */
[----:B------:R-:W-:Y:S01]  /*329b0*/  ISETP.LT.AND P5, PT, R13, UR8, !P3 ;  /* 0x000000080d007c0c */ /* 0x000fe2000dfa1270 */
[----:B---3--:R-:W-:Y:S01]  /*329c0*/  IMAD.WIDE R4, R25, 0x4, R86 ;  /* 0x0000000419047825 */ /* 0x008fe200078e0256 */
        /* <DEDUP_REMOVED lines=71> */
[----:B------:R1:W-:Y:S01]  /*32e40*/  @P6 STG.E desc[UR48][R20.64], R168 ;  /* 0x000000a814006986 */ /* 0x0003e2000c101930 */
[----:B------:R-:W-:Y:S01]  /*32e50*/  ISETP.LT.AND P5, PT, R10, UR8, !P3 ;  /* 0x000000080a007c0c */ /* 0x000fe2000dfa1270 */
[----:B------:R-:W-:Y:S01]  /*32e60*/  ULDC UR6, c[0x0][0x228] ;  /* 0x00008a0000067ab9 */ /* 0x000fe20000000800 */
        /* <DEDUP_REMOVED lines=13> */
[----:B------:R-:W-:Y:S01]  /*32f40*/  ULDC UR4, c[0x0][0x228] ;  /* 0x00008a0000047ab9 */ /* 0x000fe20000000800 */
[----:B-1----:R-:W-:Y:S01]  /*32f50*/  IMAD.WIDE R20, R23, 0x4, R14 ;  /* 0x0000000417147825 */ /* 0x002fe200078e020e */
[----:B------:R-:W-:Y:S01]  /*32f60*/  ISETP.LT.AND P3, PT, R11, UR4, !P3 ;  /* 0x000000040b007c0c */ /* 0x000fe2000df61270 */
[----:B------:R1:W-:Y:S01]  /*32f70*/  @P5 STG.E desc[UR48][R18.64], R140 ;  /* 0x0000008c12005986 */ /* 0x0003e2000c101930 */
[----:B------:R-:W-:Y:S01]  /*32f80*/  ULDC UR10, c[0x0][0x228] ;  /* 0x00008a00000a7ab9 */ /* 0x000fe20000000800 */
[----:B--2---:R-:W-:Y:S01]  /*32f90*/  IMAD.WIDE R4, R23, 0x4, R84 ;  /* 0x0000000417047825 */ /* 0x004fe200078e0254 */
[----:B------:R-:W-:Y:S01]  /*32fa0*/  IADD3 R0, R9, 0x2c, RZ ;  /* 0x0000002c09007810 */ /* 0x000fe20007ffe0ff */
[----:B------:R2:W-:Y:S01]  /*32fb0*/  @P6 STG.E desc[UR48][R20.64], R108 ;  /* 0x0000006c14006986 */ /* 0x0005e2000c101930 */
[----:B------:R-:W-:Y:S01]  /*32fc0*/  ISETP.LT.AND P6, PT, R10, UR6, !P4 ;  /* 0x000000060a007c0c */ /* 0x000fe2000e7c1270 */
[----:B---3--:R-:W-:Y:S01]  /*32fd0*/  IMAD.WIDE R6, R23, 0x4, R86 ;  /* 0x0000000417067825 */ /* 0x008fe200078e0256 */
[----:B------:R-:W-:Y:S01]  /*32fe0*/  ISETP.LT.AND P5, PT, R13, UR8, !P4 ;  /* 0x000000080d007c0c */ /* 0x000fe2000e7a1270 */
[----:B------:R-:W-:Y:S01]  /*32ff0*/  ULDC UR4, c[0x0][0x22c] ;  /* 0x00008b0000047ab9 */ /* 0x000fe20000000800 */
[----:B------:R-:W-:Y:S01]  /*33000*/  ISETP.LT.AND P1, PT, R12, UR10, !P4 ;  /* 0x0000000a0c007c0c */ /* 0x000fe2000e721270 */
[----:B------:R-:W-:Y:S01]  /*33010*/  VIADD R25, R23, UR26 ;  /* 0x0000001a17197c36 */ /* 0x000fe20008000000 */
[----:B------:R3:W-:Y:S01]  /*33020*/  @P0 STG.E desc[UR48][R4.64], R200 ;  /* 0x000000c804000986 */ /* 0x0007e2000c101930 */
[----:B------:R-:W-:Y:S01]  /*33030*/  ISETP.GE.AND P0, PT, R0, UR4, PT ;  /* 0x0000000400007c0c */ /* 0x000fe2000bf06270 */
[----:B------:R-:W-:Y:S01]  /*33040*/  ULDC UR4, c[0x0][0x228] ;  /* 0x00008a0000047ab9 */ /* 0x000fe20000000800 */
[----:B----4-:R-:W-:Y:S01]  /*33050*/  IMAD.WIDE R16, R25, 0x4, R2 ;  /* 0x0000000419107825 */ /* 0x010fe200078e0202 */
[----:B------:R4:W-:Y:S01]  /*33060*/  @P3 STG.E desc[UR48][R6.64], R204 ;  /* 0x000000cc06003986 */ /* 0x0009e2000c101930 */
[----:B------:R-:W-:Y:S01]  /*33070*/  ISETP.LT.AND P3, PT, R11, UR4, !P4 ;  /* 0x000000040b007c0c */ /* 0x000fe2000e761270 */
[----:B------:R-:W-:Y:S01]  /*33080*/  ULDC UR6, c[0x0][0x228] ;  /* 0x00008a0000067ab9 */ /* 0x000fe20000000800 */
[C---:B-1----:R-:W-:Y:S01]  /*33090*/  IMAD.WIDE R18, R25.reuse, 0x4, R14 ;  /* 0x0000000419127825 */ /* 0x042fe200078e020e */
[----:B------:R1:W-:Y:S01]  /*330a0*/  @P6 STG.E desc[UR48][R16.64], R169 ;  /* 0x000000a910006986 */ /* 0x0003e2000c101930 */
[----:B------:R-:W-:Y:S01]  /*330b0*/  ULDC UR8, c[0x0][0x228] ;  /* 0x00008a0000087ab9 */ /* 0x000fe20000000800 */
[----:B------:R-:W-:Y:S01]  /*330c0*/  ULDC UR10, c[0x0][0x228] ;  /* 0x00008a00000a7ab9 */ /* 0x000fe20000000800 */
[----:B--2---:R-:W-:Y:S01]  /*330d0*/  IMAD.WIDE R20, R25, 0x4, R84 ;  /* 0x0000000419147825 */ /* 0x004fe200078e0254 */
[----:B------:R-:W-:-:S03]  /*330e0*/  ISETP.LT.AND P6, PT, R10, UR6, !P2 ;  /* 0x000000060a007c0c */ /* 0x000fc6000d7c1270 */
[----:B------:R-:W-:Y:S01]  /*330f0*/  VIADD R0, R9, 0x2d ;  /* 0x0000002d09007836 */ /* 0x000fe20000000000 */
[----:B------:R2:W-:Y:S01]  /*33100*/  @P5 STG.E desc[UR48][R18.64], R73 ;  /* 0x0000004912005986 */ /* 0x0005e2000c101930 */
[----:B------:R-:W-:Y:S01]  /*33110*/  ULDC UR4, c[0x0][0x22c] ;  /* 0x00008b0000047ab9 */ /* 0x000fe20000000800 */
[----:B------:R-:W-:Y:S01]  /*33120*/  ISETP.LT.AND P4, PT, R13, UR8, !P2 ;  /* 0x000000080d007c0c */ /* 0x000fe2000d781270 */
[C---:B---3--:R-:W-:Y:S01]  /*33130*/  IMAD.WIDE R4, R25.reuse, 0x4, R86 ;  /* 0x0000000419047825 */ /* 0x048fe200078e0256 */
[----:B------:R-:W-:Y:S01]  /*33140*/  @P1 STG.E desc[UR48][R20.64], R217 ;  /* 0x000000d914001986 */ /* 0x000fe2000c101930 */
[----:B------:R-:W-:Y:S01]  /*33150*/  ISETP.LT.AND P5, PT, R12, UR10, !P2 ;  /* 0x0000000a0c007c0c */ /* 0x000fe2000d7a1270 */
[----:B------:R-:W-:Y:S01]  /*33160*/  ULDC UR6, c[0x0][0x228] ;  /* 0x00008a0000067ab9 */ /* 0x000fe20000000800 */
[----:B------:R-:W-:Y:S01]  /*33170*/  IADD3 R25, R25, UR26, RZ ;  /* 0x0000001a19197c10 */ /* 0x000fe2000fffe0ff */
[----:B------:R-:W-:Y:S01]  /*33180*/  ULDC UR8, c[0x0][0x228] ;  /* 0x00008a0000087ab9 */ /* 0x000fe20000000800 */
[----:B------:R-:W-:Y:S01]  /*33190*/  ISETP.GE.AND P1, PT, R0, UR4, PT ;  /* 0x0000000400007c0c */ /* 0x000fe2000bf26270 */
[----:B------:R-:W-:Y:S01]  /*331a0*/  VIADD R0, R9, 0x2e ;  /* 0x0000002e09007836 */ /* 0x000fe20000000000 */
[----:B------:R-:W-:Y:S01]  /*331b0*/  ULDC UR4, c[0x0][0x22c] ;  /* 0x00008b0000047ab9 */ /* 0x000fe20000000800 */
[----:B------:R3:W-:Y:S01]  /*331c0*/  @P3 STG.E desc[UR48][R4.64], R41 ;  /* 0x0000002904003986 */ /* 0x0007e2000c101930 */
[C---:B----4-:R-:W-:Y:S01]  /*331d0*/  IMAD.WIDE R6, R25.reuse, 0x4, R2 ;  /* 0x0000000419067825 */ /* 0x050fe200078e0202 */
[----:B------:R-:W-:Y:S01]  /*331e0*/  ULDC UR10, c[0x0][0x228] ;  /* 0x00008a00000a7ab9 */ /* 0x000fe20000000800 */
[----:B------:R-:W-:Y:S01]  /*331f0*/  ISETP.GE.AND P3, PT, R0, UR4, PT ;  /* 0x0000000400007c0c */ /* 0x000fe2000bf66270 */
[----:B------:R-:W-:Y:S01]  /*33200*/  ULDC UR4, c[0x0][0x228] ;  /* 0x00008a0000047ab9 */ /* 0x000fe20000000800 */
[----:B-1----:R-:W-:Y:S01]  /*33210*/  IMAD.WIDE R16, R25, 0x4, R14 ;  /* 0x0000000419107825 */ /* 0x002fe200078e020e */
[----:B------:R-:W-:Y:S01]  /*33220*/  ISETP.LT.AND P2, PT, R11, UR4, !P2 ;  /* 0x000000040b007c0c */ /* 0x000fe2000d741270 */
[----:B------:R1:W-:Y:S01]  /*33230*/  @P6 STG.E desc[UR48][R6.64], R141 ;  /* 0x0000008d06006986 */ /* 0x0003e2000c101930 */
[----:B------:R-:W-:Y:S01]  /*33240*/  ULDC UR4, c[0x0][0x228] ;  /* 0x00008a0000047ab9 */ /* 0x000fe20000000800 */
[----:B--2---:R-:W-:-:S02]  /*33250*/  IMAD.WIDE R18, R25, 0x4, R84 ;  /* 0x0000000419127825 */ /* 0x004fc400078e0254 */
[----:B------:R2:W-:Y:S01]  /*33260*/  @P4 STG.E desc[UR48][R16.64], R109 ;  /* 0x0000006d10004986 */ /* 0x0005e2000c101930 */
[----:B------:R-:W-:Y:S01]  /*33270*/  ISETP.LT.AND P4, PT, R10, UR4, !P0 ;  /* 0x000000040a007c0c */ /* 0x000fe2000c781270 */
[----:B---3--:R-:W-:Y:S01]  /*33280*/  IMAD.WIDE R4, R25, 0x4, R86 ;  /* 0x0000000419047825 */ /* 0x008fe200078e0256 */
[----:B------:R-:W-:Y:S01]  /*33290*/  ISETP.LT.AND P6, PT, R13, UR6, !P0 ;  /* 0x000000060d007c0c */ /* 0x000fe2000c7c1270 */
[----:B------:R3:W-:Y:S01]  /*332a0*/  @P5 STG.E desc[UR48][R18.64], R201 ;  /* 0x000000c912005986 */ /* 0x0007e2000c101930 */
[----:B------:R-:W-:Y:S01]  /*332b0*/  ISETP.LT.AND P5, PT, R12, UR8, !P0 ;  /* 0x000000080c007c0c */ /* 0x000fe2000c7a1270 */
[----:B------:R-:W-:Y:S01]  /*332c0*/  VIADD R0, R9, 0x2f ;  /* 0x0000002f09007836 */ /* 0x000fe20000000000 */
[----:B------:R-:W-:Y:S01]  /*332d0*/  IADD3 R25, R25, UR26, RZ ;  /* 0x0000001a19197c10 */ /* 0x000fe2000fffe0ff */
[----:B------:R-:W-:Y:S01]  /*332e0*/  ULDC UR4, c[0x0][0x22c] ;  /* 0x00008b0000047ab9 */ /* 0x000fe20000000800 */
[----:B------:R-:W-:Y:S01]  /*332f0*/  ISETP.LT.AND P0, PT, R11, UR10, !P0 ;  /* 0x0000000a0b007c0c */ /* 0x000fe2000c701270 */
[----:B------:R4:W-:Y:S01]  /*33300*/  @P2 STG.E desc[UR48][R4.64], R205 ;  /* 0x000000cd04002986 */ /* 0x0009e2000c101930 */
[----:B------:R-:W-:Y:S01]  /*33310*/  ULDC UR6, c[0x0][0x228] ;  /* 0x00008a0000067ab9 */ /* 0x000fe20000000800 */
[----:B-1----:R-:W-:Y:S01]  /*33320*/  IMAD.WIDE R6, R25, 0x4, R2 ;  /* 0x0000000419067825 */ /* 0x002fe200078e0202 */
[----:B------:R-:W-:-:S03]  /*33330*/  ULDC UR8, c[0x0][0x228] ;  /* 0x00008a0000087ab9 */ /* 0x000fc60000000800 */
[----:B--2---:R-:W-:Y:S01]  /*33340*/  IMAD.WIDE R16, R25, 0x4, R14 ;  /* 0x0000000419107825 */ /* 0x004fe200078e020e */
[----:B------:R-:W-:-:S03]  /*33350*/  ISETP.GE.AND P2, PT, R0, UR4, PT ;  /* 0x0000000400007c0c */ /* 0x000fc6000bf46270 */
[C---:B---3--:R-:W-:Y:S01]  /*33360*/  IMAD.WIDE R18, R25.reuse, 0x4, R84 ;  /* 0x0000000419127825 */ /* 0x048fe200078e0254 */
        /* <DEDUP_REMOVED lines=10> */
[----:B------:R-:W-:Y:S01]  /*33410*/  VIADD R25, R25, UR26 ;  /* 0x0000001a19197c36 */ /* 0x000fe20008000000 */
[----:B------:R-:W-:Y:S01]  /*33420*/  ISETP.LT.AND P4, PT, R12, UR6, !P1 ;  /* 0x000000060c007c0c */ /* 0x000fe2000cf81270 */
[----:B------:R-:W-:Y:S01]  /*33430*/  ULDC UR4, c[0x0][0x22c] ;  /* 0x00008b0000047ab9 */ /* 0x000fe20000000800 */
[----:B------:R-:W-:Y:S01]  /*33440*/  ISETP.LT.AND P1, PT, R11, UR8, !P1 ;  /* 0x000000080b007c0c */ /* 0x000fe2000cf21270 */
[----:B----4-:R-:W-:Y:S01]  /*33450*/  IMAD.WIDE R4, R25, 0x4, R2 ;  /* 0x0000000419047825 */ /* 0x010fe200078e0202 */
[----:B------:R-:W-:Y:S01]  /*33460*/  ISETP.LT.AND P6, PT, R10, UR10, !P3 ;  /* 0x0000000a0a007c0c */ /* 0x000fe2000dfc1270 */
[----:B------:R-:W-:Y:S01]  /*33470*/  ULDC UR6, c[0x0][0x228] ;  /* 0x00008a0000067ab9 */ /* 0x000fe20000000800 */
[----:B------:R-:W-:Y:S01]  /*33480*/  IADD3 R0, R9, 0x30, RZ ;  /* 0x0000003009007810 */ /* 0x000fe20007ffe0ff */
[C---:B-1----:R-:W-:Y:S01]  /*33490*/  IMAD.WIDE R6, R25.reuse, 0x4, R14 ;  /* 0x0000000419067825 */ /* 0x042fe200078e020e */
[C---:B------:R-:W-:Y:S01]  /*334a0*/  IADD3 R23, R25.reuse, UR26, RZ ;  /* 0x0000001a19177c10 */ /* 0x040fe2000fffe0ff */
[----:B------:R1:W-:Y:S01]  /*334b0*/  @P5 STG.E desc[UR48][R4.64], R142 ;  /* 0x0000008e04005986 */ /* 0x0003e2000c101930 */
[----:B------:R-:W-:Y:S01]  /*334c0*/  ISETP.GE.AND P5, PT, R0, UR4, PT ;  /* 0x0000000400007c0c */ /* 0x000fe2000bfa6270 */
[C---:B--2---:R-:W-:Y:S01]  /*334d0*/  IMAD.WIDE R16, R25.reuse, 0x4, R84 ;  /* 0x0000000419107825 */ /* 0x044fe200078e0254 */
[----:B------:R-:W-:Y:S01]  /*334e0*/  ULDC UR4, c[0x0][0x228] ;  /* 0x00008a0000047ab9 */ /* 0x000fe20000000800 */
[----:B------:R2:W-:Y:S02]  /*334f0*/  @P0 STG.E desc[UR48][R6.64], R110 ;  /* 0x0000006e06000986 */ /* 0x0005e4000c101930 */
[----:B---3--:R-:W-:Y:S01]  /*33500*/  IMAD.WIDE R18, R25, 0x4, R86 ;  /* 0x0000000419127825 */ /* 0x008fe200078e0256 */
[----:B------:R-:W-:Y:S01]  /*33510*/  ISETP.LT.AND P0, PT, R13, UR4, !P3 ;  /* 0x000000040d007c0c */ /* 0x000fe2000df01270 */
[----:B------:R3:W-:Y:S01]  /*33520*/  @P4 STG.E desc[UR48][R16.64], R202 ;  /* 0x000000ca10004986 */ /* 0x0007e2000c101930 */
[----:B------:R-:W-:Y:S01]  /*33530*/  ULDC UR4, c[0x0][0x228] ;  /* 0x00008a0000047ab9 */ /* 0x000fe20000000800 */
[----:B------:R-:W-:Y:S01]  /*33540*/  IMAD.WIDE R20, R23, 0x4, R2 ;  /* 0x0000000417147825 */ /* 0x000fe200078e0202 */
[----:B------:R-:W-:Y:S01]  /*33550*/  ULDC UR8, c[0x0][0x228] ;  /* 0x00008a0000087ab9 */ /* 0x000fe20000000800 */
[----:B------:R4:W-:Y:S01]  /*33560*/  @P1 STG.E desc[UR48][R18.64], R206 ;  /* 0x000000ce12001986 */ /* 0x0009e2000c101930 */
[----:B------:R-:W-:Y:S01]  /*33570*/  ISETP.LT.AND P1, PT, R12, UR4, !P3 ;  /* 0x000000040c007c0c */ /* 0x000fe2000df21270 */
[----:B------:R-:W-:Y:S01]  /*33580*/  ULDC UR10, c[0x0][0x228] ;  /* 0x00008a00000a7ab9 */ /* 0x000fe20000000800 */
[----:B------:R-:W-:Y:S01]  /*33590*/  ISETP.LT.AND P3, PT, R11, UR6, !P3 ;  /* 0x000000060b007c0c */ /* 0x000fe2000df61270 */
[----:B------:R4:W-:Y:S01]  /*335a0*/  @P6 STG.E desc[UR48][R20.64], R171 ;  /* 0x000000ab14006986 */ /* 0x0009e2000c101930 */
[----:B------:R-:W-:Y:S01]  /*335b0*/  ISETP.LT.AND P6, PT, R10, UR8, !P2 ;  /* 0x000000080a007c0c */ /* 0x000fe2000d7c1270 */
[----:B-1----:R-:W-:Y:S01]  /*335c0*/  IMAD.WIDE R4, R23, 0x4, R14 ;  /* 0x0000000417047825 */ /* 0x002fe200078e020e */
[----:B------:R-:W-:Y:S01]  /*335d0*/  ISETP.LT.AND P4, PT, R13, UR10, !P2 ;  /* 0x0000000a0d007c0c */ /* 0x000fe2000d781270 */
[----:B------:R-:W-:Y:S01]  /*335e0*/  ULDC UR4, c[0x0][0x22c] ;  /* 0x00008b0000047ab9 */ /* 0x000fe20000000800 */
[----:B------:R-:W-:Y:S01]  /*335f0*/  IADD3 R0, R9, 0x31, RZ ;  /* 0x0000003109007810 */ /* 0x000fe20007ffe0ff */
[----:B------:R-:W-:-:S02]  /*33600*/  VIADD R25, R23, UR26 ;  /* 0x0000001a17197c36 */ /* 0x000fc40008000000 */
[C---:B--2---:R-:W-:Y:S01]  /*33610*/  IMAD.WIDE R6, R23.reuse, 0x4, R84 ;  /* 0x0000000417067825 */ /* 0x044fe200078e0254 */
[----:B------:R1:W-:Y:S01]  /*33620*/  @P0 STG.E desc[UR48][R4.64], R75 ;  /* 0x0000004b04000986 */ /* 0x0003e2000c101930 */
[----:B------:R-:W-:Y:S01]  /*33630*/  ISETP.GE.AND P0, PT, R0, UR4, PT ;  /* 0x0000000400007c0c */ /* 0x000fe2000bf06270 */
[----:B------:R-:W-:Y:S01]  /*33640*/  ULDC UR4, c[0x0][0x228] ;  /* 0x00008a0000047ab9 */ /* 0x000fe20000000800 */
[----:B---3--:R-:W-:Y:S01]  /*33650*/  IMAD.WIDE R16, R23, 0x4, R86 ;  /* 0x0000000417107825 */ /* 0x008fe200078e0256 */
[----:B------:R2:W-:Y:S01]  /*33660*/  @P1 STG.E desc[UR48][R6.64], R219 ;  /* 0x000000db06001986 */ /* 0x0005e2000c101930 */
[----:B------:R-:W-:Y:S01]  /*33670*/  ULDC UR6, c[0x0][0x228] ;  /* 0x00008a0000067ab9 */ /* 0x000fe20000000800 */
[----:B------:R-:W-:Y:S01]  /*33680*/  ULDC UR8, c[0x0][0x228] ;  /* 0x00008a0000087ab9 */ /* 0x000fe20000000800 */
[----:B----4-:R-:W-:Y:S01]  /*33690*/  IMAD.WIDE R18, R25, 0x4, R2 ;  /* 0x0000000419127825 */ /* 0x010fe200078e0202 */
[----:B------:R-:W-:Y:S01]  /*336a0*/  ISETP.LT.AND P1, PT, R12, UR4, !P2 ;  /* 0x000000040c007c0c */ /* 0x000fe2000d721270 */
[----:B------:R-:W-:-:S02]  /*336b0*/  ULDC UR10, c[0x0][0x228] ;  /* 0x00008a00000a7ab9 */ /* 0x000fc40000000800 */
[----:B------:R-:W-:Y:S01]  /*336c0*/  IMAD.WIDE R20, R25, 0x4, R14 ;  /* 0x0000000419147825 */ /* 0x000fe200078e020e */
[----:B------:R3:W-:Y:S01]  /*336d0*/  @P3 STG.E desc[UR48][R16.64], R43 ;  /* 0x0000002b10003986 */ /* 0x0007e2000c101930 */
[----:B------:R-:W-:Y:S01]  /*336e0*/  ULDC UR4, c[0x0][0x228] ;  /* 0x00008a0000047ab9 */ /* 0x000fe20000000800 */
[----:B------:R-:W-:Y:S02]  /*336f0*/  ISETP.LT.AND P2, PT, R11, UR6, !P2 ;  /* 0x000000060b007c0c */ /* 0x000fe4000d741270 */
[C---:B------:R-:W-:Y:S01]  /*33700*/  IADD3 R27, R25.reuse, UR26, RZ ;  /* 0x0000001a191b7c10 */ /* 0x040fe2000fffe0ff */
[----:B------:R4:W-:Y:S01]  /*33710*/  @P6 STG.E desc[UR48][R18.64], R143 ;  /* 0x0000008f12006986 */ /* 0x0009e2000c101930 */
[----:B------:R-:W-:Y:S01]  /*33720*/  ISETP.LT.AND P6, PT, R10, UR4, !P5 ;  /* 0x000000040a007c0c */ /* 0x000fe2000efc1270 */
[----:B-1----:R-:W-:Y:S01]  /*33730*/  IMAD.WIDE R4, R25, 0x4, R84 ;  /* 0x0000000419047825 */ /* 0x002fe200078e0254 */
[----:B------:R-:W-:Y:S01]  /*33740*/  ISETP.LT.AND P3, PT, R12, UR10, !P5 ;  /* 0x0000000a0c007c0c */ /* 0x000fe2000ef61270 */
[----:B------:R1:W-:Y:S01]  /*33750*/  @P4 STG.E desc[UR48][R20.64], R111 ;  /* 0x0000006f14004986 */ /* 0x0003e2000c101930 */
[----:B------:R-:W-:Y:S01]  /*33760*/  ISETP.LT.AND P4, PT, R13, UR8, !P5 ;  /* 0x000000080d007c0c */ /* 0x000fe2000ef81270 */
[----:B--2---:R-:W-:Y:S01]  /*33770*/  IMAD.WIDE R6, R25, 0x4, R86 ;  /* 0x0000000419067825 */ /* 0x004fe200078e0256 */
[----:B------:R-:W-:Y:S01]  /*33780*/  ISETP.LT.AND P5, PT, R11, UR12, !P5 ;  /* 0x0000000c0b007c0c */ /* 0x000fe2000efa1270 */
[----:B------:R-:W-:Y:S01]  /*33790*/  ULDC UR4, c[0x0][0x22c] ;  /* 0x00008b0000047ab9 */ /* 0x000fe20000000800 */
[----:B------:R-:W-:Y:S01]  /*337a0*/  ULDC UR6, c[0x0][0x228] ;  /* 0x00008a0000067ab9 */ /* 0x000fe20000000800 */
[----:B------:R-:W-:-:S02]  /*337b0*/  VIADD R0, R9, 0x32 ;  /* 0x0000003209007836 */ /* 0x000fc40000000000 */
[C---:B---3--:R-:W-:Y:S01]  /*337c0*/  IMAD.WIDE R16, R27.reuse, 0x4, R2 ;  /* 0x000000041b107825 */ /* 0x048fe200078e0202 */
[----:B------:R-:W-:Y:S01]  /*337d0*/  @P1 STG.E desc[UR48][R4.64], R203 ;  /* 0x000000cb04001986 */ /* 0x000fe2000c101930 */
[----:B------:R-:W-:Y:S01]  /*337e0*/  ULDC UR8, c[0x0][0x228] ;  /* 0x00008a0000087ab9 */ /* 0x000fe20000000800 */
[----:B------:R-:W-:Y:S01]  /*337f0*/  ULDC UR10, c[0x0][0x228] ;  /* 0x00008a00000a7ab9 */ /* 0x000fe20000000800 */
[C---:B----4-:R-:W-:Y:S01]  /*33800*/  IMAD.WIDE R18, R27.reuse, 0x4, R14 ;  /* 0x000000041b127825 */ /* 0x050fe200078e020e */
[----:B------:R-:W-:Y:S03]  /*33810*/  @P2 STG.E desc[UR48][R6.64], R207 ;  /* 0x000000cf06002986 */ /* 0x000fe6000c101930 */
[C---:B-1----:R-:W-:Y:S01]  /*33820*/  IMAD.WIDE R20, R27.reuse, 0x4, R84 ;  /* 0x000000041b147825 */ /* 0x042fe200078e0254 */
[----:B------:R-:W-:Y:S01]  /*33830*/  ISETP.GE.AND P1, PT, R0, UR4, PT ;  /* 0x0000000400007c0c */ /* 0x000fe2000bf26270 */
[----:B------:R-:W-:Y:S01]  /*33840*/  @P6 STG.E desc[UR48][R16.64], R76 ;  /* 0x0000004c10006986 */ /* 0x000fe2000c101930 */
[----:B------:R-:W-:Y:S01]  /*33850*/  ULDC UR4, c[0x0][0x228] ;  /* 0x00008a0000047ab9 */ /* 0x000fe20000000800 */
[----:B------:R-:W-:Y:S01]  /*33860*/  IMAD.WIDE R22, R27, 0x4, R86 ;  /* 0x000000041b167825 */ /* 0x000fe200078e0256 */
[----:B------:R-:W-:Y:S01]  /*33870*/  ULDC UR12, c[0x0][0x228] ;  /* 0x00008a00000c7ab9 */ /* 0x000fe20000000800 */
[----:B------:R1:W-:Y:S01]  /*33880*/  @P4 STG.E desc[UR48][R18.64], R172 ;  /* 0x000000ac12004986 */ /* 0x0003e2000c101930 */
[----:B------:R-:W-:Y:S01]  /*33890*/  ISETP.LT.AND P4, PT, R12, UR8, !P0 ;  /* 0x000000080c007c0c */ /* 0x000fe2000c781270 */
[----:B------:R-:W-:Y:S01]  /*338a0*/  VIADD R0, R9, 0x33 ;  /* 0x0000003309007836 */ /* 0x000fe20000000000 */
[C---:B------:R-:W-:Y:S01]  /*338b0*/  ISETP.LT.AND P6, PT, R10.reuse, UR12, !P1 ;  /* 0x0000000c0a007c0c */ /* 0x040fe2000cfc1270 */
[----:B------:R-:W-:Y:S01]  /*338c0*/  @P3 STG.E desc[UR48][R20.64], R224 ;  /* 0x000000e014003986 */ /* 0x000fe2000c101930 */
[----:B------:R-:W-:Y:S01]  /*338d0*/  ISETP.LT.AND P3, PT, R10, UR4, !P0 ;  /* 0x000000040a007c0c */ /* 0x000fe2000c761270 */
[----:B------:R-:W-:Y:S01]  /*338e0*/  ULDC UR4, c[0x0][0x22c] ;  /* 0x00008b0000047ab9 */ /* 0x000fe20000000800 */
[----:B------:R-:W-:Y:S01]  /*338f0*/  ULDC UR8, c[0x0][0x228] ;  /* 0x00008a0000087ab9 */ /* 0x000fe20000000800 */
[----:B------:R2:W-:Y:S01]  /*33900*/  @P5 STG.E desc[UR48][R22.64], R44 ;  /* 0x0000002c16005986 */ /* 0x0005e2000c101930 */
[----:B------:R-:W-:Y:S01]  /*33910*/  ISETP.LT.AND P5, PT, R13, UR6, !P0 ;  /* 0x000000060d007c0c */ /* 0x000fe2000c7a1270 */
[----:B------:R-:W-:Y:S01]  /*33920*/  ULDC UR6, c[0x0][0x228] ;  /* 0x00008a0000067ab9 */ /* 0x000fe20000000800 */
[----:B------:R-:W-:Y:S01]  /*33930*/  ISETP.LT.AND P0, PT, R11, UR10, !P0 ;  /* 0x0000000a0b007c0c */ /* 0x000fe2000c701270 */
[----:B------:R-:W-:Y:S01]  /*33940*/  ULDC UR10, c[0x0][0x228] ;  /* 0x00008a00000a7ab9 */ /* 0x000fe20000000800 */
[----:B-1----:R-:W-:-:S05]  /*33950*/  IADD3 R19, R27, UR26, RZ ;  /* 0x0000001a1b137c10 */ /* 0x002fca000fffe0ff */
[----:B------:R-:W-:-:S04]  /*33960*/  IMAD.WIDE R4, R19, 0x4, R2 ;  /* 0x0000000413047825 */ /* 0x000fc800078e0202 */
[----:B------:R-:W-:Y:S01]  /*33970*/  IMAD.WIDE R6, R19, 0x4, R14 ;  /* 0x0000000413067825 */ /* 0x000fe200078e020e */
[----:B------:R-:W-:-:S03]  /*33980*/  ISETP.GE.AND P2, PT, R0, UR4, PT ;  /* 0x0000000400007c0c */ /* 0x000fc6000bf46270 */
[C---:B------:R-:W-:Y:S01]  /*33990*/  IMAD.WIDE R16, R19.reuse, 0x4, R84 ;  /* 0x0000000413107825 */ /* 0x040fe200078e0254 */
[----:B------:R1:W-:Y:S01]  /*339a0*/  @P3 STG.E desc[UR48][R4.64], R144 ;  /* 0x0000009004003986 */ /* 0x0003e2000c101930 */
[----:B------:R-:W-:Y:S02]  /*339b0*/  ULDC UR4, c[0x0][0x228] ;  /* 0x00008a0000047ab9 */ /* 0x000fe40000000800 */
[C---:B--2---:R-:W-:Y:S02]  /*339c0*/  VIADD R23, R19.reuse, UR26 ;  /* 0x0000001a13177c36 */ /* 0x044fe40008000000 */
[----:B------:R-:W-:Y:S01]  /*339d0*/  IMAD.WIDE R18, R19, 0x4, R86 ;  /* 0x0000000413127825 */ /* 0x000fe200078e0256 */
[----:B------:R2:W-:Y:S01]  /*339e0*/  @P5 STG.E desc[UR48][R6.64], R112 ;  /* 0x0000007006005986 */ /* 0x0005e2000c101930 */
[----:B------:R-:W-:Y:S01]  /*339f0*/  ISETP.LT.AND P3, PT, R12, UR6, !P1 ;  /* 0x000000060c007c0c */ /* 0x000fe2000cf61270 */
[----:B------:R-:W-:Y:S01]  /*33a00*/  ULDC UR6, c[0x0][0x228] ;  /* 0x00008a0000067ab9 */ /* 0x000fe20000000800 */
[----:B------:R-:W-:Y:S01]  /*33a10*/  IMAD.WIDE R20, R23, 0x4, R2 ;  /* 0x0000000417147825 */ /* 0x000fe200078e0202 */
[----:B------:R3:W-:Y:S01]  /*33a20*/  @P4 STG.E desc[UR48][R16.64], R220 ;  /* 0x000000dc10004986 */ /* 0x0007e2000c101930 */
[----:B------:R-:W-:Y:S01]  /*33a30*/  ISETP.LT.AND P4, PT, R13, UR4, !P1 ;  /* 0x000000040d007c0c */ /* 0x000fe2000cf81270 */
[----:B------:R-:W-:-:S02]  /*33a40*/  ULDC UR4, c[0x0][0x22c] ;  /* 0x00008b0000047ab9 */ /* 0x000fc40000000800 */
[----:B------:R4:W-:Y:S01]  /*33a50*/  @P0 STG.E desc[UR48][R18.64], R208 ;  /* 0x000000d012000986 */ /* 0x0009e2000c101930 */
[----:B------:R-:W-:Y:S01]  /*33a60*/  ISETP.LT.AND P0, PT, R11, UR8, !P1 ;  /* 0x000000080b007c0c */ /* 0x000fe2000cf01270 */
[----:B-1----:R-:W-:Y:S01]  /*33a70*/  IMAD.WIDE R4, R23, 0x4, R14 ;  /* 0x0000000417047825 */ /* 0x002fe200078e020e */
[----:B------:R-:W-:Y:S01]  /*33a80*/  ISETP.LT.AND P5, PT, R13, UR6, !P2 ;  /* 0x000000060d007c0c */ /* 0x000fe2000d7a1270 */
[----:B------:R1:W-:Y:S01]  /*33a90*/  @P6 STG.E desc[UR48][R20.64], R77 ;  /* 0x0000004d14006986 */ /* 0x0003e2000c101930 */
[----:B------:R-:W-:Y:S01]  /*33aa0*/  ISETP.LT.AND P6, PT, R10, UR10, !P2 ;  /* 0x0000000a0a007c0c */ /* 0x000fe2000d7c1270 */
[----:B--2---:R-:W-:Y:S01]  /*33ab0*/  IMAD.WIDE R6, R23, 0x4, R84 ;  /* 0x0000000417067825 */ /* 0x004fe200078e0254 */
[----:B------:R-:W-:Y:S01]  /*33ac0*/  IADD3 R0, R9, 0x34, RZ ;  /* 0x0000003409007810 */ /* 0x000fe20007ffe0ff */
[----:B------:R-:W-:Y:S01]  /*33ad0*/  ULDC UR6, c[0x0][0x228] ;  /* 0x00008a0000067ab9 */ /* 0x000fe20000000800 */
[----:B------:R-:W-:Y:S01]  /*33ae0*/  ULDC UR8, c[0x0][0x228] ;  /* 0x00008a0000087ab9 */ /* 0x000fe20000000800 */
[----:B------:R-:W-:-:S02]  /*33af0*/  VIADD R25, R23, UR26 ;  /* 0x0000001a17197c36 */ /* 0x000fc40008000000 */
[----:B---3--:R-:W-:Y:S01]  /*33b00*/  IMAD.WIDE R16, R23, 0x4, R86 ;  /* 0x0000000417107825 */ /* 0x008fe200078e0256 */
[----:B------:R-:W-:Y:S01]  /*33b10*/  ISETP.GE.AND P1, PT, R0, UR4, PT ;  /* 0x0000000400007c0c */ /* 0x000fe2000bf26270 */
[----:B------:R2:W-:Y:S01]  /*33b20*/  @P4 STG.E desc[UR48][R4.64], R173 ;  /* 0x000000ad04004986 */ /* 0x0005e2000c101930 */
[----:B------:R-:W-:Y:S01]  /*33b30*/  ULDC UR4, c[0x0][0x228] ;  /* 0x00008a0000047ab9 */ /* 0x000fe20000000800 */
[C---:B----4-:R-:W-:Y:S01]  /*33b40*/  IMAD.WIDE R18, R25.reuse, 0x4, R2 ;  /* 0x0000000419127825 */ /* 0x050fe200078e0202 */
[----:B------:R-:W-:Y:S01]  /*33b50*/  ULDC UR10, c[0x0][0x228] ;  /* 0x00008a00000a7ab9 */ /* 0x000fe20000000800 */
[----:B------:R3:W-:Y:S02]  /*33b60*/  @P3 STG.E desc[UR48][R6.64], R225 ;  /* 0x000000e106003986 */ /* 0x0007e4000c101930 */
[----:B-1----:R-:W-:Y:S02]  /*33b70*/  IMAD.WIDE R20, R25, 0x4, R14 ;  /* 0x0000000419147825 */ /* 0x002fe400078e020e */
[----:B------:R1:W-:Y:S01]  /*33b80*/  @P0 STG.E desc[UR48][R16.64], R45 ;  /* 0x0000002d10000986 */ /* 0x0003e2000c101930 */
[----:B------:R-:W-:Y:S01]  /*33b90*/  ISETP.LT.AND P0, PT, R12, UR4, !P2 ;  /* 0x000000040c007c0c */ /* 0x000fe2000d701270 */
[----:B------:R-:W-:Y:S01]  /*33ba0*/  ULDC UR4, c[0x0][0x228] ;  /* 0x00008a0000047ab9 */ /* 0x000fe20000000800 */
[----:B------:R-:W-:Y:S01]  /*33bb0*/  ISETP.LT.AND P4, PT, R10, UR6, !P1 ;  /* 0x000000060a007c0c */ /* 0x000fe2000cf81270 */
[----:B------:R4:W-:Y:S01]  /*33bc0*/  @P6 STG.E desc[UR48][R18.64], R145 ;  /* 0x0000009112006986 */ /* 0x0009e2000c101930 */
[----:B------:R-:W-:-:S02]  /*33bd0*/  ISETP.LT.AND P2, PT, R11, UR4, !P2 ;  /* 0x000000040b007c0c */ /* 0x000fc4000d741270 */
[----:B------:R-:W-:Y:S01]  /*33be0*/  IADD3 R0, R9, 0x35, RZ ;  /* 0x0000003509007810 */ /* 0x000fe20007ffe0ff */
[----:B------:R4:W-:Y:S01]  /*33bf0*/  @P5 STG.E desc[UR48][R20.64], R113 ;  /* 0x0000007114005986 */ /* 0x0009e2000c101930 */
[----:B------:R-:W-:Y:S01]  /*33c00*/  ISETP.LT.AND P5, PT, R13, UR8, !P1 ;  /* 0x000000080d007c0c */ /* 0x000fe2000cfa1270 */
[C---:B------:R-:W-:Y:S01]  /*33c10*/  VIADD R23, R25.reuse, UR26 ;  /* 0x0000001a19177c36 */ /* 0x040fe20008000000 */
[----:B------:R-:W-:Y:S01]  /*33c20*/  ISETP.LT.AND P6, PT, R12, UR10, !P1 ;  /* 0x0000000a0c007c0c */ /* 0x000fe2000cfc1270 */
[----:B--2---:R-:W-:Y:S01]  /*33c30*/  IMAD.WIDE R4, R25, 0x4, R84 ;  /* 0x0000000419047825 */ /* 0x004fe200078e0254 */
[----:B------:R-:W-:Y:S01]  /*33c40*/  ISETP.GE.AND P3, PT, R0, UR7, PT ;  /* 0x0000000700007c0c */ /* 0x000fe2000bf66270 */
[----:B------:R-:W-:Y:S01]  /*33c50*/  ULDC UR4, c[0x0][0x228] ;  /* 0x00008a0000047ab9 */ /* 0x000fe20000000800 */
[----:B------:R-:W-:Y:S01]  /*33c60*/  IADD3 R0, R9, 0x36, RZ ;  /* 0x0000003609007810 */ /* 0x000fe20007ffe0ff */
[----:B---3--:R-:W-:Y:S01]  /*33c70*/  IMAD.WIDE R6, R25, 0x4, R86 ;  /* 0x0000000419067825 */ /* 0x008fe200078e0256 */
[----:B------:R2:W-:Y:S01]  /*33c80*/  @P0 STG.E desc[UR48][R4.64], R221 ;  /* 0x000000dd04000986 */ /* 0x0005e2000c101930 */
[----:B------:R-:W-:Y:S01]  /*33c90*/  ISETP.LT.AND P1, PT, R11, UR4, !P1 ;  /* 0x000000040b007c0c */ /* 0x000fe2000cf21270 */
[----:B------:R-:W-:Y:S01]  /*33ca0*/  ULDC UR4, c[0x0][0x228] ;  /* 0x00008a0000047ab9 */ /* 0x000fe20000000800 */
[C---:B-1----:R-:W-:Y:S01]  /*33cb0*/  IMAD.WIDE R16, R23.reuse, 0x4, R2 ;  /* 0x0000000417107825 */ /* 0x042fe200078e0202 */
[----:B------:R-:W-:Y:S01]  /*33cc0*/  ISETP.GE.AND P0, PT, R0, UR5, PT ;  /* 0x0000000500007c0c */ /* 0x000fe2000bf06270 */
[----:B------:R-:W-:Y:S01]  /*33cd0*/  ULDC UR6, c[0x0][0x228] ;  /* 0x00008a0000067ab9 */ /* 0x000fe20000000800 */
[----:B------:R-:W-:Y:S01]  /*33ce0*/  ULDC UR8, c[0x0][0x228] ;  /* 0x00008a0000087ab9 */ /* 0x000fe20000000800 */
[----:B----4-:R-:W-:Y:S01]  /*33cf0*/  IMAD.WIDE R18, R23, 0x4, R14 ;  /* 0x0000000417127825 */ /* 0x010fe200078e020e */
[----:B------:R-:W-:Y:S01]  /*33d00*/  @P2 STG.E desc[UR48][R6.64], R209 ;  /* 0x000000d106002986 */ /* 0x000fe2000c101930 */
[----:B------:R-:W-:-:S02]  /*33d10*/  ULDC UR5, c[0x0][0x228] ;  /* 0x00008a0000057ab9 */ /* 0x000fc40000000800 */
[----:B------:R-:W-:Y:S01]  /*33d20*/  IMAD.WIDE R20, R23, 0x4, R84 ;  /* 0x0000000417147825 */ /* 0x000fe200078e0254 */
[----:B------:R-:W-:Y:S01]  /*33d30*/  @P4 STG.E desc[UR48][R16.64], R78 ;  /* 0x0000004e10004986 */ /* 0x000fe2000c101930 */
[----:B------:R-:W-:Y:S01]  /*33d40*/  ISETP.LT.AND P2, PT, R10, UR4, !P3 ;  /* 0x000000040a007c0c */ /* 0x000fe2000df41270 */
[----:B------:R-:W-:Y:S01]  /*33d50*/  ULDC UR7, c[0x0][0x228] ;  /* 0x00008a0000077ab9 */ /* 0x000fe20000000800 */
[----:B------:R-:W-:Y:S01]  /*33d60*/  ISETP.LT.AND P4, PT, R13, UR5, !P3 ;  /* 0x000000050d007c0c */ /* 0x000fe2000df81270 */
[----:B------:R-:W-:Y:S01]  /*33d70*/  @P5 STG.E desc[UR48][R18.64], R174 ;  /* 0x000000ae12005986 */ /* 0x000fe2000c101930 */
[----:B------:R-:W-:Y:S01]  /*33d80*/  ISETP.LT.AND P5, PT, R12, UR6, !P3 ;  /* 0x000000060c007c0c */ /* 0x000fe2000dfa1270 */
[----:B--2---:R-:W-:Y:S01]  /*33d90*/  IMAD.WIDE R4, R23, 0x4, R86 ;  /* 0x0000000417047825 */ /* 0x004fe200078e0256 */
[----:B------:R-:W-:Y:S01]  /*33da0*/  ISETP.LT.AND P3, PT, R11, UR7, !P3 ;  /* 0x000000070b007c0c */ /* 0x000fe2000df61270 */
[----:B------:R1:W-:Y:S01]  /*33db0*/  @P6 STG.E desc[UR48][R20.64], R226 ;  /* 0x000000e214006986 */ /* 0x0003e2000c101930 */
[----:B------:R-:W-:Y:S01]  /*33dc0*/  ULDC UR4, c[0x0][0x228] ;  /* 0x00008a0000047ab9 */ /* 0x000fe20000000800 */
[----:B------:R-:W-:Y:S01]  /*33dd0*/  ULDC UR5, c[0x0][0x228] ;  /* 0x00008a0000057ab9 */ /* 0x000fe20000000800 */
[----:B------:R-:W-:Y:S01]  /*33de0*/  VIADD R0, R9, 0x37 ;  /* 0x0000003709007836 */ /* 0x000fe20000000000 */
[----:B------:R-:W-:Y:S01]  /*33df0*/  ULDC UR6, c[0x0][0x228] ;  /* 0x00008a0000067ab9 */ /* 0x000fe20000000800 */
[----:B------:R-:W-:Y:S01]  /*33e00*/  ULDC UR7, c[0x0][0x228] ;  /* 0x00008a0000077ab9 */ /* 0x000fe20000000800 */
[----:B-1----:R-:W-:Y:S01]  /*33e10*/  IADD3 R21, R23, UR26, RZ ;  /* 0x0000001a17157c10 */ /* 0x002fe2000fffe0ff */
[----:B------:R1:W-:Y:S04]  /*33e20*/  @P1 STG.E desc[UR48][R4.64], R46 ;  /* 0x0000002e04001986 */ /* 0x0003e8000c101930 */
[----:B------:R-:W-:-:S04]  /*33e30*/  IMAD.WIDE R6, R21, 0x4, R2 ;  /* 0x0000000415067825 */ /* 0x000fc800078e0202 */
[C---:B------:R-:W-:Y:S01]  /*33e40*/  IMAD.WIDE R16, R21.reuse, 0x4, R14 ;  /* 0x0000000415107825 */ /* 0x040fe200078e020e */
[----:B------:R2:W-:Y:S03]  /*33e50*/  @P2 STG.E desc[UR48][R6.64], R146 ;  /* 0x0000009206002986 */ /* 0x0005e6000c101930 */
[C---:B------:R-:W-:Y:S02]  /*33e60*/  VIADD R25, R21.reuse, UR26 ;  /* 0x0000001a15197c36 */ /* 0x040fe40008000000 */
[C---:B------:R-:W-:Y:S01]  /*33e70*/  IMAD.WIDE R18, R21.reuse, 0x4, R84 ;  /* 0x0000000415127825 */ /* 0x040fe200078e0254 */
[----:B------:R3:W-:Y:S03]  /*33e80*/  @P4 STG.E desc[UR48][R16.64], R114 ;  /* 0x0000007210004986 */ /* 0x0007e6000c101930 */
[----:B------:R-:W-:Y:S01]  /*33e90*/  IMAD.WIDE R20, R21, 0x4, R86 ;  /* 0x0000000415147825 */ /* 0x000fe200078e0256 */
[----:B------:R-:W-:Y:S01]  /*33ea0*/  @P5 STG.E desc[UR48][R18.64], R222 ;  /* 0x000000de12005986 */ /* 0x000fe2000c101930 */
[----:B------:R-:W-:Y:S01]  /*33eb0*/  ISETP.LT.AND P6, PT, R10, UR8, !P0 ;  /* 0x000000080a007c0c */ /* 0x000fe2000c7c1270 */
[----:B------:R-:W-:-:S02]  /*33ec0*/  ULDC UR8, c[0x0][0x228] ;  /* 0x00008a0000087ab9 */ /* 0x000fc40000000800 */
[----:B------:R-:W-:Y:S01]  /*33ed0*/  @P3 STG.E desc[UR48][R20.64], R210 ;  /* 0x000000d214003986 */ /* 0x000fe2000c101930 */
[----:B------:R-:W-:Y:S01]  /*33ee0*/  ISETP.LT.AND P3, PT, R13, UR4, !P0 ;  /* 0x000000040d007c0c */ /* 0x000fe2000c761270 */
[C---:B------:R-:W-:Y:S01]  /*33ef0*/  IMAD.WIDE R22, R25.reuse, 0x4, R2 ;  /* 0x0000000419167825 */ /* 0x040fe200078e0202 */
[----:B------:R-:W-:Y:S01]  /*33f00*/  ISETP.LT.AND P4, PT, R12, UR5, !P0 ;  /* 0x000000050c007c0c */ /* 0x000fe2000c781270 */
[----:B------:R-:W-:Y:S01]  /*33f10*/  ULDC UR4, c[0x0][0x228] ;  /* 0x00008a0000047ab9 */ /* 0x000fe20000000800 */
[----:B------:R-:W-:Y:S01]  /*33f20*/  ISETP.GE.AND P1, PT, R0, UR15, PT ;  /* 0x0000000f00007c0c */ /* 0x000fe2000bf26270 */
[----:B-1----:R-:W-:Y:S01]  /*33f30*/  IMAD.WIDE R4, R25, 0x4, R14 ;  /* 0x0000000419047825 */ /* 0x002fe200078e020e */
[----:B------:R-:W-:Y:S01]  /*33f40*/  ISETP.LT.AND P0, PT, R11, UR6, !P0 ;  /* 0x000000060b007c0c */ /* 0x000fe2000c701270 */
[----:B------:R-:W-:Y:S02]  /*33f50*/  ULDC UR5, c[0x0][0x228] ;  /* 0x00008a0000057ab9 */ /* 0x000fe40000000800 */
[----:B--2---:R-:W-:Y:S01]  /*33f60*/  IMAD.WIDE R6, R25, 0x4, R84 ;  /* 0x0000000419067825 */ /* 0x004fe200078e0254 */
[----:B------:R1:W-:Y:S01]  /*33f70*/  @P6 STG.E desc[UR48][R22.64], R79 ;  /* 0x0000004f16006986 */ /* 0x0003e2000c101930 */
[----:B------:R-:W-:Y:S01]  /*33f80*/  ISETP.LT.AND P5, PT, R10, UR7, !P1 ;  /* 0x000000070a007c0c */ /* 0x000fe2000cfa1270 */
[----:B------:R-:W-:Y:S01]  /*33f90*/  ULDC UR6, c[0x0][0x228] ;  /* 0x00008a0000067ab9 */ /* 0x000fe20000000800 */
[----:B------:R-:W-:Y:S01]  /*33fa0*/  IADD3 R0, R9, 0x38, RZ ;  /* 0x0000003809007810 */ /* 0x000fe20007ffe0ff */
[----:B------:R-:W-:Y:S01]  /*33fb0*/  @P3 STG.E desc[UR48][R4.64], R175 ;  /* 0x000000af04003986 */ /* 0x000fe2000c101930 */
[----:B---3--:R-:W-:Y:S01]  /*33fc0*/  IMAD.WIDE R16, R25, 0x4, R86 ;  /* 0x0000000419107825 */ /* 0x008fe200078e0256 */
[----:B------:R-:W-:Y:S01]  /*33fd0*/  ISETP.LT.AND P6, PT, R13, UR4, !P1 ;  /* 0x000000040d007c0c */ /* 0x000fe2000cfc1270 */
[----:B------:R-:W-:Y:S01]  /*33fe0*/  ULDC UR4, c[0x0][0x228] ;  /* 0x00008a0000047ab9 */ /* 0x000fe20000000800 */
[----:B------:R-:W-:Y:S01]  /*33ff0*/  @P4 STG.E desc[UR48][R6.64], R227 ;  /* 0x000000e306004986 */ /* 0x000fe2000c101930 */
[----:B------:R-:W-:Y:S01]  /*34000*/  IADD3 R8, R9, 0x39, RZ ;  /* 0x0000003909087810 */ /* 0x000fe20007ffe0ff */
[----:B------:R-:W-:-:S02]  /*34010*/  ULDC UR7, c[0x0][0x228] ;  /* 0x00008a0000077ab9 */ /* 0x000fc40000000800 */
[----:B------:R-:W2:Y:S01]  /*34020*/  LDS.128 R4, [R252] ;  /* 0x00000000fc047984 */ /* 0x000ea20000000c00 */
[----:B-1----:R-:W-:Y:S01]  /*34030*/  VIADD R23, R25, UR26 ;  /* 0x0000001a19177c36 */ /* 0x002fe20008000000 */
[----:B------:R-:W-:-:S03]  /*34040*/  ISETP.GE.AND P2, PT, R0, UR13, PT ;  /* 0x0000000d00007c0c */ /* 0x000fc6000bf46270 */
[----:B------:R-:W-:Y:S01]  /*34050*/  IMAD.WIDE R18, R23, 0x4, R2 ;  /* 0x0000000417127825 */ /* 0x000fe200078e0202 */
[----:B------:R1:W-:Y:S01]  /*34060*/  @P0 STG.E desc[UR48][R16.64], R47 ;  /* 0x0000002f10000986 */ /* 0x0003e2000c101930 */
[----:B------:R-:W-:Y:S01]  /*34070*/  ISETP.LT.AND P3, PT, R12, UR4, !P1 ;  /* 0x000000040c007c0c */ /* 0x000fe2000cf61270 */
[----:B------:R-:W-:Y:S01]  /*34080*/  ULDC UR4, c[0x0][0x228] ;  /* 0x00008a0000047ab9 */ /* 0x000fe20000000800 */
[----:B------:R-:W-:Y:S01]  /*34090*/  ISETP.LT.AND P0, PT, R11, UR5, !P1 ;  /* 0x000000050b007c0c */ /* 0x000fe2000cf01270 */
[----:B------:R3:W-:Y:S01]  /*340a0*/  @P5 STG.E desc[UR48][R18.64], R147 ;  /* 0x0000009312005986 */ /* 0x0007e2000c101930 */
[----:B------:R-:W-:Y:S01]  /*340b0*/  ISETP.LT.AND P4, PT, R10, UR6, !P2 ;  /* 0x000000060a007c0c */ /* 0x000fe2000d781270 */
[----:B------:R-:W-:Y:S01]  /*340c0*/  IMAD.WIDE R20, R23, 0x4, R14 ;  /* 0x0000000417147825 */ /* 0x000fe200078e020e */
[----:B------:R-:W-:Y:S01]  /*340d0*/  ISETP.LT.AND P5, PT, R13, UR4, !P2 ;  /* 0x000000040d007c0c */ /* 0x000fe2000d7a1270 */
[----:B------:R-:W-:Y:S01]  /*340e0*/  ULDC UR4, c[0x0][0x228] ;  /* 0x00008a0000047ab9 */ /* 0x000fe20000000800 */
[C---:B------:R-:W-:Y:S01]  /*340f0*/  IADD3 R29, R23.reuse, UR26, RZ ;  /* 0x0000001a171d7c10 */ /* 0x040fe2000fffe0ff */
[----:B------:R-:W-:Y:S01]  /*34100*/  ULDC UR5, c[0x0][0x228] ;  /* 0x00008a0000057ab9 */ /* 0x000fe20000000800 */
[----:B------:R4:W-:Y:S01]  /*34110*/  @P6 STG.E desc[UR48][R20.64], R115 ;  /* 0x0000007314006986 */ /* 0x0009e2000c101930 */
[----:B-1----:R-:W-:Y:S01]  /*34120*/  IMAD.WIDE R16, R23, 0x4, R84 ;  /* 0x0000000417107825 */ /* 0x002fe200078e0254 */
[----:B------:R-:W-:Y:S01]  /*34130*/  ISETP.LT.AND P6, PT, R12, UR7, !P2 ;  /* 0x000000070c007c0c */ /* 0x000fe2000d7c1270 */
[----:B------:R-:W-:Y:S01]  /*34140*/  ULDC UR6, c[0x0][0x228] ;  /* 0x00008a0000067ab9 */ /* 0x000fe20000000800 */
[----:B------:R-:W-:Y:S01]  /*34150*/  ISETP.LT.AND P1, PT, R11, UR8, !P2 ;  /* 0x000000080b007c0c */ /* 0x000fe2000d721270 */
[----:B---3--:R-:W-:Y:S01]  /*34160*/  IMAD.WIDE R18, R23, 0x4, R86 ;  /* 0x0000000417127825 */ /* 0x008fe200078e0256 */
[----:B------:R-:W-:Y:S01]  /*34170*/  ISETP.GE.AND P2, PT, R8, UR11, PT ;  /* 0x0000000b08007c0c */ /* 0x000fe2000bf46270 */
[----:B------:R1:W-:Y:S01]  /*34180*/  @P3 STG.E desc[UR48][R16.64], R223 ;  /* 0x000000df10003986 */ /* 0x0003e2000c101930 */
[----:B------:R-:W-:Y:S01]  /*34190*/  ULDC UR7, c[0x0][0x228] ;  /* 0x00008a0000077ab9 */ /* 0x000fe20000000800 */
[----:B------:R-:W-:-:S04]  /*341a0*/  IMAD.WIDE R22, R29, 0x4, R14 ;  /* 0x000000041d167825 */ /* 0x000fc800078e020e */
[----:B----4-:R-:W-:Y:S01]  /*341b0*/  IMAD.WIDE R20, R29, 0x4, R2 ;  /* 0x000000041d147825 */ /* 0x010fe200078e0202 */
[----:B------:R3:W-:Y:S01]  /*341c0*/  @P0 STG.E desc[UR48][R18.64], R211 ;  /* 0x000000d312000986 */ /* 0x0007e2000c101930 */
[----:B------:R-:W-:Y:S01]  /*341d0*/  ISETP.LT.AND P0, PT, R10, UR4, !P2 ;  /* 0x000000040a007c0c */ /* 0x000fe2000d701270 */
[----:B------:R-:W-:Y:S02]  /*341e0*/  ULDC UR4, c[0x0][0x228] ;  /* 0x00008a0000047ab9 */ /* 0x000fe40000000800 */
[----:B------:R4:W-:Y:S01]  /*341f0*/  @P4 STG.E desc[UR48][R20.64], R176 ;  /* 0x000000b014004986 */ /* 0x0009e2000c101930 */
[----:B------:R-:W-:Y:S01]  /*34200*/  ISETP.LT.AND P4, PT, R13, UR5, !P2 ;  /* 0x000000050d007c0c */ /* 0x000fe2000d781270 */
[C---:B------:R-:W-:Y:S01]  /*34210*/  IMAD.WIDE R24, R29.reuse, 0x4, R84 ;  /* 0x000000041d187825 */ /* 0x040fe200078e0254 */
[----:B------:R-:W-:Y:S01]  /*34220*/  ULDC UR5, c[0x0][0x228] ;  /* 0x00008a0000057ab9 */ /* 0x000fe20000000800 */
[----:B------:R2:W-:Y:S01]  /*34230*/  @P5 STG.E desc[UR48][R22.64], R80 ;  /* 0x0000005016005986 */ /* 0x0005e2000c101930 */
[----:B------:R-:W-:Y:S01]  /*34240*/  ISETP.LT.AND P5, PT, R12, UR6, !P2 ;  /* 0x000000060c007c0c */ /* 0x000fe2000d7a1270 */
[C---:B------:R-:W-:Y:S01]  /*34250*/  IMAD.WIDE R26, R29.reuse, 0x4, R86 ;  /* 0x000000041d1a7825 */ /* 0x040fe200078e0256 */
[----:B------:R-:W-:-:S03]  /*34260*/  IADD3 R29, R29, UR26, RZ ;  /* 0x0000001a1d1d7c10 */ /* 0x000fc6000fffe0ff */
[----:B------:R-:W-:Y:S01]  /*34270*/  VIADD R0, R9, 0x3a ;  /* 0x0000003a09007836 */ /* 0x000fe20000000000 */
[----:B------:R-:W-:Y:S01]  /*34280*/  ISETP.LT.AND P2, PT, R11, UR4, !P2 ;  /* 0x000000040b007c0c */ /* 0x000fe2000d741270 */
[C---:B-1----:R-:W-:Y:S01]  /*34290*/  IMAD.WIDE R16, R29.reuse, 0x4, R2 ;  /* 0x000000041d107825 */ /* 0x042fe200078e0202 */
[----:B------:R-:W-:Y:S01]  /*342a0*/  @P6 STG.E desc[UR48][R24.64], R232 ;  /* 0x000000e818006986 */ /* 0x000fe2000c101930 */
[----:B------:R-:W-:Y:S01]  /*342b0*/  ULDC UR4, c[0x0][0x228] ;  /* 0x00008a0000047ab9 */ /* 0x000fe20000000800 */
[----:B------:R-:W-:Y:S01]  /*342c0*/  ULDC UR6, c[0x0][0x228] ;  /* 0x00008a0000067ab9 */ /* 0x000fe20000000800 */
[C---:B---3--:R-:W-:Y:S01]  /*342d0*/  IMAD.WIDE R18, R29.reuse, 0x4, R14 ;  /* 0x000000041d127825 */ /* 0x048fe200078e020e */
[----:B------:R1:W-:Y:S03]  /*342e0*/  @P1 STG.E desc[UR48][R26.64], R48 ;  /* 0x000000301a001986 */ /* 0x0003e6000c101930 */
[C---:B----4-:R-:W-:Y:S01]  /*342f0*/  IMAD.WIDE R20, R29.reuse, 0x4, R84 ;  /* 0x000000041d147825 */ /* 0x050fe200078e0254 */
[----:B------:R-:W-:Y:S01]  /*34300*/  ISETP.GE.AND P3, PT, R0, UR9, PT ;  /* 0x0000000900007c0c */ /* 0x000fe2000bf66270 */
[----:B------:R3:W-:Y:S02]  /*34310*/  @P0 STG.E desc[UR48][R16.64], R116 ;  /* 0x0000007410000986 */ /* 0x0007e4000c101930 */
[----:B--2---:R-:W-:-:S02]  /*34320*/  IMAD.WIDE R22, R29, 0x4, R86 ;  /* 0x000000041d167825 */ /* 0x004fc400078e0256 */
[----:B------:R2:W-:Y:S01]  /*34330*/  @P4 STG.E desc[UR48][R18.64], R180 ;  /* 0x000000b412004986 */ /* 0x0005e2000c101930 */
[----:B------:R-:W-:Y:S01]  /*34340*/  ISETP.LT.AND P6, PT, R10, UR5, !P3 ;  /* 0x000000050a007c0c */ /* 0x000fe2000dfc1270 */
[----:B------:R-:W-:Y:S02]  /*34350*/  ULDC UR5, c[0x0][0x228] ;  /* 0x00008a0000057ab9 */ /* 0x000fe40000000800 */
[----:B------:R4:W-:Y:S04]  /*34360*/  @P5 STG.E desc[UR48][R20.64], R52 ;  /* 0x0000003414005986 */ /* 0x0009e8000c101930 */
[----:B------:R4:W-:Y:S01]  /*34370*/  @P2 STG.E desc[UR48][R22.64], R4 ;  /* 0x0000000416002986 */ /* 0x0009e2000c101930 */
[----:B------:R-:W-:Y:S01]  /*34380*/  ISETP.LT.AND P2, PT, R13, UR4, !P3 ;  /* 0x000000040d007c0c */ /* 0x000fe2000df41270 */
[----:B------:R-:W-:Y:S01]  /*34390*/  ULDC UR4, c[0x0][0x228] ;  /* 0x00008a0000047ab9 */ /* 0x000fe20000000800 */
[----:B------:R-:W-:Y:S01]  /*343a0*/  VIADD R0, R9, 0x3b ;  /* 0x0000003b09007836 */ /* 0x000fe20000000000 */
[----:B------:R-:W-:Y:S01]  /*343b0*/  ISETP.LT.AND P4, PT, R12, UR4, !P3 ;  /* 0x000000040c007c0c */ /* 0x000fe2000df81270 */
[----:B-1----:R-:W-:Y:S01]  /*343c0*/  VIADD R27, R29, UR26 ;  /* 0x0000001a1d1b7c36 */ /* 0x002fe20008000000 */
[----:B------:R-:W-:Y:S01]  /*343d0*/  ISETP.LT.AND P3, PT, R11, UR5, !P3 ;  /* 0x000000050b007c0c */ /* 0x000fe2000df61270 */
[----:B------:R-:W-:Y:S01]  /*343e0*/  ULDC UR4, c[0x0][0x228] ;  /* 0x00008a0000047ab9 */ /* 0x000fe20000000800 */
[----:B------:R-:W-:Y:S01]  /*343f0*/  ISETP.GE.AND P1, PT, R0, UR25, PT ;  /* 0x0000001900007c0c */ /* 0x000fe2000bf26270 */
[----:B------:R-:W-:Y:S01]  /*34400*/  IMAD.WIDE R24, R27, 0x4, R2 ;  /* 0x000000041b187825 */ /* 0x000fe200078e0202 */
[----:B------:R-:W-:Y:S01]  /*34410*/  IADD3 R0, R9, 0x3f, RZ ;  /* 0x0000003f09007810 */ /* 0x000fe20007ffe0ff */
[----:B------:R-:W-:-:S02]  /*34420*/  ULDC UR5, c[0x0][0x228] ;  /* 0x00008a0000057ab9 */ /* 0x000fc40000000800 */
[----:B---3--:R-:W-:Y:S01]  /*34430*/  IMAD.WIDE R16, R27, 0x4, R14 ;  /* 0x000000041b107825 */ /* 0x008fe200078e020e */
[----:B------:R-:W-:-:S03]  /*34440*/  ISETP.LT.AND P5, PT, R10, UR6, !P1 ;  /* 0x000000060a007c0c */ /* 0x000fc6000cfa1270 */
[C---:B--2---:R-:W-:Y:S01]  /*34450*/  IMAD.WIDE R18, R27.reuse, 0x4, R84 ;  /* 0x000000041b127825 */ /* 0x044fe200078e0254 */
[----:B------:R1:W-:Y:S03]  /*34460*/  @P6 STG.E desc[UR48][R24.64], R177 ;  /* 0x000000b118006986 */ /* 0x0003e6000c101930 */
[----:B----4-:R-:W-:Y:S01]  /*34470*/  IMAD.WIDE R20, R27, 0x4, R86 ;  /* 0x000000041b147825 */ /* 0x010fe200078e0256 */
[----:B------:R2:W-:Y:S01]  /*34480*/  @P2 STG.E desc[UR48][R16.64], R81 ;  /* 0x0000005110002986 */ /* 0x0005e2000c101930 */
[----:B------:R-:W-:Y:S01]  /*34490*/  ISETP.LT.AND P6, PT, R13, UR7, !P1 ;  /* 0x000000070d007c0c */ /* 0x000fe2000cfc1270 */
[----:B------:R-:W-:Y:S01]  /*344a0*/  ULDC UR6, c[0x0][0x228] ;  /* 0x00008a0000067ab9 */ /* 0x000fe20000000800 */
[----:B------:R-:W-:Y:S01]  /*344b0*/  ISETP.GE.AND P0, PT, R0, UR23, PT ;  /* 0x0000001700007c0c */ /* 0x000fe2000bf06270 */
[----:B------:R3:W-:Y:S01]  /*344c0*/  @P4 STG.E desc[UR48][R18.64], R233 ;  /* 0x000000e912004986 */ /* 0x0007e2000c101930 */
[----:B------:R-:W-:Y:S01]  /*344d0*/  VIADD R29, R27, UR26 ;  /* 0x0000001a1b1d7c36 */ /* 0x000fe20008000000 */
[----:B------:R-:W-:Y:S01]  /*344e0*/  IADD3 R0, R9, 0x3c, RZ ;  /* 0x0000003c09007810 */ /* 0x000fe20007ffe0ff */
[----:B------:R-:W-:Y:S01]  /*344f0*/  ULDC UR7, c[0x0][0x228] ;  /* 0x00008a0000077ab9 */ /* 0x000fe20000000800 */
[----:B------:R4:W-:Y:S01]  /*34500*/  @P3 STG.E desc[UR48][R20.64], R49 ;  /* 0x0000003114003986 */ /* 0x0009e2000c101930 */
[----:B------:R-:W-:Y:S01]  /*34510*/  ISETP.LT.AND P3, PT, R12, UR4, !P1 ;  /* 0x000000040c007c0c */ /* 0x000fe2000cf61270 */
[----:B------:R-:W-:Y:S01]  /*34520*/  IMAD.WIDE R22, R29, 0x4, R2 ;  /* 0x000000041d167825 */ /* 0x000fe200078e0202 */
[----:B------:R-:W-:Y:S01]  /*34530*/  ISETP.GE.AND P2, PT, R0, UR21, PT ;  /* 0x0000001500007c0c */ /* 0x000fe2000bf46270 */
[----:B------:R-:W-:Y:S01]  /*34540*/  ULDC UR4, c[0x0][0x228] ;  /* 0x00008a0000047ab9 */ /* 0x000fe20000000800 */
[----:B------:R-:W-:Y:S01]  /*34550*/  ISETP.LT.AND P1, PT, R11, UR5, !P1 ;  /* 0x000000050b007c0c */ /* 0x000fe2000cf21270 */
[C---:B-1----:R-:W-:Y:S01]  /*34560*/  IMAD.WIDE R24, R29.reuse, 0x4, R14 ;  /* 0x000000041d187825 */ /* 0x042fe200078e020e */
[----:B------:R-:W-:Y:S01]  /*34570*/  ULDC UR5, c[0x0][0x228] ;  /* 0x00008a0000057ab9 */ /* 0x000fe20000000800 */
[----:B------:R1:W-:Y:S01]  /*34580*/  @P5 STG.E desc[UR48][R22.64], R117 ;  /* 0x0000007516005986 */ /* 0x0003e2000c101930 */
[----:B------:R-:W-:Y:S01]  /*34590*/  ISETP.LT.AND P4, PT, R10, UR4, !P2 ;  /* 0x000000040a007c0c */ /* 0x000fe2000d781270 */
[----:B--2---:R-:W-:Y:S01]  /*345a0*/  IMAD.WIDE R16, R29, 0x4, R84 ;  /* 0x000000041d107825 */ /* 0x004fe200078e0254 */
[----:B------:R-:W-:Y:S01]  /*345b0*/  ISETP.LT.AND P5, PT, R13, UR5, !P2 ;  /* 0x000000050d007c0c */ /* 0x000fe2000d7a1270 */
[----:B------:R2:W-:Y:S02]  /*345c0*/  @P6 STG.E desc[UR48][R24.64], R181 ;  /* 0x000000b518006986 */ /* 0x0005e4000c101930 */
[----:B------:R-:W-:-:S02]  /*345d0*/  VIADD R0, R9, 0x3d ;  /* 0x0000003d09007836 */ /* 0x000fc40000000000 */
[C---:B---3--:R-:W-:Y:S01]  /*345e0*/  IMAD.WIDE R18, R29.reuse, 0x4, R86 ;  /* 0x000000041d127825 */ /* 0x048fe200078e0256 */
[----:B------:R-:W-:Y:S01]  /*345f0*/  IADD3 R29, R29, UR26, RZ ;  /* 0x0000001a1d1d7c10 */ /* 0x000fe2000fffe0ff */
[----:B------:R-:W-:Y:S01]  /*34600*/  @P3 STG.E desc[UR48][R16.64], R53 ;  /* 0x0000003510003986 */ /* 0x000fe2000c101930 */
[----:B------:R-:W-:Y:S01]  /*34610*/  ISETP.LT.AND P6, PT, R12, UR6, !P2 ;  /* 0x000000060c007c0c */ /* 0x000fe2000d7c1270 */
[----:B------:R-:W-:Y:S01]  /*34620*/  ULDC UR4, c[0x0][0x228] ;  /* 0x00008a0000047ab9 */ /* 0x000fe20000000800 */
[----:B------:R-:W-:Y:S01]  /*34630*/  ISETP.LT.AND P2, PT, R11, UR7, !P2 ;  /* 0x000000070b007c0c */ /* 0x000fe2000d741270 */
[----:B------:R-:W-:Y:S01]  /*34640*/  ULDC UR5, c[0x0][0x228] ;  /* 0x00008a0000057ab9 */ /* 0x000fe20000000800 */
[----:B------:R-:W-:Y:S01]  /*34650*/  ISETP.GE.AND P3, PT, R0, UR19, PT ;  /* 0x0000001300007c0c */ /* 0x000fe2000bf66270 */
[----:B------:R-:W-:Y:S02]  /*34660*/  VIADD R0, R9, 0x3e ;  /* 0x0000003e09007836 */ /* 0x000fe40000000000 */
[----:B----4-:R-:W-:Y:S01]  /*34670*/  IMAD.WIDE R20, R29, 0x4, R14 ;  /* 0x000000041d147825 */ /* 0x010fe200078e020e */
[----:B------:R3:W-:Y:S01]  /*34680*/  @P1 STG.E desc[UR48][R18.64], R5 ;  /* 0x0000000512001986 */ /* 0x0007e2000c101930 */
[----:B------:R-:W-:-:S02]  /*34690*/  ULDC UR6, c[0x0][0x228] ;  /* 0x00008a0000067ab9 */ /* 0x000fc40000000800 */
[----:B------:R-:W-:-:S04]  /*346a0*/  IMAD.WIDE R8, R29, 0x4, R2 ;  /* 0x000000041d087825 */ /* 0x000fc800078e0202 */
[C---:B-1----:R-:W-:Y:S01]  /*346b0*/  IMAD.WIDE R22, R29.reuse, 0x4, R84 ;  /* 0x000000041d167825 */ /* 0x042fe200078e0254 */
[----:B------:R-:W-:Y:S03]  /*346c0*/  @P4 STG.E desc[UR48][R8.64], R178 ;  /* 0x000000b208004986 */ /* 0x000fe6000c101930 */
[----:B--2---:R-:W-:Y:S01]  /*346d0*/  IMAD.WIDE R24, R29, 0x4, R86 ;  /* 0x000000041d187825 */ /* 0x004fe200078e0256 */
[----:B------:R-:W-:Y:S01]  /*346e0*/  @P5 STG.E desc[UR48][R20.64], R82 ;  /* 0x0000005214005986 */ /* 0x000fe2000c101930 */
[----:B------:R-:W-:Y:S01]  /*346f0*/  ISETP.LT.AND P5, PT, R10, UR4, !P3 ;  /* 0x000000040a007c0c */ /* 0x000fe2000dfa1270 */
[----:B------:R-:W-:Y:S01]  /*34700*/  ULDC UR4, c[0x0][0x228] ;  /* 0x00008a0000047ab9 */ /* 0x000fe20000000800 */
[----:B------:R-:W-:Y:S01]  /*34710*/  ISETP.GE.AND P1, PT, R0, UR17, PT ;  /* 0x0000001100007c0c */ /* 0x000fe2000bf26270 */
[----:B------:R1:W-:Y:S01]  /*34720*/  @P6 STG.E desc[UR48][R22.64], R234 ;  /* 0x000000ea16006986 */ /* 0x0003e2000c101930 */
[----:B------:R-:W-:Y:S01]  /*34730*/  ISETP.LT.AND P4, PT, R12, UR4, !P3 ;  /* 0x000000040c007c0c */ /* 0x000fe2000df81270 */
[----:B------:R-:W-:-:S02]  /*34740*/  ULDC UR4, c[0x0][0x228] ;  /* 0x00008a0000047ab9 */ /* 0x000fc40000000800 */
[----:B------:R-:W-:Y:S01]  /*34750*/  @P2 STG.E desc[UR48][R24.64], R50 ;  /* 0x0000003218002986 */ /* 0x000fe2000c101930 */
[----:B------:R-:W-:Y:S01]  /*34760*/  ISETP.LT.AND P2, PT, R13, UR5, !P3 ;  /* 0x000000050d007c0c */ /* 0x000fe2000df41270 */
[----:B------:R-:W-:Y:S01]  /*34770*/  ULDC UR5, c[0x0][0x228] ;  /* 0x00008a0000057ab9 */ /* 0x000fe20000000800 */
[----:B---3--:R-:W-:Y:S02]  /*34780*/  IADD3 R19, R29, UR26, RZ ;  /* 0x0000001a1d137c10 */ /* 0x008fe4000fffe0ff */
[----:B------:R-:W-:Y:S01]  /*34790*/  ISETP.LT.AND P3, PT, R11, UR4, !P3 ;  /* 0x000000040b007c0c */ /* 0x000fe2000df61270 */
[----:B------:R-:W-:Y:S01]  /*347a0*/  ULDC UR4, c[0x0][0x228] ;  /* 0x00008a0000047ab9 */ /* 0x000fe20000000800 */
[----:B------:R-:W-:Y:S01]  /*347b0*/  ISETP.LT.AND P6, PT, R10, UR5, !P1 ;  /* 0x000000050a007c0c */ /* 0x000fe2000cfc1270 */
[----:B------:R-:W-:Y:S01]  /*347c0*/  IMAD.WIDE R4, R19, 0x4, R2 ;  /* 0x0000000413047825 */ /* 0x000fe200078e0202 */
[----:B------:R-:W-:-:S03]  /*347d0*/  ULDC UR5, c[0x0][0x228] ;  /* 0x00008a0000057ab9 */ /* 0x000fc60000000800 */
[C---:B-1----:R-:W-:Y:S02]  /*347e0*/  VIADD R23, R19.reuse, UR26 ;  /* 0x0000001a13177c36 */ /* 0x042fe40008000000 */
[C---:B------:R-:W-:Y:S01]  /*347f0*/  IMAD.WIDE R8, R19.reuse, 0x4, R14 ;  /* 0x0000000413087825 */ /* 0x040fe200078e020e */
[----:B------:R1:W-:Y:S03]  /*34800*/  @P5 STG.E desc[UR48][R4.64], R118 ;  /* 0x0000007604005986 */ /* 0x0003e6000c101930 */
[C---:B------:R-:W-:Y:S01]  /*34810*/  IMAD.WIDE R16, R19.reuse, 0x4, R84 ;  /* 0x0000000413107825 */ /* 0x040fe200078e0254 */
[----:B------:R2:W-:Y:S03]  /*34820*/  @P2 STG.E desc[UR48][R8.64], R182 ;  /* 0x000000b608002986 */ /* 0x0005e6000c101930 */
[----:B------:R-:W-:Y:S01]  /*34830*/  IMAD.WIDE R18, R19, 0x4, R86 ;  /* 0x0000000413127825 */ /* 0x000fe200078e0256 */
[----:B------:R3:W-:Y:S03]  /*34840*/  @P4 STG.E desc[UR48][R16.64], R54 ;  /* 0x0000003610004986 */ /* 0x0007e6000c101930 */
[----:B------:R-:W-:Y:S01]  /*34850*/  IMAD.WIDE R20, R23, 0x4, R2 ;  /* 0x0000000417147825 */ /* 0x000fe200078e0202 */
[C---:B------:R-:W-:Y:S01]  /*34860*/  ISETP.LT.AND P2, PT, R13.reuse, UR4, !P1 ;  /* 0x000000040d007c0c */ /* 0x040fe2000cf41270 */
[----:B------:R3:W-:Y:S01]  /*34870*/  @P3 STG.E desc[UR48][R18.64], R6 ;  /* 0x0000000612003986 */ /* 0x0007e2000c101930 */
        /* <DEDUP_REMOVED lines=8> */
[----:B------:R-:W-:-:S02]  /*34900*/  ISETP.LT.AND P1, PT, R11, UR5, !P1 ;  /* 0x000000050b007c0c */ /* 0x000fc4000cf21270 */
[----:B------:R-:W-:Y:S02]  /*34910*/  ISETP.LT.AND P3, PT, R12, UR6, !P0 ;  /* 0x000000060c007c0c */ /* 0x000fe4000c761270 */
[----:B------:R-:W-:Y:S02]  /*34920*/  IADD3 R13, R23, UR26, RZ ;  /* 0x0000001a170d7c10 */ /* 0x000fe4000fffe0ff */
[----:B------:R-:W-:Y:S01]  /*34930*/  ISETP.LT.AND P0, PT, R11, UR4, !P0 ;  /* 0x000000040b007c0c */ /* 0x000fe2000c701270 */
[----:B-1----:R-:W-:-:S04]  /*34940*/  IMAD.WIDE R4, R23, 0x4, R14 ;  /* 0x0000000417047825 */ /* 0x002fc800078e020e */
[C---:B--2---:R-:W-:Y:S01]  /*34950*/  IMAD.WIDE R8, R23.reuse, 0x4, R84 ;  /* 0x0000000417087825 */ /* 0x044fe200078e0254 */
[----:B------:R3:W-:Y:S03]  /*34960*/  @P2 STG.E desc[UR48][R4.64], R83 ;  /* 0x0000005304002986 */ /* 0x0007e6000c101930 */
[----:B------:R-:W-:Y:S01]  /*34970*/  IMAD.WIDE R10, R23, 0x4, R86 ;  /* 0x00000004170a7825 */ /* 0x000fe200078e0256 */
[----:B------:R3:W-:Y:S03]  /*34980*/  @P6 STG.E desc[UR48][R8.64], R235 ;  /* 0x000000eb08006986 */ /* 0x0007e6000c101930 */
[C---:B------:R-:W-:Y:S01]  /*34990*/  IMAD.WIDE R2, R13.reuse, 0x4, R2 ;  /* 0x000000040d027825 */ /* 0x040fe200078e0202 */
[----:B------:R3:W-:Y:S03]  /*349a0*/  @P1 STG.E desc[UR48][R10.64], R51 ;  /* 0x000000330a001986 */ /* 0x0007e6000c101930 */
[C---:B------:R-:W-:Y:S01]  /*349b0*/  IMAD.WIDE R14, R13.reuse, 0x4, R14 ;  /* 0x000000040d0e7825 */ /* 0x040fe200078e020e */
[----:B------:R3:W-:Y:S03]  /*349c0*/  @P5 STG.E desc[UR48][R2.64], R119 ;  /* 0x0000007702005986 */ /* 0x0007e6000c101930 */
[C---:B------:R-:W-:Y:S01]  /*349d0*/  IMAD.WIDE R84, R13.reuse, 0x4, R84 ;  /* 0x000000040d547825 */ /* 0x040fe200078e0254 */
[----:B------:R3:W-:Y:S04]  /*349e0*/  @P4 STG.E desc[UR48][R14.64], R183 ;  /* 0x000000b70e004986 */ /* 0x0007e8000c101930 */
[----:B------:R3:W-:Y:S01]  /*349f0*/  @P3 STG.E desc[UR48][R84.64], R55 ;  /* 0x0000003754003986 */ /* 0x0007e2000c101930 */
[----:B------:R-:W-:Y:S01]  /*34a00*/  IMAD.WIDE R86, R13, 0x4, R86 ;  /* 0x000000040d567825 */ /* 0x000fe200078e0256 */
[----:B------:R-:W-:Y:S06]  /*34a10*/  @!P0 EXIT ;  /* 0x000000000000894d */ /* 0x000fec0003800000 */
[----:B------:R-:W-:Y:S01]  /*34a20*/  STG.E desc[UR48][R86.64], R7 ;  /* 0x0000000756007986 */ /* 0x000fe2000c101930 */
[----:B------:R-:W-:Y:S05]  /*34a30*/  EXIT ;  /* 0x000000000000794d */ /* 0x000fea0003800000 */
.L_x_2:
[----:B------:R-:W-:-:S00]  /*34a40*/  BRA `(.L_x_2) ;  /* 0xfffffffc00fc7947 */ /* 0x000fc0000383ffff */
[----:B------:R-:W-:-:S00]  /*34a50*/  NOP ;  /* 0x0000000000007918 */ /* 0x000fc00000000000 */
        /* <DEDUP_REMOVED lines=10> */
.L_x_3:


//--------------------- .nv.shared.matmul_kernel  --------------------------
	.section	.nv.shared.matmul_kernel,"aw",@nobits
	.sectionflags	@""
	.align	16
	.zero		1024


//--------------------- .nv.shared.reserved.0     --------------------------
	.section	.nv.shared.reserved.0,"aw",@nobits
	.weak		__nv_reservedSMEM_offset_0_alias
	.size		__nv_reservedSMEM_offset_0_alias, 0, 0
	.other		__nv_reservedSMEM_offset_0_alias,@"STO_CUDA_RESERVED_SHARED STV_DEFAULT"
__nv_reservedSMEM_offset_0_alias:
	.zero		0


//--------------------- .nv.constant0.matmul_kernel --------------------------
	.section	.nv.constant0.matmul_kernel,"a",@progbits
	.sectionflags	@""
	.align	4
.nv.constant0.matmul_kernel:
	.zero		608


//--------------------- SYMBOLS --------------------------

	.type		.nv.reservedSmem.offset0,@object
	.size		.nv.reservedSmem.offset0,0x4
